//
// Generated by NVIDIA NVVM Compiler
//
// Compiler Build ID: CL-36424714
// Cuda compilation tools, release 13.0, V13.0.88
// Based on NVVM 20.0.0
//

.version 9.0
.target sm_100
.address_size 64

	// .globl	_Z18buildHashTablelensPiS_ii
// _ZZN3cub18CUB_300001_SM_10006detail6reduce28DeviceReduceSingleTileKernelINS2_10policy_hubIijN4cuda3__47maximumIvEEE10Policy1000EPiSB_jS8_iiNS5_3std3__410__identityEEEvT0_T1_T2_T3_T4_T6_E12temp_storage has been demoted
// _ZZN3cub18CUB_300001_SM_10006detail6reduce18DeviceReduceKernelINS2_10policy_hubIijN4cuda3__47maximumIvEEE10Policy1000EPijS8_iNS5_3std3__410__identityEEEvT0_PT3_T1_NS0_13GridEvenShareISI_EET2_T4_E12temp_storage has been demoted
// _ZZN3cub18CUB_300001_SM_10006detail6reduce28DeviceReduceSingleTileKernelINS2_10policy_hubIijN4cuda3__47maximumIvEEE10Policy1000EPiSB_iS8_iiNS5_3std3__410__identityEEEvT0_T1_T2_T3_T4_T6_E12temp_storage has been demoted
// _ZZN3cub18CUB_300001_SM_10006detail4scan16DeviceScanKernelINS2_10policy_hubIiiijN4cuda3std3__44plusIvEEE10Policy1000EPiSC_NS0_13ScanTileStateIiLb1EEES9_NS1_10InputValueIiSC_EEjiLb0EiEEvT0_T1_T2_iT3_T4_T5_E12temp_storage has been demoted
.global .align 1 .b8 _ZN34_INTERNAL_c4ceb863_4_k_cu_377d26b34cuda3std3__45__cpo5beginE[1];
.global .align 1 .b8 _ZN34_INTERNAL_c4ceb863_4_k_cu_377d26b34cuda3std3__45__cpo3endE[1];
.global .align 1 .b8 _ZN34_INTERNAL_c4ceb863_4_k_cu_377d26b34cuda3std3__45__cpo6cbeginE[1];
.global .align 1 .b8 _ZN34_INTERNAL_c4ceb863_4_k_cu_377d26b34cuda3std3__45__cpo4cendE[1];
.global .align 1 .b8 _ZN34_INTERNAL_c4ceb863_4_k_cu_377d26b34cuda3std3__45__cpo6rbeginE[1];
.global .align 1 .b8 _ZN34_INTERNAL_c4ceb863_4_k_cu_377d26b34cuda3std3__45__cpo4rendE[1];
.global .align 1 .b8 _ZN34_INTERNAL_c4ceb863_4_k_cu_377d26b34cuda3std3__45__cpo7crbeginE[1];
.global .align 1 .b8 _ZN34_INTERNAL_c4ceb863_4_k_cu_377d26b34cuda3std3__45__cpo5crendE[1];
.global .align 1 .b8 _ZN34_INTERNAL_c4ceb863_4_k_cu_377d26b34cuda3std3__436_GLOBAL__N__c4ceb863_4_k_cu_377d26b36ignoreE[1];
.global .align 1 .b8 _ZN34_INTERNAL_c4ceb863_4_k_cu_377d26b34cuda3std3__419piecewise_constructE[1];
.global .align 1 .b8 _ZN34_INTERNAL_c4ceb863_4_k_cu_377d26b34cuda3std3__48in_placeE[1];
.global .align 1 .b8 _ZN34_INTERNAL_c4ceb863_4_k_cu_377d26b34cuda3std3__420unreachable_sentinelE[1];
.global .align 1 .b8 _ZN34_INTERNAL_c4ceb863_4_k_cu_377d26b34cuda3std3__47nulloptE[1];
.global .align 1 .b8 _ZN34_INTERNAL_c4ceb863_4_k_cu_377d26b34cuda3std3__48unexpectE[1];
.global .align 1 .b8 _ZN34_INTERNAL_c4ceb863_4_k_cu_377d26b34cuda3std6ranges3__45__cpo4swapE[1];
.global .align 1 .b8 _ZN34_INTERNAL_c4ceb863_4_k_cu_377d26b34cuda3std6ranges3__45__cpo9iter_moveE[1];
.global .align 1 .b8 _ZN34_INTERNAL_c4ceb863_4_k_cu_377d26b34cuda3std6ranges3__45__cpo5beginE[1];
.global .align 1 .b8 _ZN34_INTERNAL_c4ceb863_4_k_cu_377d26b34cuda3std6ranges3__45__cpo3endE[1];
.global .align 1 .b8 _ZN34_INTERNAL_c4ceb863_4_k_cu_377d26b34cuda3std6ranges3__45__cpo6cbeginE[1];
.global .align 1 .b8 _ZN34_INTERNAL_c4ceb863_4_k_cu_377d26b34cuda3std6ranges3__45__cpo4cendE[1];
.global .align 1 .b8 _ZN34_INTERNAL_c4ceb863_4_k_cu_377d26b34cuda3std6ranges3__45__cpo7advanceE[1];
.global .align 1 .b8 _ZN34_INTERNAL_c4ceb863_4_k_cu_377d26b34cuda3std6ranges3__45__cpo9iter_swapE[1];
.global .align 1 .b8 _ZN34_INTERNAL_c4ceb863_4_k_cu_377d26b34cuda3std6ranges3__45__cpo4nextE[1];
.global .align 1 .b8 _ZN34_INTERNAL_c4ceb863_4_k_cu_377d26b34cuda3std6ranges3__45__cpo4prevE[1];
.global .align 1 .b8 _ZN34_INTERNAL_c4ceb863_4_k_cu_377d26b34cuda3std6ranges3__45__cpo4dataE[1];
.global .align 1 .b8 _ZN34_INTERNAL_c4ceb863_4_k_cu_377d26b34cuda3std6ranges3__45__cpo5cdataE[1];
.global .align 1 .b8 _ZN34_INTERNAL_c4ceb863_4_k_cu_377d26b34cuda3std6ranges3__45__cpo4sizeE[1];
.global .align 1 .b8 _ZN34_INTERNAL_c4ceb863_4_k_cu_377d26b34cuda3std6ranges3__45__cpo5ssizeE[1];
.global .align 1 .b8 _ZN34_INTERNAL_c4ceb863_4_k_cu_377d26b34cuda3std6ranges3__45__cpo8distanceE[1];
.global .align 1 .b8 _ZN34_INTERNAL_c4ceb863_4_k_cu_377d26b36thrust24THRUST_300001_SM_1000_NS8cuda_cub3parE[1];
.global .align 1 .b8 _ZN34_INTERNAL_c4ceb863_4_k_cu_377d26b36thrust24THRUST_300001_SM_1000_NS8cuda_cub10par_nosyncE[1];
.global .align 1 .b8 _ZN34_INTERNAL_c4ceb863_4_k_cu_377d26b36thrust24THRUST_300001_SM_1000_NS6system6detail10sequential3seqE[1];
.global .align 1 .b8 _ZN34_INTERNAL_c4ceb863_4_k_cu_377d26b36thrust24THRUST_300001_SM_1000_NS6system3cpp3parE[1];
.global .align 1 .b8 _ZN34_INTERNAL_c4ceb863_4_k_cu_377d26b36thrust24THRUST_300001_SM_1000_NS12placeholders2_1E[1];
.global .align 1 .b8 _ZN34_INTERNAL_c4ceb863_4_k_cu_377d26b36thrust24THRUST_300001_SM_1000_NS12placeholders2_2E[1];
.global .align 1 .b8 _ZN34_INTERNAL_c4ceb863_4_k_cu_377d26b36thrust24THRUST_300001_SM_1000_NS12placeholders2_3E[1];
.global .align 1 .b8 _ZN34_INTERNAL_c4ceb863_4_k_cu_377d26b36thrust24THRUST_300001_SM_1000_NS12placeholders2_4E[1];
.global .align 1 .b8 _ZN34_INTERNAL_c4ceb863_4_k_cu_377d26b36thrust24THRUST_300001_SM_1000_NS12placeholders2_5E[1];
.global .align 1 .b8 _ZN34_INTERNAL_c4ceb863_4_k_cu_377d26b36thrust24THRUST_300001_SM_1000_NS12placeholders2_6E[1];
.global .align 1 .b8 _ZN34_INTERNAL_c4ceb863_4_k_cu_377d26b36thrust24THRUST_300001_SM_1000_NS12placeholders2_7E[1];
.global .align 1 .b8 _ZN34_INTERNAL_c4ceb863_4_k_cu_377d26b36thrust24THRUST_300001_SM_1000_NS12placeholders2_8E[1];
.global .align 1 .b8 _ZN34_INTERNAL_c4ceb863_4_k_cu_377d26b36thrust24THRUST_300001_SM_1000_NS12placeholders2_9E[1];
.global .align 1 .b8 _ZN34_INTERNAL_c4ceb863_4_k_cu_377d26b36thrust24THRUST_300001_SM_1000_NS12placeholders3_10E[1];
.global .align 1 .b8 _ZN34_INTERNAL_c4ceb863_4_k_cu_377d26b36thrust24THRUST_300001_SM_1000_NS3seqE[1];
.global .align 1 .b8 _ZN34_INTERNAL_c4ceb863_4_k_cu_377d26b36thrust24THRUST_300001_SM_1000_NS6deviceE[1];
.extern .shared .align 16 .b8 s_cache[];

.visible .entry _Z18buildHashTablelensPiS_ii(
	.param .u64 .ptr .align 1 _Z18buildHashTablelensPiS_ii_param_0,
	.param .u64 .ptr .align 1 _Z18buildHashTablelensPiS_ii_param_1,
	.param .u32 _Z18buildHashTablelensPiS_ii_param_2,
	.param .u32 _Z18buildHashTablelensPiS_ii_param_3
)
{
	.reg .pred 	%p<18>;
	.reg .b32 	%r<33>;
	.reg .b32 	%f<95>;
	.reg .b64 	%rd<9>;

	ld.param.u64 	%rd3, [_Z18buildHashTablelensPiS_ii_param_0];
	ld.param.u64 	%rd4, [_Z18buildHashTablelensPiS_ii_param_1];
	ld.param.u32 	%r7, [_Z18buildHashTablelensPiS_ii_param_2];
	ld.param.u32 	%r8, [_Z18buildHashTablelensPiS_ii_param_3];
	mov.u32 	%r9, %ctaid.x;
	mov.u32 	%r1, %ntid.x;
	mov.u32 	%r10, %tid.x;
	mad.lo.s32 	%r32, %r9, %r1, %r10;
	setp.gt.s32 	%p1, %r32, %r7;
	@%p1 bra 	$L__BB0_10;
	mov.f32 	%f12, 0f00000000;
	mov.f32 	%f13, 0f3F000000;
	mul.rn.f32 	%f14, %f13, %f12;
	mov.f32 	%f15, 0f3DF6384F;
	mul.rn.f32 	%f16, %f15, %f12;
	fma.rn.f32 	%f17, %f14, 0f3FB8AA3B, 0f00000000;
	add.f32 	%f18, %f17, 0f00000000;
	mul.f32 	%f19, %f16, 0f40400000;
	fma.rn.f32 	%f20, %f19, %f14, %f18;
	fma.rn.f32 	%f21, %f16, 0f00000000, %f20;
	mov.f32 	%f22, 0f3F800000;
	add.rn.f32 	%f1, %f22, %f21;
	mov.f32 	%f23, 0fBF800000;
	add.rn.f32 	%f24, %f1, %f23;
	neg.f32 	%f25, %f24;
	add.rn.f32 	%f2, %f21, %f25;
	mov.u32 	%r11, %nctaid.x;
	mul.lo.s32 	%r3, %r1, %r11;
	cvta.to.global.u64 	%rd1, %rd4;
	cvta.to.global.u64 	%rd2, %rd3;
$L__BB0_2:
	mul.wide.s32 	%rd5, %r32, 4;
	add.s64 	%rd6, %rd1, %rd5;
	ld.global.u32 	%r12, [%rd6];
	mul.lo.s32 	%r13, %r12, %r8;
	cvt.rn.f32.s32 	%f94, %r13;
	setp.lt.s32 	%p2, %r13, 1;
	mul.f32 	%f27, %f94, 0f4B000000;
	selp.f32 	%f28, %f27, %f94, %p2;
	selp.f32 	%f29, 0fC1B80000, 0f00000000, %p2;
	mov.b32 	%r14, %f28;
	add.s32 	%r15, %r14, -1060439283;
	and.b32  	%r16, %r15, -8388608;
	sub.s32 	%r17, %r14, %r16;
	mov.b32 	%f30, %r17;
	cvt.rn.f32.s32 	%f31, %r16;
	fma.rn.f32 	%f32, %f31, 0f34000000, %f29;
	add.f32 	%f33, %f30, 0fBF800000;
	fma.rn.f32 	%f34, %f33, 0f3DC6B27F, 0fBE2C7F30;
	fma.rn.f32 	%f35, %f34, %f33, 0f3E2FCF2A;
	fma.rn.f32 	%f36, %f35, %f33, 0fBE374E43;
	fma.rn.f32 	%f37, %f36, %f33, 0f3E520BF4;
	fma.rn.f32 	%f38, %f37, %f33, 0fBE763C8B;
	fma.rn.f32 	%f39, %f38, %f33, 0f3E93BF99;
	fma.rn.f32 	%f40, %f39, %f33, 0fBEB8AA49;
	fma.rn.f32 	%f41, %f40, %f33, 0f3EF6384A;
	fma.rn.f32 	%f42, %f41, %f33, 0fBF38AA3B;
	mul.f32 	%f43, %f33, %f42;
	mul.f32 	%f44, %f33, %f43;
	fma.rn.f32 	%f45, %f33, 0f3FB8AA3B, %f44;
	add.f32 	%f46, %f32, %f45;
	setp.gt.u32 	%p3, %r14, 2139095039;
	fma.rn.f32 	%f47, %f28, 0f7F800000, 0f7F800000;
	selp.f32 	%f48, %f47, %f46, %p3;
	setp.eq.f32 	%p4, %f28, 0f00000000;
	selp.f32 	%f49, 0fFF800000, %f48, %p4;
	cvt.rzi.s32.f32 	%r5, %f49;
	cvt.rn.f32.s32 	%f4, %r5;
	setp.eq.s32 	%p5, %r5, 0;
	mov.f32 	%f93, 0f3F800000;
	@%p5 bra 	$L__BB0_5;
	mul.rn.f32 	%f50, %f1, %f4;
	cvt.rni.f32.f32 	%f51, %f50;
	sub.f32 	%f52, %f50, %f51;
	neg.f32 	%f53, %f50;
	fma.rn.f32 	%f54, %f1, %f4, %f53;
	fma.rn.f32 	%f55, %f2, %f4, %f54;
	add.f32 	%f56, %f52, %f55;
	setp.gt.f32 	%p6, %f51, 0f00000000;
	selp.b32 	%r18, 0, -2097152000, %p6;
	abs.f32 	%f57, %f4;
	setp.num.f32 	%p7, %f57, %f57;
	setp.lt.f32 	%p8, %f50, 0f00000000;
	selp.f32 	%f58, 0f00000000, 0f7F800000, %p8;
	abs.f32 	%f59, %f50;
	setp.gt.f32 	%p9, %f59, 0f43180000;
	cvt.rzi.s32.f32 	%r19, %f51;
	shl.b32 	%r20, %r19, 23;
	sub.s32 	%r21, %r20, %r18;
	mov.b32 	%f60, %r21;
	add.s32 	%r22, %r18, 2130706432;
	mov.b32 	%f61, %r22;
	fma.rn.f32 	%f62, %f56, 0f391FCB8E, 0f3AAF85ED;
	fma.rn.f32 	%f63, %f62, %f56, 0f3C1D9856;
	fma.rn.f32 	%f64, %f63, %f56, 0f3D6357BB;
	fma.rn.f32 	%f65, %f64, %f56, 0f3E75FDEC;
	fma.rn.f32 	%f66, %f65, %f56, 0f3F317218;
	fma.rn.f32 	%f67, %f66, %f56, 0f3F800000;
	mul.f32 	%f68, %f67, %f61;
	mul.f32 	%f69, %f68, %f60;
	selp.f32 	%f93, %f58, %f69, %p9;
	@%p7 bra 	$L__BB0_5;
	mov.f32 	%f70, 0f40000000;
	add.rn.f32 	%f93, %f70, %f4;
$L__BB0_5:
	setp.eq.f32 	%p10, %f93, %f94;
	@%p10 bra 	$L__BB0_9;
	add.s32 	%r23, %r5, 1;
	setp.eq.s32 	%p11, %r23, 0;
	cvt.rn.f32.s32 	%f8, %r23;
	mov.f32 	%f94, 0f3F800000;
	@%p11 bra 	$L__BB0_9;
	mul.rn.f32 	%f72, %f1, %f8;
	cvt.rni.f32.f32 	%f73, %f72;
	sub.f32 	%f74, %f72, %f73;
	neg.f32 	%f75, %f72;
	fma.rn.f32 	%f76, %f1, %f8, %f75;
	fma.rn.f32 	%f77, %f2, %f8, %f76;
	add.f32 	%f78, %f74, %f77;
	setp.gt.f32 	%p12, %f73, 0f00000000;
	selp.b32 	%r24, 0, -2097152000, %p12;
	abs.f32 	%f79, %f8;
	setp.num.f32 	%p13, %f79, %f79;
	setp.lt.f32 	%p14, %f72, 0f00000000;
	selp.f32 	%f80, 0f00000000, 0f7F800000, %p14;
	abs.f32 	%f81, %f72;
	setp.gt.f32 	%p15, %f81, 0f43180000;
	cvt.rzi.s32.f32 	%r25, %f73;
	shl.b32 	%r26, %r25, 23;
	sub.s32 	%r27, %r26, %r24;
	mov.b32 	%f82, %r27;
	add.s32 	%r28, %r24, 2130706432;
	mov.b32 	%f83, %r28;
	fma.rn.f32 	%f84, %f78, 0f391FCB8E, 0f3AAF85ED;
	fma.rn.f32 	%f85, %f84, %f78, 0f3C1D9856;
	fma.rn.f32 	%f86, %f85, %f78, 0f3D6357BB;
	fma.rn.f32 	%f87, %f86, %f78, 0f3E75FDEC;
	fma.rn.f32 	%f88, %f87, %f78, 0f3F317218;
	fma.rn.f32 	%f89, %f88, %f78, 0f3F800000;
	mul.f32 	%f90, %f89, %f83;
	mul.f32 	%f91, %f90, %f82;
	selp.f32 	%f94, %f80, %f91, %p15;
	@%p13 bra 	$L__BB0_9;
	mov.f32 	%f92, 0f40000000;
	add.rn.f32 	%f94, %f92, %f8;
$L__BB0_9:
	cvt.rzi.s32.f32 	%r29, %f94;
	setp.eq.s32 	%p16, %r29, 0;
	max.s32 	%r30, %r29, 8;
	selp.b32 	%r31, 0, %r30, %p16;
	add.s64 	%rd8, %rd2, %rd5;
	st.global.u32 	[%rd8], %r31;
	add.s32 	%r32, %r32, %r3;
	setp.le.s32 	%p17, %r32, %r7;
	@%p17 bra 	$L__BB0_2;
$L__BB0_10:
	ret;

}
	// .globl	_Z14buildHashTablePiS_S_S_iiii
.visible .entry _Z14buildHashTablePiS_S_S_iiii(
	.param .u64 .ptr .align 1 _Z14buildHashTablePiS_S_S_iiii_param_0,
	.param .u64 .ptr .align 1 _Z14buildHashTablePiS_S_S_iiii_param_1,
	.param .u64 .ptr .align 1 _Z14buildHashTablePiS_S_S_iiii_param_2,
	.param .u64 .ptr .align 1 _Z14buildHashTablePiS_S_S_iiii_param_3,
	.param .u32 _Z14buildHashTablePiS_S_S_iiii_param_4,
	.param .u32 _Z14buildHashTablePiS_S_S_iiii_param_5,
	.param .u32 _Z14buildHashTablePiS_S_S_iiii_param_6,
	.param .u32 _Z14buildHashTablePiS_S_S_iiii_param_7
)
{
	.reg .pred 	%p<7>;
	.reg .b32 	%r<45>;
	.reg .b64 	%rd<18>;

	ld.param.u64 	%rd5, [_Z14buildHashTablePiS_S_S_iiii_param_0];
	ld.param.u64 	%rd8, [_Z14buildHashTablePiS_S_S_iiii_param_1];
	ld.param.u64 	%rd6, [_Z14buildHashTablePiS_S_S_iiii_param_2];
	ld.param.u64 	%rd7, [_Z14buildHashTablePiS_S_S_iiii_param_3];
	ld.param.u32 	%r14, [_Z14buildHashTablePiS_S_S_iiii_param_4];
	ld.param.u32 	%r15, [_Z14buildHashTablePiS_S_S_iiii_param_5];
	ld.param.u32 	%r16, [_Z14buildHashTablePiS_S_S_iiii_param_7];
	cvta.to.global.u64 	%rd1, %rd8;
	mov.u32 	%r17, %ctaid.x;
	mov.u32 	%r1, %ntid.x;
	mov.u32 	%r18, %tid.x;
	mad.lo.s32 	%r42, %r17, %r1, %r18;
	setp.ge.s32 	%p1, %r42, %r14;
	@%p1 bra 	$L__BB1_6;
	mov.u32 	%r19, %nctaid.x;
	mul.lo.s32 	%r3, %r1, %r19;
	cvta.to.global.u64 	%rd2, %rd6;
	cvta.to.global.u64 	%rd3, %rd7;
	cvta.to.global.u64 	%rd4, %rd5;
$L__BB1_2:
	mul.wide.s32 	%rd9, %r42, 4;
	add.s64 	%rd10, %rd2, %rd9;
	ld.global.u32 	%r5, [%rd10];
	add.s64 	%rd11, %rd3, %rd9;
	ld.global.u32 	%r20, [%rd11];
	mul.wide.s32 	%rd12, %r20, 4;
	add.s64 	%rd13, %rd4, %rd12;
	ld.global.u32 	%r6, [%rd13];
	ld.global.u32 	%r21, [%rd13+4];
	sub.s32 	%r7, %r21, %r6;
	rem.s32 	%r22, %r5, %r7;
	shr.s32 	%r23, %r7, 31;
	shr.u32 	%r24, %r23, 29;
	add.s32 	%r25, %r7, %r24;
	shr.s32 	%r26, %r25, 3;
	shr.s32 	%r27, %r22, 31;
	shr.u32 	%r28, %r27, 29;
	add.s32 	%r29, %r22, %r28;
	and.b32  	%r30, %r29, -8;
	sub.s32 	%r31, %r22, %r30;
	shr.s32 	%r32, %r29, 3;
	mad.lo.s32 	%r44, %r31, %r26, %r32;
	add.s32 	%r33, %r44, %r6;
	mul.wide.s32 	%rd14, %r33, 4;
	add.s64 	%rd15, %rd1, %rd14;
	atom.relaxed.global.cas.b32 	%r34, [%rd15], -1, %r5;
	setp.eq.s32 	%p2, %r34, -1;
	@%p2 bra 	$L__BB1_5;
	mov.b32 	%r43, 0;
$L__BB1_4:
	add.s32 	%r36, %r43, 1;
	setp.eq.s32 	%p3, %r36, %r15;
	add.s32 	%r37, %r44, 1;
	setp.eq.s32 	%p4, %r37, %r7;
	selp.b32 	%r38, 0, %r37, %p4;
	selp.b32 	%r44, %r38, %r44, %p3;
	selp.b32 	%r43, 0, %r36, %p3;
	add.s32 	%r39, %r44, %r6;
	mad.lo.s32 	%r40, %r43, %r16, %r39;
	mul.wide.s32 	%rd16, %r40, 4;
	add.s64 	%rd17, %rd1, %rd16;
	atom.relaxed.global.cas.b32 	%r41, [%rd17], -1, %r5;
	setp.ne.s32 	%p5, %r41, -1;
	@%p5 bra 	$L__BB1_4;
$L__BB1_5:
	add.s32 	%r42, %r42, %r3;
	setp.lt.s32 	%p6, %r42, %r14;
	@%p6 bra 	$L__BB1_2;
$L__BB1_6:
	ret;

}
	// .globl	_Z9DFSKerneliiiiiPiS_S_S_S_S_S_S_S_
.visible .entry _Z9DFSKerneliiiiiPiS_S_S_S_S_S_S_S_(
	.param .u32 _Z9DFSKerneliiiiiPiS_S_S_S_S_S_S_S__param_0,
	.param .u32 _Z9DFSKerneliiiiiPiS_S_S_S_S_S_S_S__param_1,
	.param .u32 _Z9DFSKerneliiiiiPiS_S_S_S_S_S_S_S__param_2,
	.param .u32 _Z9DFSKerneliiiiiPiS_S_S_S_S_S_S_S__param_3,
	.param .u32 _Z9DFSKerneliiiiiPiS_S_S_S_S_S_S_S__param_4,
	.param .u64 .ptr .align 1 _Z9DFSKerneliiiiiPiS_S_S_S_S_S_S_S__param_5,
	.param .u64 .ptr .align 1 _Z9DFSKerneliiiiiPiS_S_S_S_S_S_S_S__param_6,
	.param .u64 .ptr .align 1 _Z9DFSKerneliiiiiPiS_S_S_S_S_S_S_S__param_7,
	.param .u64 .ptr .align 1 _Z9DFSKerneliiiiiPiS_S_S_S_S_S_S_S__param_8,
	.param .u64 .ptr .align 1 _Z9DFSKerneliiiiiPiS_S_S_S_S_S_S_S__param_9,
	.param .u64 .ptr .align 1 _Z9DFSKerneliiiiiPiS_S_S_S_S_S_S_S__param_10,
	.param .u64 .ptr .align 1 _Z9DFSKerneliiiiiPiS_S_S_S_S_S_S_S__param_11,
	.param .u64 .ptr .align 1 _Z9DFSKerneliiiiiPiS_S_S_S_S_S_S_S__param_12,
	.param .u64 .ptr .align 1 _Z9DFSKerneliiiiiPiS_S_S_S_S_S_S_S__param_13
)
{
	.local .align 8 .b8 	__local_depot2[48];
	.reg .b64 	%SP;
	.reg .b64 	%SPL;
	.reg .pred 	%p<56>;
	.reg .b32 	%r<271>;
	.reg .b64 	%rd<131>;

	mov.u64 	%SPL, __local_depot2;
	ld.param.u32 	%r106, [_Z9DFSKerneliiiiiPiS_S_S_S_S_S_S_S__param_0];
	ld.param.u32 	%r107, [_Z9DFSKerneliiiiiPiS_S_S_S_S_S_S_S__param_1];
	ld.param.u32 	%r108, [_Z9DFSKerneliiiiiPiS_S_S_S_S_S_S_S__param_2];
	ld.param.u32 	%r109, [_Z9DFSKerneliiiiiPiS_S_S_S_S_S_S_S__param_3];
	ld.param.u32 	%r110, [_Z9DFSKerneliiiiiPiS_S_S_S_S_S_S_S__param_4];
	ld.param.u64 	%rd37, [_Z9DFSKerneliiiiiPiS_S_S_S_S_S_S_S__param_5];
	ld.param.u64 	%rd31, [_Z9DFSKerneliiiiiPiS_S_S_S_S_S_S_S__param_6];
	ld.param.u64 	%rd32, [_Z9DFSKerneliiiiiPiS_S_S_S_S_S_S_S__param_7];
	ld.param.u64 	%rd38, [_Z9DFSKerneliiiiiPiS_S_S_S_S_S_S_S__param_8];
	ld.param.u64 	%rd33, [_Z9DFSKerneliiiiiPiS_S_S_S_S_S_S_S__param_9];
	ld.param.u64 	%rd34, [_Z9DFSKerneliiiiiPiS_S_S_S_S_S_S_S__param_10];
	ld.param.u64 	%rd35, [_Z9DFSKerneliiiiiPiS_S_S_S_S_S_S_S__param_11];
	ld.param.u64 	%rd39, [_Z9DFSKerneliiiiiPiS_S_S_S_S_S_S_S__param_12];
	cvta.to.global.u64 	%rd1, %rd37;
	cvta.to.global.u64 	%rd2, %rd39;
	cvta.to.global.u64 	%rd3, %rd38;
	add.u64 	%rd4, %SPL, 0;
	add.u64 	%rd5, %SPL, 12;
	add.u64 	%rd6, %SPL, 24;
	add.u64 	%rd7, %SPL, 40;
	mov.u32 	%r112, %ctaid.x;
	mov.u32 	%r113, %ntid.x;
	mov.u32 	%r1, %tid.x;
	mad.lo.s32 	%r114, %r112, %r113, %r1;
	shr.s32 	%r115, %r114, 31;
	shr.u32 	%r116, %r115, 27;
	add.s32 	%r117, %r114, %r116;
	shr.s32 	%r221, %r117, 5;
	and.b32  	%r118, %r117, -32;
	sub.s32 	%r3, %r114, %r118;
	mov.u32 	%r119, %nctaid.x;
	mul.lo.s32 	%r4, %r113, %r119;
	setp.ge.s32 	%p2, %r221, %r106;
	mov.b32 	%r224, 0;
	@%p2 bra 	$L__BB2_52;
	mul.wide.s32 	%rd44, %r108, %r221;
	cvt.s64.s32 	%rd45, %r109;
	mul.lo.s64 	%rd46, %rd44, %rd45;
	shl.b64 	%rd47, %rd46, 2;
	add.s64 	%rd8, %rd2, %rd47;
	shl.b32 	%r122, %r1, 2;
	and.b32  	%r5, %r122, 3968;
	add.s32 	%r6, %r109, -2;
	add.s64 	%rd9, %rd1, 8;
	shr.u32 	%r7, %r4, 5;
	cvta.to.global.u64 	%rd10, %rd31;
	cvta.to.global.u64 	%rd11, %rd32;
	cvta.to.global.u64 	%rd12, %rd33;
	cvta.to.global.u64 	%rd13, %rd34;
	cvta.to.global.u64 	%rd14, %rd35;
	mov.b32 	%r224, 0;
$L__BB2_2:
	st.local.u32 	[%rd6], %r221;
	mov.b32 	%r226, 0;
$L__BB2_3:
	add.s32 	%r101, %r226, 1;
	cvt.s64.s32 	%rd15, %r226;
	mul.wide.s32 	%rd48, %r226, 4;
	add.s64 	%rd49, %rd5, %rd48;
	mov.b32 	%r124, -1;
	st.local.u32 	[%rd49+4], %r124;
	bar.warp.sync 	-1;
	add.s64 	%rd50, %rd10, %rd48;
	ld.global.u32 	%r17, [%rd50];
	ld.global.u32 	%r18, [%rd50+4];
	sub.s32 	%r19, %r18, %r17;
	setp.lt.s32 	%p3, %r19, 1;
	@%p3 bra 	$L__BB2_11;
	and.b32  	%r20, %r19, 3;
	sub.s32 	%r126, %r17, %r18;
	setp.gt.u32 	%p4, %r126, -4;
	mov.b32 	%r230, 0;
	@%p4 bra 	$L__BB2_7;
	add.s64 	%rd129, %rd7, 8;
	and.b32  	%r230, %r19, 2147483644;
	neg.s32 	%r229, %r230;
	mov.u32 	%r228, %r17;
$L__BB2_6:
	mul.wide.s32 	%rd51, %r228, 4;
	add.s64 	%rd52, %rd9, %rd51;
	ld.global.u32 	%r127, [%rd52+-8];
	mul.wide.s32 	%rd53, %r127, 4;
	add.s64 	%rd54, %rd6, %rd53;
	ld.local.u32 	%r128, [%rd54];
	ld.global.u32 	%r129, [%rd52+-4];
	mul.wide.s32 	%rd55, %r129, 4;
	add.s64 	%rd56, %rd6, %rd55;
	ld.local.u32 	%r130, [%rd56];
	st.local.v2.u32 	[%rd129+-8], {%r128, %r130};
	ld.global.u32 	%r131, [%rd52];
	mul.wide.s32 	%rd57, %r131, 4;
	add.s64 	%rd58, %rd6, %rd57;
	ld.local.u32 	%r132, [%rd58];
	ld.global.u32 	%r133, [%rd52+4];
	mul.wide.s32 	%rd59, %r133, 4;
	add.s64 	%rd60, %rd6, %rd59;
	ld.local.u32 	%r134, [%rd60];
	st.local.v2.u32 	[%rd129], {%r132, %r134};
	add.s32 	%r229, %r229, 4;
	add.s64 	%rd129, %rd129, 16;
	add.s32 	%r228, %r228, 4;
	setp.ne.s32 	%p5, %r229, 0;
	@%p5 bra 	$L__BB2_6;
$L__BB2_7:
	setp.eq.s32 	%p6, %r20, 0;
	@%p6 bra 	$L__BB2_11;
	add.s32 	%r135, %r230, %r17;
	mul.wide.s32 	%rd61, %r135, 4;
	add.s64 	%rd19, %rd1, %rd61;
	ld.global.u32 	%r136, [%rd19];
	mul.wide.s32 	%rd62, %r136, 4;
	add.s64 	%rd63, %rd6, %rd62;
	ld.local.u32 	%r137, [%rd63];
	mul.wide.u32 	%rd64, %r230, 4;
	add.s64 	%rd20, %rd7, %rd64;
	st.local.u32 	[%rd20], %r137;
	setp.eq.s32 	%p7, %r20, 1;
	@%p7 bra 	$L__BB2_11;
	ld.global.u32 	%r138, [%rd19+4];
	mul.wide.s32 	%rd65, %r138, 4;
	add.s64 	%rd66, %rd6, %rd65;
	ld.local.u32 	%r139, [%rd66];
	st.local.u32 	[%rd20+4], %r139;
	setp.eq.s32 	%p8, %r20, 2;
	@%p8 bra 	$L__BB2_11;
	ld.global.u32 	%r140, [%rd19+8];
	mul.wide.s32 	%rd67, %r140, 4;
	add.s64 	%rd68, %rd6, %rd67;
	ld.local.u32 	%r141, [%rd68];
	st.local.u32 	[%rd20+8], %r141;
$L__BB2_11:
	ld.local.u32 	%r239, [%rd7];
	mul.wide.s32 	%rd69, %r239, 4;
	add.s64 	%rd70, %rd3, %rd69;
	ld.global.u32 	%r240, [%rd70];
	setp.lt.s32 	%p9, %r19, 2;
	@%p9 bra 	$L__BB2_20;
	not.b32 	%r144, %r17;
	add.s32 	%r30, %r18, %r144;
	sub.s32 	%r145, %r18, %r17;
	add.s32 	%r146, %r145, -2;
	and.b32  	%r31, %r30, 3;
	setp.lt.u32 	%p10, %r146, 3;
	mov.b32 	%r238, 1;
	@%p10 bra 	$L__BB2_15;
	and.b32  	%r32, %r30, -4;
	mov.b32 	%r233, 1;
$L__BB2_14:
	mul.wide.u32 	%rd71, %r233, 4;
	add.s64 	%rd72, %rd7, %rd71;
	ld.local.u32 	%r148, [%rd72];
	mul.wide.s32 	%rd73, %r148, 4;
	add.s64 	%rd74, %rd3, %rd73;
	ld.global.u32 	%r149, [%rd74];
	setp.lt.s32 	%p11, %r149, %r240;
	selp.b32 	%r150, %r239, %r148, %p11;
	st.local.u32 	[%rd72], %r150;
	selp.b32 	%r151, %r148, %r239, %p11;
	min.s32 	%r152, %r149, %r240;
	ld.local.v2.u32 	{%r153, %r154}, [%rd72+4];
	mul.wide.s32 	%rd75, %r153, 4;
	add.s64 	%rd76, %rd3, %rd75;
	ld.global.u32 	%r155, [%rd76];
	setp.lt.s32 	%p12, %r155, %r152;
	selp.b32 	%r156, %r151, %r153, %p12;
	selp.b32 	%r157, %r153, %r151, %p12;
	min.s32 	%r158, %r155, %r152;
	mul.wide.s32 	%rd77, %r154, 4;
	add.s64 	%rd78, %rd3, %rd77;
	ld.global.u32 	%r159, [%rd78];
	setp.lt.s32 	%p13, %r159, %r158;
	selp.b32 	%r160, %r157, %r154, %p13;
	st.local.v2.u32 	[%rd72+4], {%r156, %r160};
	selp.b32 	%r161, %r154, %r157, %p13;
	min.s32 	%r162, %r159, %r158;
	ld.local.u32 	%r163, [%rd72+12];
	mul.wide.s32 	%rd79, %r163, 4;
	add.s64 	%rd80, %rd3, %rd79;
	ld.global.u32 	%r164, [%rd80];
	setp.lt.s32 	%p14, %r164, %r162;
	selp.b32 	%r165, %r161, %r163, %p14;
	st.local.u32 	[%rd72+12], %r165;
	selp.b32 	%r239, %r163, %r161, %p14;
	min.s32 	%r240, %r164, %r162;
	add.s32 	%r238, %r233, 4;
	add.s32 	%r166, %r233, 3;
	setp.ne.s32 	%p15, %r166, %r32;
	mov.u32 	%r233, %r238;
	@%p15 bra 	$L__BB2_14;
$L__BB2_15:
	setp.eq.s32 	%p16, %r31, 0;
	@%p16 bra 	$L__BB2_19;
	mul.wide.u32 	%rd81, %r238, 4;
	add.s64 	%rd21, %rd7, %rd81;
	ld.local.u32 	%r167, [%rd21];
	mul.wide.s32 	%rd82, %r167, 4;
	add.s64 	%rd83, %rd3, %rd82;
	ld.global.u32 	%r168, [%rd83];
	setp.lt.s32 	%p17, %r168, %r240;
	selp.b32 	%r169, %r239, %r167, %p17;
	st.local.u32 	[%rd21], %r169;
	selp.b32 	%r239, %r167, %r239, %p17;
	min.s32 	%r240, %r168, %r240;
	setp.eq.s32 	%p18, %r31, 1;
	@%p18 bra 	$L__BB2_19;
	ld.local.u32 	%r170, [%rd21+4];
	mul.wide.s32 	%rd84, %r170, 4;
	add.s64 	%rd85, %rd3, %rd84;
	ld.global.u32 	%r171, [%rd85];
	setp.lt.s32 	%p19, %r171, %r240;
	selp.b32 	%r172, %r239, %r170, %p19;
	st.local.u32 	[%rd21+4], %r172;
	selp.b32 	%r239, %r170, %r239, %p19;
	min.s32 	%r240, %r171, %r240;
	setp.eq.s32 	%p20, %r31, 2;
	@%p20 bra 	$L__BB2_19;
	ld.local.u32 	%r173, [%rd21+8];
	mul.wide.s32 	%rd86, %r173, 4;
	add.s64 	%rd87, %rd3, %rd86;
	ld.global.u32 	%r174, [%rd87];
	setp.lt.s32 	%p21, %r174, %r240;
	selp.b32 	%r175, %r239, %r173, %p21;
	st.local.u32 	[%rd21+8], %r175;
	selp.b32 	%r239, %r173, %r239, %p21;
	min.s32 	%r240, %r174, %r240;
$L__BB2_19:
	st.local.u32 	[%rd7], %r239;
$L__BB2_20:
	mul.wide.s32 	%rd88, %r239, 4;
	add.s64 	%rd89, %rd11, %rd88;
	ld.global.s32 	%rd22, [%rd89];
	setp.ne.s32 	%p22, %r19, 1;
	@%p22 bra 	$L__BB2_22;
	mul.lo.s32 	%r181, %r101, %r108;
	mul.wide.s32 	%rd95, %r181, 4;
	add.s64 	%rd96, %rd8, %rd95;
	mov.b32 	%r182, -1;
	st.global.u32 	[%rd96], %r182;
	shl.b64 	%rd97, %rd22, 2;
	add.s64 	%rd98, %rd33, %rd97;
	shr.u64 	%rd99, %rd98, 32;
	st.global.u32 	[%rd96+4], %rd99;
	st.global.u32 	[%rd96+8], %rd98;
	bra.uni 	$L__BB2_26;
$L__BB2_22:
	shl.b64 	%rd90, %rd22, 2;
	add.s64 	%rd23, %rd12, %rd90;
	setp.ge.s32 	%p23, %r3, %r240;
	@%p23 bra 	$L__BB2_24;
	mul.wide.s32 	%rd91, %r3, 4;
	add.s64 	%rd92, %rd23, %rd91;
	ld.global.u32 	%r265, [%rd92];
$L__BB2_24:
	add.s32 	%r244, %r3, 32;
	mov.u32 	%r245, %r3;
$L__BB2_25:
	mov.u32 	%r57, %r244;
	mul.wide.s32 	%rd93, %r57, 4;
	add.s64 	%rd94, %rd23, %rd93;
	ld.global.u32 	%r176, [%rd94];
	add.s32 	%r177, %r5, %r245;
	shl.b32 	%r178, %r177, 2;
	mov.u32 	%r179, s_cache;
	add.s32 	%r180, %r179, %r178;
	st.shared.u32 	[%r180], %r176;
	add.s32 	%r244, %r57, 32;
	setp.lt.u32 	%p24, %r57, 118;
	setp.lt.s32 	%p25, %r244, %r240;
	or.pred  	%p26, %p24, %p25;
	mov.u32 	%r245, %r57;
	@%p26 bra 	$L__BB2_25;
$L__BB2_26:
	shl.b64 	%rd100, %rd15, 2;
	add.s64 	%rd24, %rd4, %rd100;
	st.local.u32 	[%rd24+4], %r240;
	@%p9 bra 	$L__BB2_43;
	mov.b32 	%r249, 1;
$L__BB2_28:
	mul.wide.u32 	%rd101, %r249, 4;
	add.s64 	%rd102, %rd7, %rd101;
	ld.local.u32 	%r185, [%rd102];
	mul.wide.s32 	%rd103, %r185, 4;
	add.s64 	%rd104, %rd13, %rd103;
	ld.global.u32 	%r186, [%rd104];
	cvt.s64.s32 	%rd25, %r186;
	ld.global.u32 	%r187, [%rd104+4];
	sub.s32 	%r65, %r187, %r186;
	setp.ge.s32 	%p28, %r3, %r240;
	mov.b32 	%r261, 0;
	@%p28 bra 	$L__BB2_41;
	shl.b64 	%rd105, %rd25, 2;
	add.s64 	%rd26, %rd14, %rd105;
	shr.s32 	%r189, %r65, 31;
	shr.u32 	%r190, %r189, 29;
	add.s32 	%r191, %r65, %r190;
	shr.s32 	%r66, %r191, 3;
	mov.b32 	%r261, 0;
	mov.u32 	%r253, %r3;
$L__BB2_30:
	setp.lt.s32 	%p29, %r253, 32;
	selp.b32 	%r263, %r265, %r263, %p29;
	add.s32 	%r72, %r253, -32;
	setp.gt.u32 	%p30, %r72, 117;
	add.s32 	%r192, %r5, %r253;
	shl.b32 	%r193, %r192, 2;
	mov.u32 	%r194, s_cache;
	add.s32 	%r73, %r194, %r193;
	@%p30 bra 	$L__BB2_32;
	ld.shared.u32 	%r263, [%r73+-128];
$L__BB2_32:
	setp.eq.s32 	%p32, %r263, -1;
	mov.b32 	%r259, 0;
	mov.pred 	%p31, -1;
	mov.pred 	%p55, %p31;
	@%p32 bra 	$L__BB2_37;
	rem.s32 	%r197, %r263, %r65;
	shr.s32 	%r198, %r197, 31;
	shr.u32 	%r199, %r198, 29;
	add.s32 	%r200, %r197, %r199;
	and.b32  	%r201, %r200, -8;
	sub.s32 	%r202, %r197, %r201;
	shr.s32 	%r203, %r200, 3;
	mad.lo.s32 	%r258, %r202, %r66, %r203;
	mul.wide.s32 	%rd106, %r258, 4;
	add.s64 	%rd130, %rd26, %rd106;
	ld.global.u32 	%r256, [%rd130];
	setp.eq.s32 	%p34, %r256, -1;
	@%p34 bra 	$L__BB2_37;
	mov.b32 	%r257, 0;
$L__BB2_35:
	setp.eq.s32 	%p36, %r256, %r263;
	mov.b32 	%r259, 1;
	mov.pred 	%p55, 0;
	@%p36 bra 	$L__BB2_37;
	mul.wide.s32 	%rd107, %r107, 4;
	add.s64 	%rd108, %rd130, %rd107;
	add.s32 	%r207, %r257, 1;
	setp.eq.s32 	%p38, %r207, %r110;
	add.s32 	%r208, %r258, 1;
	setp.eq.s32 	%p39, %r208, %r65;
	selp.b32 	%r209, 0, %r208, %p39;
	mul.wide.s32 	%rd109, %r209, 4;
	add.s64 	%rd110, %rd26, %rd109;
	selp.b32 	%r258, %r209, %r258, %p38;
	selp.b64 	%rd130, %rd110, %rd108, %p38;
	selp.b32 	%r257, 0, %r207, %p38;
	ld.global.u32 	%r256, [%rd130];
	setp.ne.s32 	%p40, %r256, -1;
	mov.b32 	%r259, 0;
	mov.pred 	%p55, %p31;
	@%p40 bra 	$L__BB2_35;
$L__BB2_37:
	// begin inline asm
	activemask.b32 %r210;
	// end inline asm
	redux.sync.add.s32 %r85, %r259, %r210;
	not.pred 	%p41, %p55;
	@%p41 bra 	$L__BB2_40;
	selp.b32 	%r265, -1, %r265, %p29;
	@%p30 bra 	$L__BB2_40;
	mov.b32 	%r211, -1;
	st.shared.u32 	[%r73+-128], %r211;
$L__BB2_40:
	add.s32 	%r261, %r261, %r85;
	add.s32 	%r253, %r253, 32;
	setp.lt.s32 	%p44, %r253, %r240;
	@%p44 bra 	$L__BB2_30;
$L__BB2_41:
	shfl.sync.idx.b32	%r240|%p45, %r261, 0, 31, -1;
	add.s32 	%r249, %r249, 1;
	setp.ne.s32 	%p46, %r249, %r19;
	@%p46 bra 	$L__BB2_28;
	st.local.u32 	[%rd24+4], %r240;
$L__BB2_43:
	bar.warp.sync 	-1;
	setp.ne.s32 	%p47, %r226, %r6;
	@%p47 bra 	$L__BB2_45;
	setp.eq.s32 	%p48, %r3, 0;
	selp.b32 	%r212, %r240, 0, %p48;
	add.s32 	%r224, %r224, %r212;
	bar.warp.sync 	-1;
	mov.u32 	%r101, %r6;
$L__BB2_45:
	setp.eq.s32 	%p49, %r101, 0;
	@%p49 bra 	$L__BB2_51;
$L__BB2_46:
	mul.wide.s32 	%rd111, %r101, 4;
	add.s64 	%rd112, %rd5, %rd111;
	ld.local.u32 	%r102, [%rd112];
	add.s32 	%r213, %r102, 1;
	st.local.u32 	[%rd112], %r213;
	add.s64 	%rd113, %rd4, %rd111;
	ld.local.u32 	%r214, [%rd113];
	setp.ge.s32 	%p50, %r213, %r214;
	@%p50 bra 	$L__BB2_50;
	mul.lo.s32 	%r215, %r101, %r108;
	mul.wide.s32 	%rd114, %r215, 4;
	add.s64 	%rd30, %rd8, %rd114;
	ld.global.u32 	%r216, [%rd30];
	setp.ne.s32 	%p52, %r216, -1;
	@%p52 bra 	$L__BB2_49;
	ld.global.u32 	%rd119, [%rd30+4];
	shl.b64 	%rd120, %rd119, 32;
	ld.global.u32 	%rd121, [%rd30+8];
	or.b64  	%rd122, %rd120, %rd121;
	mul.wide.s32 	%rd123, %r102, 4;
	add.s64 	%rd124, %rd122, %rd123;
	ld.u32 	%r218, [%rd124+4];
	mul.wide.s32 	%rd125, %r101, 4;
	add.s64 	%rd126, %rd6, %rd125;
	st.local.u32 	[%rd126], %r218;
	mov.u32 	%r226, %r101;
	bra.uni 	$L__BB2_3;
$L__BB2_49:
	mul.wide.s32 	%rd115, %r102, 4;
	add.s64 	%rd116, %rd30, %rd115;
	ld.global.u32 	%r217, [%rd116+4];
	mul.wide.s32 	%rd117, %r101, 4;
	add.s64 	%rd118, %rd6, %rd117;
	st.local.u32 	[%rd118], %r217;
	mov.u32 	%r226, %r101;
	bra.uni 	$L__BB2_3;
$L__BB2_50:
	add.s32 	%r101, %r101, -1;
	setp.ne.s32 	%p51, %r101, 0;
	@%p51 bra 	$L__BB2_46;
$L__BB2_51:
	add.s32 	%r221, %r221, %r7;
	setp.lt.s32 	%p53, %r221, %r106;
	@%p53 bra 	$L__BB2_2;
$L__BB2_52:
	setp.ne.s32 	%p54, %r3, 0;
	@%p54 bra 	$L__BB2_54;
	ld.param.u64 	%rd128, [_Z9DFSKerneliiiiiPiS_S_S_S_S_S_S_S__param_13];
	cvta.to.global.u64 	%rd127, %rd128;
	atom.global.add.u32 	%r219, [%rd127], %r224;
$L__BB2_54:
	ret;

}
	// .globl	_ZN3cub18CUB_300001_SM_10006detail11EmptyKernelIvEEvv
.visible .entry _ZN3cub18CUB_300001_SM_10006detail11EmptyKernelIvEEvv()
{


	ret;

}
	// .globl	_ZN3cub18CUB_300001_SM_10006detail4scan20DeviceScanInitKernelINS0_13ScanTileStateIiLb1EEEEEvT_i
.visible .entry _ZN3cub18CUB_300001_SM_10006detail4scan20DeviceScanInitKernelINS0_13ScanTileStateIiLb1EEEEEvT_i(
	.param .align 8 .b8 _ZN3cub18CUB_300001_SM_10006detail4scan20DeviceScanInitKernelINS0_13ScanTileStateIiLb1EEEEEvT_i_param_0[8],
	.param .u32 _ZN3cub18CUB_300001_SM_10006detail4scan20DeviceScanInitKernelINS0_13ScanTileStateIiLb1EEEEEvT_i_param_1
)
{
	.reg .pred 	%p<5>;
	.reg .b32 	%r<10>;
	.reg .b64 	%rd<7>;

	ld.param.u64 	%rd2, [_ZN3cub18CUB_300001_SM_10006detail4scan20DeviceScanInitKernelINS0_13ScanTileStateIiLb1EEEEEvT_i_param_0];
	ld.param.u32 	%r4, [_ZN3cub18CUB_300001_SM_10006detail4scan20DeviceScanInitKernelINS0_13ScanTileStateIiLb1EEEEEvT_i_param_1];
	cvta.to.global.u64 	%rd1, %rd2;
	mov.u32 	%r1, %ctaid.x;
	mov.u32 	%r5, %ntid.x;
	mov.u32 	%r2, %tid.x;
	mad.lo.s32 	%r3, %r1, %r5, %r2;
	setp.ge.s32 	%p1, %r3, %r4;
	@%p1 bra 	$L__BB4_2;
	mul.wide.s32 	%rd3, %r3, 8;
	add.s64 	%rd4, %rd1, %rd3;
	mov.b32 	%r6, 0;
	mov.b32 	%r7, 99;
	st.global.v2.u32 	[%rd4+256], {%r7, %r6};
$L__BB4_2:
	setp.ne.s32 	%p2, %r1, 0;
	setp.gt.u32 	%p3, %r2, 31;
	or.pred  	%p4, %p2, %p3;
	@%p4 bra 	$L__BB4_4;
	mul.wide.u32 	%rd5, %r2, 8;
	add.s64 	%rd6, %rd1, %rd5;
	mov.b32 	%r9, 0;
	st.global.v2.u32 	[%rd6], {%r9, %r9};
$L__BB4_4:
	ret;

}
	// .globl	_ZN3cub18CUB_300001_SM_10006detail4scan16DeviceScanKernelINS2_10policy_hubIiiijN4cuda3std3__44plusIvEEE10Policy1000EPiSC_NS0_13ScanTileStateIiLb1EEES9_NS1_10InputValueIiSC_EEjiLb0EiEEvT0_T1_T2_iT3_T4_T5_
.visible .entry _ZN3cub18CUB_300001_SM_10006detail4scan16DeviceScanKernelINS2_10policy_hubIiiijN4cuda3std3__44plusIvEEE10Policy1000EPiSC_NS0_13ScanTileStateIiLb1EEES9_NS1_10InputValueIiSC_EEjiLb0EiEEvT0_T1_T2_iT3_T4_T5_(
	.param .u64 .ptr .align 1 _ZN3cub18CUB_300001_SM_10006detail4scan16DeviceScanKernelINS2_10policy_hubIiiijN4cuda3std3__44plusIvEEE10Policy1000EPiSC_NS0_13ScanTileStateIiLb1EEES9_NS1_10InputValueIiSC_EEjiLb0EiEEvT0_T1_T2_iT3_T4_T5__param_0,
	.param .u64 .ptr .align 1 _ZN3cub18CUB_300001_SM_10006detail4scan16DeviceScanKernelINS2_10policy_hubIiiijN4cuda3std3__44plusIvEEE10Policy1000EPiSC_NS0_13ScanTileStateIiLb1EEES9_NS1_10InputValueIiSC_EEjiLb0EiEEvT0_T1_T2_iT3_T4_T5__param_1,
	.param .align 8 .b8 _ZN3cub18CUB_300001_SM_10006detail4scan16DeviceScanKernelINS2_10policy_hubIiiijN4cuda3std3__44plusIvEEE10Policy1000EPiSC_NS0_13ScanTileStateIiLb1EEES9_NS1_10InputValueIiSC_EEjiLb0EiEEvT0_T1_T2_iT3_T4_T5__param_2[8],
	.param .u32 _ZN3cub18CUB_300001_SM_10006detail4scan16DeviceScanKernelINS2_10policy_hubIiiijN4cuda3std3__44plusIvEEE10Policy1000EPiSC_NS0_13ScanTileStateIiLb1EEES9_NS1_10InputValueIiSC_EEjiLb0EiEEvT0_T1_T2_iT3_T4_T5__param_3,
	.param .align 1 .b8 _ZN3cub18CUB_300001_SM_10006detail4scan16DeviceScanKernelINS2_10policy_hubIiiijN4cuda3std3__44plusIvEEE10Policy1000EPiSC_NS0_13ScanTileStateIiLb1EEES9_NS1_10InputValueIiSC_EEjiLb0EiEEvT0_T1_T2_iT3_T4_T5__param_4[1],
	.param .align 8 .b8 _ZN3cub18CUB_300001_SM_10006detail4scan16DeviceScanKernelINS2_10policy_hubIiiijN4cuda3std3__44plusIvEEE10Policy1000EPiSC_NS0_13ScanTileStateIiLb1EEES9_NS1_10InputValueIiSC_EEjiLb0EiEEvT0_T1_T2_iT3_T4_T5__param_5[16],
	.param .u32 _ZN3cub18CUB_300001_SM_10006detail4scan16DeviceScanKernelINS2_10policy_hubIiiijN4cuda3std3__44plusIvEEE10Policy1000EPiSC_NS0_13ScanTileStateIiLb1EEES9_NS1_10InputValueIiSC_EEjiLb0EiEEvT0_T1_T2_iT3_T4_T5__param_6
)
.maxntid 384
{
	.reg .pred 	%p<160>;
	.reg .b16 	%rs<3>;
	.reg .b32 	%r<1038>;
	.reg .b64 	%rd<61>;
	// demoted variable
	.shared .align 16 .b8 _ZZN3cub18CUB_300001_SM_10006detail4scan16DeviceScanKernelINS2_10policy_hubIiiijN4cuda3std3__44plusIvEEE10Policy1000EPiSC_NS0_13ScanTileStateIiLb1EEES9_NS1_10InputValueIiSC_EEjiLb0EiEEvT0_T1_T2_iT3_T4_T5_E12temp_storage[33808];
	ld.param.u32 	%r241, [_ZN3cub18CUB_300001_SM_10006detail4scan16DeviceScanKernelINS2_10policy_hubIiiijN4cuda3std3__44plusIvEEE10Policy1000EPiSC_NS0_13ScanTileStateIiLb1EEES9_NS1_10InputValueIiSC_EEjiLb0EiEEvT0_T1_T2_iT3_T4_T5__param_5];
	bfe.u32 	%r242, %r241, 0, 8;
	cvt.u16.u32 	%rs1, %r242;
	and.b16  	%rs2, %rs1, 255;
	ld.param.u64 	%rd14, [_ZN3cub18CUB_300001_SM_10006detail4scan16DeviceScanKernelINS2_10policy_hubIiiijN4cuda3std3__44plusIvEEE10Policy1000EPiSC_NS0_13ScanTileStateIiLb1EEES9_NS1_10InputValueIiSC_EEjiLb0EiEEvT0_T1_T2_iT3_T4_T5__param_2];
	ld.param.u64 	%rd2, [_ZN3cub18CUB_300001_SM_10006detail4scan16DeviceScanKernelINS2_10policy_hubIiiijN4cuda3std3__44plusIvEEE10Policy1000EPiSC_NS0_13ScanTileStateIiLb1EEES9_NS1_10InputValueIiSC_EEjiLb0EiEEvT0_T1_T2_iT3_T4_T5__param_5+8];
	ld.param.u64 	%rd15, [_ZN3cub18CUB_300001_SM_10006detail4scan16DeviceScanKernelINS2_10policy_hubIiiijN4cuda3std3__44plusIvEEE10Policy1000EPiSC_NS0_13ScanTileStateIiLb1EEES9_NS1_10InputValueIiSC_EEjiLb0EiEEvT0_T1_T2_iT3_T4_T5__param_0];
	ld.param.u32 	%r240, [_ZN3cub18CUB_300001_SM_10006detail4scan16DeviceScanKernelINS2_10policy_hubIiiijN4cuda3std3__44plusIvEEE10Policy1000EPiSC_NS0_13ScanTileStateIiLb1EEES9_NS1_10InputValueIiSC_EEjiLb0EiEEvT0_T1_T2_iT3_T4_T5__param_6];
	cvta.to.global.u64 	%rd1, %rd15;
	setp.eq.s16 	%p1, %rs2, 0;
	@%p1 bra 	$L__BB5_2;
	cvta.to.global.u64 	%rd16, %rd2;
	ld.global.u32 	%r985, [%rd16];
	bra.uni 	$L__BB5_3;
$L__BB5_2:
	cvt.u32.u64 	%r985, %rd2;
$L__BB5_3:
	ld.param.u32 	%r983, [_ZN3cub18CUB_300001_SM_10006detail4scan16DeviceScanKernelINS2_10policy_hubIiiijN4cuda3std3__44plusIvEEE10Policy1000EPiSC_NS0_13ScanTileStateIiLb1EEES9_NS1_10InputValueIiSC_EEjiLb0EiEEvT0_T1_T2_iT3_T4_T5__param_3];
	mov.u32 	%r243, %ctaid.x;
	add.s32 	%r986, %r983, %r243;
	mul.lo.s32 	%r5, %r986, 8448;
	sub.s32 	%r6, %r240, %r5;
	setp.lt.u32 	%p2, %r6, 8449;
	@%p2 bra 	$L__BB5_29;
	cvt.u64.u32 	%rd40, %r5;
	mov.u32 	%r7, %tid.x;
	and.b32  	%r628, %r7, 31;
	and.b32  	%r629, %r7, 992;
	mul.lo.s32 	%r630, %r629, 22;
	or.b32  	%r631, %r630, %r628;
	cvt.u64.u32 	%rd41, %r631;
	add.s64 	%rd4, %rd41, %rd40;
	shl.b64 	%rd42, %rd4, 2;
	add.s64 	%rd43, %rd1, %rd42;
	ld.global.u32 	%r632, [%rd43];
	ld.global.u32 	%r633, [%rd43+128];
	ld.global.u32 	%r634, [%rd43+256];
	ld.global.u32 	%r635, [%rd43+384];
	ld.global.u32 	%r636, [%rd43+512];
	ld.global.u32 	%r637, [%rd43+640];
	ld.global.u32 	%r638, [%rd43+768];
	ld.global.u32 	%r639, [%rd43+896];
	ld.global.u32 	%r640, [%rd43+1024];
	ld.global.u32 	%r641, [%rd43+1152];
	ld.global.u32 	%r642, [%rd43+1280];
	ld.global.u32 	%r643, [%rd43+1408];
	ld.global.u32 	%r644, [%rd43+1536];
	ld.global.u32 	%r645, [%rd43+1664];
	ld.global.u32 	%r646, [%rd43+1792];
	ld.global.u32 	%r647, [%rd43+1920];
	ld.global.u32 	%r648, [%rd43+2048];
	ld.global.u32 	%r649, [%rd43+2176];
	ld.global.u32 	%r650, [%rd43+2304];
	ld.global.u32 	%r651, [%rd43+2432];
	ld.global.u32 	%r652, [%rd43+2560];
	ld.global.u32 	%r653, [%rd43+2688];
	// begin inline asm
	mov.u32 %r627, %laneid;
	// end inline asm
	shr.u32 	%r9, %r7, 5;
	mad.lo.s32 	%r654, %r9, 704, %r627;
	shl.b32 	%r655, %r654, 2;
	mov.u32 	%r656, _ZZN3cub18CUB_300001_SM_10006detail4scan16DeviceScanKernelINS2_10policy_hubIiiijN4cuda3std3__44plusIvEEE10Policy1000EPiSC_NS0_13ScanTileStateIiLb1EEES9_NS1_10InputValueIiSC_EEjiLb0EiEEvT0_T1_T2_iT3_T4_T5_E12temp_storage;
	add.s32 	%r10, %r656, %r655;
	st.shared.u32 	[%r10], %r632;
	st.shared.u32 	[%r10+128], %r633;
	st.shared.u32 	[%r10+256], %r634;
	st.shared.u32 	[%r10+384], %r635;
	st.shared.u32 	[%r10+512], %r636;
	st.shared.u32 	[%r10+640], %r637;
	st.shared.u32 	[%r10+768], %r638;
	st.shared.u32 	[%r10+896], %r639;
	st.shared.u32 	[%r10+1024], %r640;
	st.shared.u32 	[%r10+1152], %r641;
	st.shared.u32 	[%r10+1280], %r642;
	st.shared.u32 	[%r10+1408], %r643;
	st.shared.u32 	[%r10+1536], %r644;
	st.shared.u32 	[%r10+1664], %r645;
	st.shared.u32 	[%r10+1792], %r646;
	st.shared.u32 	[%r10+1920], %r647;
	st.shared.u32 	[%r10+2048], %r648;
	st.shared.u32 	[%r10+2176], %r649;
	st.shared.u32 	[%r10+2304], %r650;
	st.shared.u32 	[%r10+2432], %r651;
	st.shared.u32 	[%r10+2560], %r652;
	st.shared.u32 	[%r10+2688], %r653;
	bar.warp.sync 	-1;
	mad.lo.s32 	%r11, %r627, 84, %r10;
	ld.shared.v2.u32 	{%r12, %r13}, [%r11];
	ld.shared.v2.u32 	{%r14, %r15}, [%r11+8];
	ld.shared.v2.u32 	{%r16, %r17}, [%r11+16];
	ld.shared.v2.u32 	{%r18, %r19}, [%r11+24];
	ld.shared.v2.u32 	{%r20, %r21}, [%r11+32];
	ld.shared.v2.u32 	{%r22, %r23}, [%r11+40];
	ld.shared.v2.u32 	{%r24, %r25}, [%r11+48];
	ld.shared.v2.u32 	{%r26, %r27}, [%r11+56];
	ld.shared.v2.u32 	{%r28, %r29}, [%r11+64];
	ld.shared.v2.u32 	{%r30, %r31}, [%r11+72];
	ld.shared.v2.u32 	{%r32, %r33}, [%r11+80];
	bar.sync 	0;
	setp.ne.s32 	%p104, %r986, 0;
	@%p104 bra 	$L__BB5_9;
	add.s32 	%r878, %r13, %r12;
	add.s32 	%r879, %r14, %r878;
	add.s32 	%r880, %r15, %r879;
	add.s32 	%r881, %r16, %r880;
	add.s32 	%r882, %r17, %r881;
	add.s32 	%r883, %r18, %r882;
	add.s32 	%r884, %r19, %r883;
	add.s32 	%r885, %r20, %r884;
	add.s32 	%r886, %r21, %r885;
	add.s32 	%r887, %r22, %r886;
	add.s32 	%r888, %r23, %r887;
	add.s32 	%r889, %r24, %r888;
	add.s32 	%r890, %r25, %r889;
	add.s32 	%r891, %r26, %r890;
	add.s32 	%r892, %r27, %r891;
	add.s32 	%r893, %r28, %r892;
	add.s32 	%r894, %r29, %r893;
	add.s32 	%r895, %r30, %r894;
	add.s32 	%r896, %r31, %r895;
	add.s32 	%r897, %r32, %r896;
	add.s32 	%r852, %r33, %r897;
	mov.b32 	%r850, 1;
	mov.b32 	%r875, 0;
	mov.b32 	%r877, -1;
	// begin inline asm
	{  .reg .s32 r0;  .reg .pred p;  shfl.sync.up.b32 r0|p, %r852, %r850, %r875, %r877;  @p add.s32 r0, r0, %r852;  mov.s32 %r848, r0;}
	// end inline asm
	mov.b32 	%r856, 2;
	// begin inline asm
	{  .reg .s32 r0;  .reg .pred p;  shfl.sync.up.b32 r0|p, %r848, %r856, %r875, %r877;  @p add.s32 r0, r0, %r848;  mov.s32 %r854, r0;}
	// end inline asm
	mov.b32 	%r862, 4;
	// begin inline asm
	{  .reg .s32 r0;  .reg .pred p;  shfl.sync.up.b32 r0|p, %r854, %r862, %r875, %r877;  @p add.s32 r0, r0, %r854;  mov.s32 %r860, r0;}
	// end inline asm
	mov.b32 	%r868, 8;
	// begin inline asm
	{  .reg .s32 r0;  .reg .pred p;  shfl.sync.up.b32 r0|p, %r860, %r868, %r875, %r877;  @p add.s32 r0, r0, %r860;  mov.s32 %r866, r0;}
	// end inline asm
	mov.b32 	%r874, 16;
	// begin inline asm
	{  .reg .s32 r0;  .reg .pred p;  shfl.sync.up.b32 r0|p, %r866, %r874, %r875, %r877;  @p add.s32 r0, r0, %r866;  mov.s32 %r872, r0;}
	// end inline asm
	setp.ne.s32 	%p146, %r627, 31;
	@%p146 bra 	$L__BB5_7;
	shl.b32 	%r898, %r9, 2;
	add.s32 	%r900, %r656, %r898;
	st.shared.u32 	[%r900+16], %r872;
$L__BB5_7:
	bar.sync 	0;
	ld.shared.v4.u32 	{%r901, %r902, %r903, %r904}, [_ZZN3cub18CUB_300001_SM_10006detail4scan16DeviceScanKernelINS2_10policy_hubIiiijN4cuda3std3__44plusIvEEE10Policy1000EPiSC_NS0_13ScanTileStateIiLb1EEES9_NS1_10InputValueIiSC_EEjiLb0EiEEvT0_T1_T2_iT3_T4_T5_E12temp_storage+16];
	add.s32 	%r905, %r902, %r901;
	setp.eq.s32 	%p147, %r9, 2;
	selp.b32 	%r906, %r905, %r901, %p147;
	add.s32 	%r907, %r905, %r903;
	setp.eq.s32 	%p148, %r9, 3;
	selp.b32 	%r908, %r907, %r906, %p148;
	add.s32 	%r909, %r907, %r904;
	setp.eq.s32 	%p149, %r9, 4;
	selp.b32 	%r910, %r909, %r908, %p149;
	ld.shared.v4.u32 	{%r911, %r912, %r913, %r914}, [_ZZN3cub18CUB_300001_SM_10006detail4scan16DeviceScanKernelINS2_10policy_hubIiiijN4cuda3std3__44plusIvEEE10Policy1000EPiSC_NS0_13ScanTileStateIiLb1EEES9_NS1_10InputValueIiSC_EEjiLb0EiEEvT0_T1_T2_iT3_T4_T5_E12temp_storage+32];
	add.s32 	%r915, %r909, %r911;
	setp.eq.s32 	%p150, %r9, 5;
	selp.b32 	%r916, %r915, %r910, %p150;
	add.s32 	%r917, %r915, %r912;
	setp.eq.s32 	%p151, %r9, 6;
	selp.b32 	%r918, %r917, %r916, %p151;
	add.s32 	%r919, %r917, %r913;
	setp.eq.s32 	%p152, %r9, 7;
	selp.b32 	%r920, %r919, %r918, %p152;
	add.s32 	%r921, %r919, %r914;
	setp.eq.s32 	%p153, %r9, 8;
	selp.b32 	%r922, %r921, %r920, %p153;
	ld.shared.v4.u32 	{%r923, %r924, %r925, %r926}, [_ZZN3cub18CUB_300001_SM_10006detail4scan16DeviceScanKernelINS2_10policy_hubIiiijN4cuda3std3__44plusIvEEE10Policy1000EPiSC_NS0_13ScanTileStateIiLb1EEES9_NS1_10InputValueIiSC_EEjiLb0EiEEvT0_T1_T2_iT3_T4_T5_E12temp_storage+48];
	add.s32 	%r927, %r921, %r923;
	setp.eq.s32 	%p154, %r9, 9;
	selp.b32 	%r928, %r927, %r922, %p154;
	add.s32 	%r929, %r927, %r924;
	setp.eq.s32 	%p155, %r9, 10;
	selp.b32 	%r930, %r929, %r928, %p155;
	add.s32 	%r931, %r929, %r925;
	setp.eq.s32 	%p156, %r9, 11;
	selp.b32 	%r932, %r931, %r930, %p156;
	setp.lt.u32 	%p157, %r7, 32;
	selp.b32 	%r933, 0, %r932, %p157;
	setp.eq.s32 	%p158, %r627, 0;
	sub.s32 	%r934, %r872, %r852;
	selp.b32 	%r935, 0, %r934, %p158;
	add.s32 	%r936, %r935, %r985;
	add.s32 	%r1000, %r936, %r933;
	add.s32 	%r937, %r926, %r985;
	add.s32 	%r37, %r937, %r931;
	setp.ne.s32 	%p159, %r7, 0;
	@%p159 bra 	$L__BB5_28;
	add.s64 	%rd55, %rd14, 256;
	mov.b32 	%r938, 101;
	// begin inline asm
	st.relaxed.gpu.v2.u32 [%rd55], {%r938, %r37};
	// end inline asm
	bra.uni 	$L__BB5_28;
$L__BB5_9:
	add.s32 	%r687, %r13, %r12;
	add.s32 	%r688, %r14, %r687;
	add.s32 	%r689, %r15, %r688;
	add.s32 	%r690, %r16, %r689;
	add.s32 	%r691, %r17, %r690;
	add.s32 	%r692, %r18, %r691;
	add.s32 	%r693, %r19, %r692;
	add.s32 	%r694, %r20, %r693;
	add.s32 	%r695, %r21, %r694;
	add.s32 	%r696, %r22, %r695;
	add.s32 	%r697, %r23, %r696;
	add.s32 	%r698, %r24, %r697;
	add.s32 	%r699, %r25, %r698;
	add.s32 	%r700, %r26, %r699;
	add.s32 	%r701, %r27, %r700;
	add.s32 	%r702, %r28, %r701;
	add.s32 	%r703, %r29, %r702;
	add.s32 	%r704, %r30, %r703;
	add.s32 	%r705, %r31, %r704;
	add.s32 	%r706, %r32, %r705;
	add.s32 	%r661, %r33, %r706;
	mov.b32 	%r659, 1;
	mov.b32 	%r684, 0;
	mov.b32 	%r686, -1;
	// begin inline asm
	{  .reg .s32 r0;  .reg .pred p;  shfl.sync.up.b32 r0|p, %r661, %r659, %r684, %r686;  @p add.s32 r0, r0, %r661;  mov.s32 %r657, r0;}
	// end inline asm
	mov.b32 	%r665, 2;
	// begin inline asm
	{  .reg .s32 r0;  .reg .pred p;  shfl.sync.up.b32 r0|p, %r657, %r665, %r684, %r686;  @p add.s32 r0, r0, %r657;  mov.s32 %r663, r0;}
	// end inline asm
	mov.b32 	%r671, 4;
	// begin inline asm
	{  .reg .s32 r0;  .reg .pred p;  shfl.sync.up.b32 r0|p, %r663, %r671, %r684, %r686;  @p add.s32 r0, r0, %r663;  mov.s32 %r669, r0;}
	// end inline asm
	mov.b32 	%r677, 8;
	// begin inline asm
	{  .reg .s32 r0;  .reg .pred p;  shfl.sync.up.b32 r0|p, %r669, %r677, %r684, %r686;  @p add.s32 r0, r0, %r669;  mov.s32 %r675, r0;}
	// end inline asm
	mov.b32 	%r683, 16;
	// begin inline asm
	{  .reg .s32 r0;  .reg .pred p;  shfl.sync.up.b32 r0|p, %r675, %r683, %r684, %r686;  @p add.s32 r0, r0, %r675;  mov.s32 %r681, r0;}
	// end inline asm
	setp.ne.s32 	%p105, %r627, 31;
	@%p105 bra 	$L__BB5_11;
	shl.b32 	%r707, %r9, 2;
	add.s32 	%r709, %r656, %r707;
	st.shared.u32 	[%r709+16], %r681;
$L__BB5_11:
	sub.s32 	%r710, %r681, %r661;
	bar.sync 	0;
	ld.shared.v4.u32 	{%r711, %r712, %r713, %r714}, [_ZZN3cub18CUB_300001_SM_10006detail4scan16DeviceScanKernelINS2_10policy_hubIiiijN4cuda3std3__44plusIvEEE10Policy1000EPiSC_NS0_13ScanTileStateIiLb1EEES9_NS1_10InputValueIiSC_EEjiLb0EiEEvT0_T1_T2_iT3_T4_T5_E12temp_storage+16];
	add.s32 	%r715, %r712, %r711;
	setp.eq.s32 	%p106, %r9, 2;
	selp.b32 	%r716, %r715, %r711, %p106;
	add.s32 	%r717, %r715, %r713;
	setp.eq.s32 	%p107, %r9, 3;
	selp.b32 	%r718, %r717, %r716, %p107;
	add.s32 	%r719, %r717, %r714;
	setp.eq.s32 	%p108, %r9, 4;
	selp.b32 	%r720, %r719, %r718, %p108;
	ld.shared.v4.u32 	{%r721, %r722, %r723, %r724}, [_ZZN3cub18CUB_300001_SM_10006detail4scan16DeviceScanKernelINS2_10policy_hubIiiijN4cuda3std3__44plusIvEEE10Policy1000EPiSC_NS0_13ScanTileStateIiLb1EEES9_NS1_10InputValueIiSC_EEjiLb0EiEEvT0_T1_T2_iT3_T4_T5_E12temp_storage+32];
	add.s32 	%r725, %r719, %r721;
	setp.eq.s32 	%p109, %r9, 5;
	selp.b32 	%r726, %r725, %r720, %p109;
	add.s32 	%r727, %r725, %r722;
	setp.eq.s32 	%p110, %r9, 6;
	selp.b32 	%r728, %r727, %r726, %p110;
	add.s32 	%r729, %r727, %r723;
	setp.eq.s32 	%p111, %r9, 7;
	selp.b32 	%r730, %r729, %r728, %p111;
	add.s32 	%r731, %r729, %r724;
	setp.eq.s32 	%p112, %r9, 8;
	selp.b32 	%r732, %r731, %r730, %p112;
	ld.shared.v4.u32 	{%r733, %r734, %r735, %r736}, [_ZZN3cub18CUB_300001_SM_10006detail4scan16DeviceScanKernelINS2_10policy_hubIiiijN4cuda3std3__44plusIvEEE10Policy1000EPiSC_NS0_13ScanTileStateIiLb1EEES9_NS1_10InputValueIiSC_EEjiLb0EiEEvT0_T1_T2_iT3_T4_T5_E12temp_storage+48];
	add.s32 	%r737, %r731, %r733;
	setp.eq.s32 	%p113, %r9, 9;
	selp.b32 	%r738, %r737, %r732, %p113;
	add.s32 	%r739, %r737, %r734;
	setp.eq.s32 	%p114, %r9, 10;
	selp.b32 	%r740, %r739, %r738, %p114;
	add.s32 	%r741, %r739, %r735;
	setp.eq.s32 	%p115, %r9, 11;
	selp.b32 	%r742, %r741, %r740, %p115;
	add.s32 	%r40, %r741, %r736;
	setp.gt.u32 	%p116, %r7, 31;
	setp.lt.u32 	%p117, %r7, 32;
	setp.eq.s32 	%p118, %r627, 0;
	selp.b32 	%r743, 0, %r710, %p118;
	add.s32 	%r999, %r742, %r743;
	selp.b32 	%r42, %r710, %r999, %p117;
	@%p116 bra 	$L__BB5_27;
	setp.ne.s32 	%p119, %r7, 0;
	mul.wide.s32 	%rd44, %r986, 8;
	add.s64 	%rd5, %rd14, %rd44;
	@%p119 bra 	$L__BB5_14;
	st.shared.u32 	[_ZZN3cub18CUB_300001_SM_10006detail4scan16DeviceScanKernelINS2_10policy_hubIiiijN4cuda3std3__44plusIvEEE10Policy1000EPiSC_NS0_13ScanTileStateIiLb1EEES9_NS1_10InputValueIiSC_EEjiLb0EiEEvT0_T1_T2_iT3_T4_T5_E12temp_storage+12], %r40;
	add.s64 	%rd45, %rd5, 256;
	mov.b32 	%r744, 100;
	// begin inline asm
	st.relaxed.gpu.v2.u32 [%rd45], {%r744, %r40};
	// end inline asm
$L__BB5_14:
	not.b32 	%r750, %r7;
	add.s32 	%r994, %r986, %r750;
	mov.b32 	%r746, 830;
	// begin inline asm
	nanosleep.u32 %r746;
	// end inline asm
	mul.wide.s32 	%rd47, %r994, 8;
	add.s64 	%rd48, %rd14, %rd47;
	add.s64 	%rd46, %rd48, 256;
	// begin inline asm
	ld.relaxed.gpu.v2.u32 {%r996, %r988}, [%rd46];
	// end inline asm
	mov.b32 	%r989, 952;
$L__BB5_15:
	setp.eq.s32 	%p120, %r996, 99;
	mov.b32 	%r751, -1;
	vote.sync.any.pred 	%p121, %p120, %r751;
	not.pred 	%p122, %p121;
	@%p122 bra 	$L__BB5_17;
	mul.lo.s32 	%r846, %r986, 16807;
	and.b32  	%r986, %r846, 2147483647;
	add.s32 	%r847, %r989, 1;
	rem.u32 	%r843, %r986, %r847;
	// begin inline asm
	nanosleep.u32 %r843;
	// end inline asm
	shr.u32 	%r989, %r989, 1;
	// begin inline asm
	ld.relaxed.gpu.v2.u32 {%r996, %r988}, [%rd46];
	// end inline asm
	bra.uni 	$L__BB5_15;
$L__BB5_17:
	setp.eq.s32 	%p123, %r996, 101;
	mov.b32 	%r778, -1;
	vote.sync.ballot.b32 	%r780, %p123, %r778;
	// begin inline asm
	mov.u32 %r753, %lanemask_ge;
	// end inline asm
	and.b32  	%r781, %r780, %r753;
	or.b32  	%r782, %r781, -2147483648;
	add.s32 	%r783, %r782, -1;
	not.b32 	%r784, %r782;
	and.b32  	%r785, %r784, %r783;
	popc.b32 	%r757, %r785;
	mov.b32 	%r756, 1;
	// begin inline asm
	shfl.sync.down.b32 %r754, %r988, %r756, %r757, %r778;
	// end inline asm
	setp.lt.s32 	%p125, %r627, %r757;
	selp.b32 	%r786, %r754, 0, %p125;
	add.s32 	%r760, %r786, %r988;
	mov.b32 	%r761, 2;
	// begin inline asm
	shfl.sync.down.b32 %r759, %r760, %r761, %r757, %r778;
	// end inline asm
	add.s32 	%r57, %r627, 2;
	setp.gt.s32 	%p126, %r57, %r757;
	selp.b32 	%r787, 0, %r759, %p126;
	add.s32 	%r765, %r760, %r787;
	mov.b32 	%r766, 4;
	// begin inline asm
	shfl.sync.down.b32 %r764, %r765, %r766, %r757, %r778;
	// end inline asm
	add.s32 	%r58, %r627, 4;
	setp.gt.s32 	%p127, %r58, %r757;
	selp.b32 	%r788, 0, %r764, %p127;
	add.s32 	%r770, %r765, %r788;
	mov.b32 	%r771, 8;
	// begin inline asm
	shfl.sync.down.b32 %r769, %r770, %r771, %r757, %r778;
	// end inline asm
	add.s32 	%r59, %r627, 8;
	setp.gt.s32 	%p128, %r59, %r757;
	selp.b32 	%r789, 0, %r769, %p128;
	add.s32 	%r775, %r770, %r789;
	mov.b32 	%r776, 16;
	// begin inline asm
	shfl.sync.down.b32 %r774, %r775, %r776, %r757, %r778;
	// end inline asm
	add.s32 	%r60, %r627, 16;
	setp.gt.s32 	%p129, %r60, %r757;
	selp.b32 	%r790, 0, %r774, %p129;
	add.s32 	%r993, %r775, %r790;
	add.s64 	%rd7, %rd14, 256;
	mov.b32 	%r990, 952;
$L__BB5_18:
	setp.ne.s32 	%p130, %r996, 101;
	mov.b32 	%r791, -1;
	vote.sync.all.pred 	%p131, %p130, %r791;
	not.pred 	%p132, %p131;
	@%p132 bra 	$L__BB5_23;
	shr.u32 	%r990, %r990, 1;
	mul.wide.s32 	%rd51, %r994, 8;
	add.s64 	%rd52, %rd7, %rd51;
	add.s64 	%rd50, %rd52, -256;
	// begin inline asm
	ld.relaxed.gpu.v2.u32 {%r996, %r997}, [%rd50];
	// end inline asm
	mov.u32 	%r998, %r990;
$L__BB5_20:
	setp.eq.s32 	%p136, %r996, 99;
	mov.b32 	%r799, -1;
	vote.sync.any.pred 	%p137, %p136, %r799;
	not.pred 	%p138, %p137;
	@%p138 bra 	$L__BB5_22;
	mul.lo.s32 	%r841, %r986, 16807;
	and.b32  	%r986, %r841, 2147483647;
	add.s32 	%r842, %r998, 1;
	rem.u32 	%r838, %r986, %r842;
	// begin inline asm
	nanosleep.u32 %r838;
	// end inline asm
	shr.u32 	%r998, %r998, 1;
	// begin inline asm
	ld.relaxed.gpu.v2.u32 {%r996, %r997}, [%rd50];
	// end inline asm
	bra.uni 	$L__BB5_20;
$L__BB5_22:
	setp.eq.s32 	%p139, %r996, 101;
	mov.b32 	%r825, -1;
	vote.sync.ballot.b32 	%r826, %p139, %r825;
	and.b32  	%r827, %r826, %r753;
	or.b32  	%r828, %r827, -2147483648;
	add.s32 	%r829, %r828, -1;
	not.b32 	%r830, %r828;
	and.b32  	%r831, %r830, %r829;
	popc.b32 	%r804, %r831;
	mov.b32 	%r803, 1;
	// begin inline asm
	shfl.sync.down.b32 %r801, %r997, %r803, %r804, %r825;
	// end inline asm
	setp.lt.s32 	%p141, %r627, %r804;
	selp.b32 	%r832, %r801, 0, %p141;
	add.s32 	%r807, %r832, %r997;
	mov.b32 	%r808, 2;
	// begin inline asm
	shfl.sync.down.b32 %r806, %r807, %r808, %r804, %r825;
	// end inline asm
	setp.gt.s32 	%p142, %r57, %r804;
	selp.b32 	%r833, 0, %r806, %p142;
	add.s32 	%r812, %r807, %r833;
	mov.b32 	%r813, 4;
	// begin inline asm
	shfl.sync.down.b32 %r811, %r812, %r813, %r804, %r825;
	// end inline asm
	setp.gt.s32 	%p143, %r58, %r804;
	selp.b32 	%r834, 0, %r811, %p143;
	add.s32 	%r817, %r812, %r834;
	mov.b32 	%r818, 8;
	// begin inline asm
	shfl.sync.down.b32 %r816, %r817, %r818, %r804, %r825;
	// end inline asm
	setp.gt.s32 	%p144, %r59, %r804;
	selp.b32 	%r835, 0, %r816, %p144;
	add.s32 	%r822, %r817, %r835;
	mov.b32 	%r823, 16;
	// begin inline asm
	shfl.sync.down.b32 %r821, %r822, %r823, %r804, %r825;
	// end inline asm
	setp.gt.s32 	%p145, %r60, %r804;
	selp.b32 	%r836, 0, %r821, %p145;
	add.s32 	%r837, %r836, %r993;
	add.s32 	%r993, %r837, %r822;
	add.s32 	%r994, %r994, -32;
	bra.uni 	$L__BB5_18;
$L__BB5_23:
	@%p119 bra 	$L__BB5_25;
	add.s32 	%r794, %r993, %r40;
	add.s64 	%rd49, %rd5, 256;
	mov.b32 	%r793, 101;
	// begin inline asm
	st.relaxed.gpu.v2.u32 [%rd49], {%r793, %r794};
	// end inline asm
	st.shared.u32 	[_ZZN3cub18CUB_300001_SM_10006detail4scan16DeviceScanKernelINS2_10policy_hubIiiijN4cuda3std3__44plusIvEEE10Policy1000EPiSC_NS0_13ScanTileStateIiLb1EEES9_NS1_10InputValueIiSC_EEjiLb0EiEEvT0_T1_T2_iT3_T4_T5_E12temp_storage+4], %r993;
	st.shared.u32 	[_ZZN3cub18CUB_300001_SM_10006detail4scan16DeviceScanKernelINS2_10policy_hubIiiijN4cuda3std3__44plusIvEEE10Policy1000EPiSC_NS0_13ScanTileStateIiLb1EEES9_NS1_10InputValueIiSC_EEjiLb0EiEEvT0_T1_T2_iT3_T4_T5_E12temp_storage+8], %r794;
$L__BB5_25:
	setp.ne.s32 	%p134, %r627, 0;
	mov.u32 	%r999, %r42;
	@%p134 bra 	$L__BB5_27;
	st.shared.u32 	[_ZZN3cub18CUB_300001_SM_10006detail4scan16DeviceScanKernelINS2_10policy_hubIiiijN4cuda3std3__44plusIvEEE10Policy1000EPiSC_NS0_13ScanTileStateIiLb1EEES9_NS1_10InputValueIiSC_EEjiLb0EiEEvT0_T1_T2_iT3_T4_T5_E12temp_storage+76], %r993;
	mov.u32 	%r999, %r993;
$L__BB5_27:
	bar.sync 	0;
	setp.eq.s32 	%p135, %r7, 0;
	ld.shared.u32 	%r795, [_ZZN3cub18CUB_300001_SM_10006detail4scan16DeviceScanKernelINS2_10policy_hubIiiijN4cuda3std3__44plusIvEEE10Policy1000EPiSC_NS0_13ScanTileStateIiLb1EEES9_NS1_10InputValueIiSC_EEjiLb0EiEEvT0_T1_T2_iT3_T4_T5_E12temp_storage+76];
	selp.b32 	%r796, 0, %r795, %p135;
	add.s32 	%r1000, %r796, %r999;
$L__BB5_28:
	ld.param.u64 	%rd60, [_ZN3cub18CUB_300001_SM_10006detail4scan16DeviceScanKernelINS2_10policy_hubIiiijN4cuda3std3__44plusIvEEE10Policy1000EPiSC_NS0_13ScanTileStateIiLb1EEES9_NS1_10InputValueIiSC_EEjiLb0EiEEvT0_T1_T2_iT3_T4_T5__param_1];
	add.s32 	%r940, %r1000, %r12;
	add.s32 	%r941, %r13, %r940;
	add.s32 	%r942, %r14, %r941;
	add.s32 	%r943, %r15, %r942;
	add.s32 	%r944, %r16, %r943;
	add.s32 	%r945, %r17, %r944;
	add.s32 	%r946, %r18, %r945;
	add.s32 	%r947, %r19, %r946;
	add.s32 	%r948, %r20, %r947;
	add.s32 	%r949, %r21, %r948;
	add.s32 	%r950, %r22, %r949;
	add.s32 	%r951, %r23, %r950;
	add.s32 	%r952, %r24, %r951;
	add.s32 	%r953, %r25, %r952;
	add.s32 	%r954, %r26, %r953;
	add.s32 	%r955, %r27, %r954;
	add.s32 	%r956, %r28, %r955;
	add.s32 	%r957, %r29, %r956;
	add.s32 	%r958, %r30, %r957;
	add.s32 	%r959, %r31, %r958;
	add.s32 	%r960, %r32, %r959;
	bar.sync 	0;
	st.shared.v2.u32 	[%r11], {%r1000, %r940};
	st.shared.v2.u32 	[%r11+8], {%r941, %r942};
	st.shared.v2.u32 	[%r11+16], {%r943, %r944};
	st.shared.v2.u32 	[%r11+24], {%r945, %r946};
	st.shared.v2.u32 	[%r11+32], {%r947, %r948};
	st.shared.v2.u32 	[%r11+40], {%r949, %r950};
	st.shared.v2.u32 	[%r11+48], {%r951, %r952};
	st.shared.v2.u32 	[%r11+56], {%r953, %r954};
	st.shared.v2.u32 	[%r11+64], {%r955, %r956};
	st.shared.v2.u32 	[%r11+72], {%r957, %r958};
	st.shared.v2.u32 	[%r11+80], {%r959, %r960};
	bar.warp.sync 	-1;
	ld.shared.u32 	%r961, [%r10];
	ld.shared.u32 	%r962, [%r10+128];
	ld.shared.u32 	%r963, [%r10+256];
	ld.shared.u32 	%r964, [%r10+384];
	ld.shared.u32 	%r965, [%r10+512];
	ld.shared.u32 	%r966, [%r10+640];
	ld.shared.u32 	%r967, [%r10+768];
	ld.shared.u32 	%r968, [%r10+896];
	ld.shared.u32 	%r969, [%r10+1024];
	ld.shared.u32 	%r970, [%r10+1152];
	ld.shared.u32 	%r971, [%r10+1280];
	ld.shared.u32 	%r972, [%r10+1408];
	ld.shared.u32 	%r973, [%r10+1536];
	ld.shared.u32 	%r974, [%r10+1664];
	ld.shared.u32 	%r975, [%r10+1792];
	ld.shared.u32 	%r976, [%r10+1920];
	ld.shared.u32 	%r977, [%r10+2048];
	ld.shared.u32 	%r978, [%r10+2176];
	ld.shared.u32 	%r979, [%r10+2304];
	ld.shared.u32 	%r980, [%r10+2432];
	ld.shared.u32 	%r981, [%r10+2560];
	ld.shared.u32 	%r982, [%r10+2688];
	cvta.to.global.u64 	%rd56, %rd60;
	add.s64 	%rd58, %rd56, %rd42;
	st.global.u32 	[%rd58], %r961;
	st.global.u32 	[%rd58+128], %r962;
	st.global.u32 	[%rd58+256], %r963;
	st.global.u32 	[%rd58+384], %r964;
	st.global.u32 	[%rd58+512], %r965;
	st.global.u32 	[%rd58+640], %r966;
	st.global.u32 	[%rd58+768], %r967;
	st.global.u32 	[%rd58+896], %r968;
	st.global.u32 	[%rd58+1024], %r969;
	st.global.u32 	[%rd58+1152], %r970;
	st.global.u32 	[%rd58+1280], %r971;
	st.global.u32 	[%rd58+1408], %r972;
	st.global.u32 	[%rd58+1536], %r973;
	st.global.u32 	[%rd58+1664], %r974;
	st.global.u32 	[%rd58+1792], %r975;
	st.global.u32 	[%rd58+1920], %r976;
	st.global.u32 	[%rd58+2048], %r977;
	st.global.u32 	[%rd58+2176], %r978;
	st.global.u32 	[%rd58+2304], %r979;
	st.global.u32 	[%rd58+2432], %r980;
	st.global.u32 	[%rd58+2560], %r981;
	st.global.u32 	[%rd58+2688], %r982;
	bra.uni 	$L__BB5_143;
$L__BB5_29:
	setp.eq.s32 	%p3, %r6, 0;
	@%p3 bra 	$L__BB5_143;
	mul.wide.u32 	%rd17, %r5, 4;
	add.s64 	%rd18, %rd1, %rd17;
	mov.u32 	%r85, %tid.x;
	ld.global.u32 	%r1022, [%rd18];
	and.b32  	%r244, %r85, 31;
	and.b32  	%r245, %r85, 992;
	mul.lo.s32 	%r246, %r245, 22;
	or.b32  	%r87, %r246, %r244;
	setp.ge.u32 	%p4, %r87, %r6;
	shl.b32 	%r247, %r87, 2;
	cvt.u64.u32 	%rd19, %r247;
	add.s64 	%rd9, %rd18, %rd19;
	mov.u32 	%r1001, %r1022;
	@%p4 bra 	$L__BB5_32;
	ld.global.u32 	%r1001, [%rd9];
$L__BB5_32:
	add.s32 	%r90, %r87, 32;
	setp.ge.u32 	%p5, %r90, %r6;
	mov.u32 	%r1002, %r1022;
	@%p5 bra 	$L__BB5_34;
	ld.global.u32 	%r1002, [%rd9+128];
$L__BB5_34:
	add.s32 	%r93, %r87, 64;
	setp.ge.u32 	%p6, %r93, %r6;
	mov.u32 	%r1003, %r1022;
	@%p6 bra 	$L__BB5_36;
	ld.global.u32 	%r1003, [%rd9+256];
$L__BB5_36:
	add.s32 	%r96, %r87, 96;
	setp.ge.u32 	%p7, %r96, %r6;
	mov.u32 	%r1004, %r1022;
	@%p7 bra 	$L__BB5_38;
	ld.global.u32 	%r1004, [%rd9+384];
$L__BB5_38:
	add.s32 	%r248, %r87, 128;
	setp.ge.u32 	%p8, %r248, %r6;
	mov.u32 	%r1005, %r1022;
	@%p8 bra 	$L__BB5_40;
	ld.global.u32 	%r1005, [%rd9+512];
$L__BB5_40:
	add.s32 	%r249, %r87, 160;
	setp.ge.u32 	%p9, %r249, %r6;
	mov.u32 	%r1006, %r1022;
	@%p9 bra 	$L__BB5_42;
	ld.global.u32 	%r1006, [%rd9+640];
$L__BB5_42:
	add.s32 	%r103, %r87, 192;
	setp.ge.u32 	%p10, %r103, %r6;
	mov.u32 	%r1007, %r1022;
	@%p10 bra 	$L__BB5_44;
	ld.global.u32 	%r1007, [%rd9+768];
$L__BB5_44:
	add.s32 	%r250, %r87, 224;
	setp.ge.u32 	%p11, %r250, %r6;
	mov.u32 	%r1008, %r1022;
	@%p11 bra 	$L__BB5_46;
	ld.global.u32 	%r1008, [%rd9+896];
$L__BB5_46:
	add.s32 	%r108, %r87, 256;
	setp.ge.u32 	%p12, %r108, %r6;
	mov.u32 	%r1009, %r1022;
	@%p12 bra 	$L__BB5_48;
	ld.global.u32 	%r1009, [%rd9+1024];
$L__BB5_48:
	add.s32 	%r251, %r87, 288;
	setp.ge.u32 	%p13, %r251, %r6;
	mov.u32 	%r1010, %r1022;
	@%p13 bra 	$L__BB5_50;
	ld.global.u32 	%r1010, [%rd9+1152];
$L__BB5_50:
	add.s32 	%r113, %r87, 320;
	setp.ge.u32 	%p14, %r113, %r6;
	mov.u32 	%r1011, %r1022;
	@%p14 bra 	$L__BB5_52;
	ld.global.u32 	%r1011, [%rd9+1280];
$L__BB5_52:
	add.s32 	%r116, %r87, 352;
	setp.ge.u32 	%p15, %r116, %r6;
	mov.u32 	%r1012, %r1022;
	@%p15 bra 	$L__BB5_54;
	ld.global.u32 	%r1012, [%rd9+1408];
$L__BB5_54:
	add.s32 	%r119, %r87, 384;
	setp.ge.u32 	%p16, %r119, %r6;
	mov.u32 	%r1013, %r1022;
	@%p16 bra 	$L__BB5_56;
	ld.global.u32 	%r1013, [%rd9+1536];
$L__BB5_56:
	add.s32 	%r122, %r87, 416;
	setp.ge.u32 	%p17, %r122, %r6;
	mov.u32 	%r1014, %r1022;
	@%p17 bra 	$L__BB5_58;
	ld.global.u32 	%r1014, [%rd9+1664];
$L__BB5_58:
	add.s32 	%r252, %r87, 448;
	setp.ge.u32 	%p18, %r252, %r6;
	mov.u32 	%r1015, %r1022;
	@%p18 bra 	$L__BB5_60;
	ld.global.u32 	%r1015, [%rd9+1792];
$L__BB5_60:
	add.s32 	%r127, %r87, 480;
	setp.ge.u32 	%p19, %r127, %r6;
	mov.u32 	%r1016, %r1022;
	@%p19 bra 	$L__BB5_62;
	ld.global.u32 	%r1016, [%rd9+1920];
$L__BB5_62:
	add.s32 	%r253, %r87, 512;
	setp.ge.u32 	%p20, %r253, %r6;
	mov.u32 	%r1017, %r1022;
	@%p20 bra 	$L__BB5_64;
	ld.global.u32 	%r1017, [%rd9+2048];
$L__BB5_64:
	add.s32 	%r254, %r87, 544;
	setp.ge.u32 	%p21, %r254, %r6;
	mov.u32 	%r1018, %r1022;
	@%p21 bra 	$L__BB5_66;
	ld.global.u32 	%r1018, [%rd9+2176];
$L__BB5_66:
	add.s32 	%r134, %r87, 576;
	setp.ge.u32 	%p22, %r134, %r6;
	mov.u32 	%r1019, %r1022;
	@%p22 bra 	$L__BB5_68;
	ld.global.u32 	%r1019, [%rd9+2304];
$L__BB5_68:
	add.s32 	%r255, %r87, 608;
	setp.ge.u32 	%p23, %r255, %r6;
	mov.u32 	%r1020, %r1022;
	@%p23 bra 	$L__BB5_70;
	ld.global.u32 	%r1020, [%rd9+2432];
$L__BB5_70:
	add.s32 	%r256, %r87, 640;
	setp.ge.u32 	%p24, %r256, %r6;
	mov.u32 	%r1021, %r1022;
	@%p24 bra 	$L__BB5_72;
	ld.global.u32 	%r1021, [%rd9+2560];
$L__BB5_72:
	add.s32 	%r141, %r87, 672;
	setp.ge.u32 	%p25, %r141, %r6;
	@%p25 bra 	$L__BB5_74;
	ld.global.u32 	%r1022, [%rd9+2688];
$L__BB5_74:
	// begin inline asm
	mov.u32 %r257, %laneid;
	// end inline asm
	shr.u32 	%r145, %r85, 5;
	mad.lo.s32 	%r258, %r145, 704, %r257;
	shl.b32 	%r259, %r258, 2;
	mov.u32 	%r260, _ZZN3cub18CUB_300001_SM_10006detail4scan16DeviceScanKernelINS2_10policy_hubIiiijN4cuda3std3__44plusIvEEE10Policy1000EPiSC_NS0_13ScanTileStateIiLb1EEES9_NS1_10InputValueIiSC_EEjiLb0EiEEvT0_T1_T2_iT3_T4_T5_E12temp_storage;
	add.s32 	%r146, %r260, %r259;
	st.shared.u32 	[%r146], %r1001;
	st.shared.u32 	[%r146+128], %r1002;
	st.shared.u32 	[%r146+256], %r1003;
	st.shared.u32 	[%r146+384], %r1004;
	st.shared.u32 	[%r146+512], %r1005;
	st.shared.u32 	[%r146+640], %r1006;
	st.shared.u32 	[%r146+768], %r1007;
	st.shared.u32 	[%r146+896], %r1008;
	st.shared.u32 	[%r146+1024], %r1009;
	st.shared.u32 	[%r146+1152], %r1010;
	st.shared.u32 	[%r146+1280], %r1011;
	st.shared.u32 	[%r146+1408], %r1012;
	st.shared.u32 	[%r146+1536], %r1013;
	st.shared.u32 	[%r146+1664], %r1014;
	st.shared.u32 	[%r146+1792], %r1015;
	st.shared.u32 	[%r146+1920], %r1016;
	st.shared.u32 	[%r146+2048], %r1017;
	st.shared.u32 	[%r146+2176], %r1018;
	st.shared.u32 	[%r146+2304], %r1019;
	st.shared.u32 	[%r146+2432], %r1020;
	st.shared.u32 	[%r146+2560], %r1021;
	st.shared.u32 	[%r146+2688], %r1022;
	bar.warp.sync 	-1;
	mad.lo.s32 	%r147, %r257, 84, %r146;
	ld.shared.v2.u32 	{%r148, %r149}, [%r147];
	ld.shared.v2.u32 	{%r150, %r151}, [%r147+8];
	ld.shared.v2.u32 	{%r152, %r153}, [%r147+16];
	ld.shared.v2.u32 	{%r154, %r155}, [%r147+24];
	ld.shared.v2.u32 	{%r156, %r157}, [%r147+32];
	ld.shared.v2.u32 	{%r158, %r159}, [%r147+40];
	ld.shared.v2.u32 	{%r160, %r161}, [%r147+48];
	ld.shared.v2.u32 	{%r162, %r163}, [%r147+56];
	ld.shared.v2.u32 	{%r164, %r165}, [%r147+64];
	ld.shared.v2.u32 	{%r166, %r167}, [%r147+72];
	ld.shared.v2.u32 	{%r168, %r169}, [%r147+80];
	bar.sync 	0;
	setp.ne.s32 	%p26, %r986, 0;
	@%p26 bra 	$L__BB5_78;
	add.s32 	%r490, %r149, %r148;
	add.s32 	%r491, %r150, %r490;
	add.s32 	%r492, %r151, %r491;
	add.s32 	%r493, %r152, %r492;
	add.s32 	%r494, %r153, %r493;
	add.s32 	%r495, %r154, %r494;
	add.s32 	%r496, %r155, %r495;
	add.s32 	%r497, %r156, %r496;
	add.s32 	%r498, %r157, %r497;
	add.s32 	%r499, %r158, %r498;
	add.s32 	%r500, %r159, %r499;
	add.s32 	%r501, %r160, %r500;
	add.s32 	%r502, %r161, %r501;
	add.s32 	%r503, %r162, %r502;
	add.s32 	%r504, %r163, %r503;
	add.s32 	%r505, %r164, %r504;
	add.s32 	%r506, %r165, %r505;
	add.s32 	%r507, %r166, %r506;
	add.s32 	%r508, %r167, %r507;
	add.s32 	%r509, %r168, %r508;
	add.s32 	%r464, %r169, %r509;
	mov.b32 	%r462, 1;
	mov.b32 	%r487, 0;
	mov.b32 	%r489, -1;
	// begin inline asm
	{  .reg .s32 r0;  .reg .pred p;  shfl.sync.up.b32 r0|p, %r464, %r462, %r487, %r489;  @p add.s32 r0, r0, %r464;  mov.s32 %r460, r0;}
	// end inline asm
	mov.b32 	%r468, 2;
	// begin inline asm
	{  .reg .s32 r0;  .reg .pred p;  shfl.sync.up.b32 r0|p, %r460, %r468, %r487, %r489;  @p add.s32 r0, r0, %r460;  mov.s32 %r466, r0;}
	// end inline asm
	mov.b32 	%r474, 4;
	// begin inline asm
	{  .reg .s32 r0;  .reg .pred p;  shfl.sync.up.b32 r0|p, %r466, %r474, %r487, %r489;  @p add.s32 r0, r0, %r466;  mov.s32 %r472, r0;}
	// end inline asm
	mov.b32 	%r480, 8;
	// begin inline asm
	{  .reg .s32 r0;  .reg .pred p;  shfl.sync.up.b32 r0|p, %r472, %r480, %r487, %r489;  @p add.s32 r0, r0, %r472;  mov.s32 %r478, r0;}
	// end inline asm
	mov.b32 	%r486, 16;
	// begin inline asm
	{  .reg .s32 r0;  .reg .pred p;  shfl.sync.up.b32 r0|p, %r478, %r486, %r487, %r489;  @p add.s32 r0, r0, %r478;  mov.s32 %r484, r0;}
	// end inline asm
	setp.ne.s32 	%p68, %r257, 31;
	@%p68 bra 	$L__BB5_77;
	shl.b32 	%r510, %r145, 2;
	mov.u32 	%r511, _ZZN3cub18CUB_300001_SM_10006detail4scan16DeviceScanKernelINS2_10policy_hubIiiijN4cuda3std3__44plusIvEEE10Policy1000EPiSC_NS0_13ScanTileStateIiLb1EEES9_NS1_10InputValueIiSC_EEjiLb0EiEEvT0_T1_T2_iT3_T4_T5_E12temp_storage;
	add.s32 	%r512, %r511, %r510;
	st.shared.u32 	[%r512+16], %r484;
$L__BB5_77:
	bar.sync 	0;
	ld.shared.v4.u32 	{%r513, %r514, %r515, %r516}, [_ZZN3cub18CUB_300001_SM_10006detail4scan16DeviceScanKernelINS2_10policy_hubIiiijN4cuda3std3__44plusIvEEE10Policy1000EPiSC_NS0_13ScanTileStateIiLb1EEES9_NS1_10InputValueIiSC_EEjiLb0EiEEvT0_T1_T2_iT3_T4_T5_E12temp_storage+16];
	add.s32 	%r517, %r514, %r513;
	setp.eq.s32 	%p69, %r145, 2;
	selp.b32 	%r518, %r517, %r513, %p69;
	add.s32 	%r519, %r517, %r515;
	setp.eq.s32 	%p70, %r145, 3;
	selp.b32 	%r520, %r519, %r518, %p70;
	add.s32 	%r521, %r519, %r516;
	setp.eq.s32 	%p71, %r145, 4;
	selp.b32 	%r522, %r521, %r520, %p71;
	ld.shared.v4.u32 	{%r523, %r524, %r525, %r526}, [_ZZN3cub18CUB_300001_SM_10006detail4scan16DeviceScanKernelINS2_10policy_hubIiiijN4cuda3std3__44plusIvEEE10Policy1000EPiSC_NS0_13ScanTileStateIiLb1EEES9_NS1_10InputValueIiSC_EEjiLb0EiEEvT0_T1_T2_iT3_T4_T5_E12temp_storage+32];
	add.s32 	%r527, %r521, %r523;
	setp.eq.s32 	%p72, %r145, 5;
	selp.b32 	%r528, %r527, %r522, %p72;
	add.s32 	%r529, %r527, %r524;
	setp.eq.s32 	%p73, %r145, 6;
	selp.b32 	%r530, %r529, %r528, %p73;
	add.s32 	%r531, %r529, %r525;
	setp.eq.s32 	%p74, %r145, 7;
	selp.b32 	%r532, %r531, %r530, %p74;
	add.s32 	%r533, %r531, %r526;
	setp.eq.s32 	%p75, %r145, 8;
	selp.b32 	%r534, %r533, %r532, %p75;
	.pragma "used_bytes_mask 4095";
	ld.shared.v4.u32 	{%r535, %r536, %r537, %r538}, [_ZZN3cub18CUB_300001_SM_10006detail4scan16DeviceScanKernelINS2_10policy_hubIiiijN4cuda3std3__44plusIvEEE10Policy1000EPiSC_NS0_13ScanTileStateIiLb1EEES9_NS1_10InputValueIiSC_EEjiLb0EiEEvT0_T1_T2_iT3_T4_T5_E12temp_storage+48];
	add.s32 	%r539, %r533, %r535;
	setp.eq.s32 	%p76, %r145, 9;
	selp.b32 	%r540, %r539, %r534, %p76;
	add.s32 	%r541, %r539, %r536;
	setp.eq.s32 	%p77, %r145, 10;
	selp.b32 	%r542, %r541, %r540, %p77;
	add.s32 	%r543, %r541, %r537;
	setp.eq.s32 	%p78, %r145, 11;
	selp.b32 	%r544, %r543, %r542, %p78;
	setp.lt.u32 	%p79, %r85, 32;
	selp.b32 	%r545, 0, %r544, %p79;
	setp.eq.s32 	%p80, %r257, 0;
	sub.s32 	%r546, %r484, %r464;
	selp.b32 	%r547, 0, %r546, %p80;
	add.s32 	%r548, %r547, %r985;
	add.s32 	%r1037, %r548, %r545;
	bra.uni 	$L__BB5_97;
$L__BB5_78:
	add.s32 	%r291, %r149, %r148;
	add.s32 	%r292, %r150, %r291;
	add.s32 	%r293, %r151, %r292;
	add.s32 	%r294, %r152, %r293;
	add.s32 	%r295, %r153, %r294;
	add.s32 	%r296, %r154, %r295;
	add.s32 	%r297, %r155, %r296;
	add.s32 	%r298, %r156, %r297;
	add.s32 	%r299, %r157, %r298;
	add.s32 	%r300, %r158, %r299;
	add.s32 	%r301, %r159, %r300;
	add.s32 	%r302, %r160, %r301;
	add.s32 	%r303, %r161, %r302;
	add.s32 	%r304, %r162, %r303;
	add.s32 	%r305, %r163, %r304;
	add.s32 	%r306, %r164, %r305;
	add.s32 	%r307, %r165, %r306;
	add.s32 	%r308, %r166, %r307;
	add.s32 	%r309, %r167, %r308;
	add.s32 	%r310, %r168, %r309;
	add.s32 	%r265, %r169, %r310;
	mov.b32 	%r263, 1;
	mov.b32 	%r288, 0;
	mov.b32 	%r290, -1;
	// begin inline asm
	{  .reg .s32 r0;  .reg .pred p;  shfl.sync.up.b32 r0|p, %r265, %r263, %r288, %r290;  @p add.s32 r0, r0, %r265;  mov.s32 %r261, r0;}
	// end inline asm
	mov.b32 	%r269, 2;
	// begin inline asm
	{  .reg .s32 r0;  .reg .pred p;  shfl.sync.up.b32 r0|p, %r261, %r269, %r288, %r290;  @p add.s32 r0, r0, %r261;  mov.s32 %r267, r0;}
	// end inline asm
	mov.b32 	%r275, 4;
	// begin inline asm
	{  .reg .s32 r0;  .reg .pred p;  shfl.sync.up.b32 r0|p, %r267, %r275, %r288, %r290;  @p add.s32 r0, r0, %r267;  mov.s32 %r273, r0;}
	// end inline asm
	mov.b32 	%r281, 8;
	// begin inline asm
	{  .reg .s32 r0;  .reg .pred p;  shfl.sync.up.b32 r0|p, %r273, %r281, %r288, %r290;  @p add.s32 r0, r0, %r273;  mov.s32 %r279, r0;}
	// end inline asm
	mov.b32 	%r287, 16;
	// begin inline asm
	{  .reg .s32 r0;  .reg .pred p;  shfl.sync.up.b32 r0|p, %r279, %r287, %r288, %r290;  @p add.s32 r0, r0, %r279;  mov.s32 %r285, r0;}
	// end inline asm
	setp.ne.s32 	%p27, %r257, 31;
	@%p27 bra 	$L__BB5_80;
	shl.b32 	%r311, %r145, 2;
	mov.u32 	%r312, _ZZN3cub18CUB_300001_SM_10006detail4scan16DeviceScanKernelINS2_10policy_hubIiiijN4cuda3std3__44plusIvEEE10Policy1000EPiSC_NS0_13ScanTileStateIiLb1EEES9_NS1_10InputValueIiSC_EEjiLb0EiEEvT0_T1_T2_iT3_T4_T5_E12temp_storage;
	add.s32 	%r313, %r312, %r311;
	st.shared.u32 	[%r313+16], %r285;
$L__BB5_80:
	sub.s32 	%r314, %r285, %r265;
	bar.sync 	0;
	ld.shared.v4.u32 	{%r315, %r316, %r317, %r318}, [_ZZN3cub18CUB_300001_SM_10006detail4scan16DeviceScanKernelINS2_10policy_hubIiiijN4cuda3std3__44plusIvEEE10Policy1000EPiSC_NS0_13ScanTileStateIiLb1EEES9_NS1_10InputValueIiSC_EEjiLb0EiEEvT0_T1_T2_iT3_T4_T5_E12temp_storage+16];
	add.s32 	%r319, %r316, %r315;
	setp.eq.s32 	%p28, %r145, 2;
	selp.b32 	%r320, %r319, %r315, %p28;
	add.s32 	%r321, %r319, %r317;
	setp.eq.s32 	%p29, %r145, 3;
	selp.b32 	%r322, %r321, %r320, %p29;
	add.s32 	%r323, %r321, %r318;
	setp.eq.s32 	%p30, %r145, 4;
	selp.b32 	%r324, %r323, %r322, %p30;
	ld.shared.v4.u32 	{%r325, %r326, %r327, %r328}, [_ZZN3cub18CUB_300001_SM_10006detail4scan16DeviceScanKernelINS2_10policy_hubIiiijN4cuda3std3__44plusIvEEE10Policy1000EPiSC_NS0_13ScanTileStateIiLb1EEES9_NS1_10InputValueIiSC_EEjiLb0EiEEvT0_T1_T2_iT3_T4_T5_E12temp_storage+32];
	add.s32 	%r329, %r323, %r325;
	setp.eq.s32 	%p31, %r145, 5;
	selp.b32 	%r330, %r329, %r324, %p31;
	add.s32 	%r331, %r329, %r326;
	setp.eq.s32 	%p32, %r145, 6;
	selp.b32 	%r332, %r331, %r330, %p32;
	add.s32 	%r333, %r331, %r327;
	setp.eq.s32 	%p33, %r145, 7;
	selp.b32 	%r334, %r333, %r332, %p33;
	add.s32 	%r335, %r333, %r328;
	setp.eq.s32 	%p34, %r145, 8;
	selp.b32 	%r336, %r335, %r334, %p34;
	ld.shared.v4.u32 	{%r337, %r338, %r339, %r340}, [_ZZN3cub18CUB_300001_SM_10006detail4scan16DeviceScanKernelINS2_10policy_hubIiiijN4cuda3std3__44plusIvEEE10Policy1000EPiSC_NS0_13ScanTileStateIiLb1EEES9_NS1_10InputValueIiSC_EEjiLb0EiEEvT0_T1_T2_iT3_T4_T5_E12temp_storage+48];
	add.s32 	%r341, %r335, %r337;
	setp.eq.s32 	%p35, %r145, 9;
	selp.b32 	%r342, %r341, %r336, %p35;
	add.s32 	%r343, %r341, %r338;
	setp.eq.s32 	%p36, %r145, 10;
	selp.b32 	%r344, %r343, %r342, %p36;
	add.s32 	%r345, %r343, %r339;
	setp.eq.s32 	%p37, %r145, 11;
	selp.b32 	%r346, %r345, %r344, %p37;
	add.s32 	%r175, %r345, %r340;
	setp.gt.u32 	%p38, %r85, 31;
	setp.lt.u32 	%p39, %r85, 32;
	setp.eq.s32 	%p40, %r257, 0;
	selp.b32 	%r347, 0, %r314, %p40;
	add.s32 	%r1036, %r346, %r347;
	selp.b32 	%r177, %r314, %r1036, %p39;
	@%p38 bra 	$L__BB5_96;
	setp.ne.s32 	%p41, %r85, 0;
	mul.wide.s32 	%rd20, %r986, 8;
	add.s64 	%rd10, %rd14, %rd20;
	@%p41 bra 	$L__BB5_83;
	st.shared.u32 	[_ZZN3cub18CUB_300001_SM_10006detail4scan16DeviceScanKernelINS2_10policy_hubIiiijN4cuda3std3__44plusIvEEE10Policy1000EPiSC_NS0_13ScanTileStateIiLb1EEES9_NS1_10InputValueIiSC_EEjiLb0EiEEvT0_T1_T2_iT3_T4_T5_E12temp_storage+12], %r175;
	add.s64 	%rd21, %rd10, 256;
	mov.b32 	%r348, 100;
	// begin inline asm
	st.relaxed.gpu.v2.u32 [%rd21], {%r348, %r175};
	// end inline asm
$L__BB5_83:
	not.b32 	%r354, %r85;
	add.s32 	%r1031, %r986, %r354;
	mov.b32 	%r350, 830;
	// begin inline asm
	nanosleep.u32 %r350;
	// end inline asm
	mul.wide.s32 	%rd23, %r1031, 8;
	add.s64 	%rd24, %rd14, %rd23;
	add.s64 	%rd22, %rd24, 256;
	// begin inline asm
	ld.relaxed.gpu.v2.u32 {%r1033, %r1025}, [%rd22];
	// end inline asm
	mov.b32 	%r1026, 952;
$L__BB5_84:
	setp.eq.s32 	%p42, %r1033, 99;
	mov.b32 	%r355, -1;
	vote.sync.any.pred 	%p43, %p42, %r355;
	not.pred 	%p44, %p43;
	@%p44 bra 	$L__BB5_86;
	mul.lo.s32 	%r458, %r986, 16807;
	and.b32  	%r986, %r458, 2147483647;
	add.s32 	%r459, %r1026, 1;
	rem.u32 	%r455, %r986, %r459;
	// begin inline asm
	nanosleep.u32 %r455;
	// end inline asm
	shr.u32 	%r1026, %r1026, 1;
	// begin inline asm
	ld.relaxed.gpu.v2.u32 {%r1033, %r1025}, [%rd22];
	// end inline asm
	bra.uni 	$L__BB5_84;
$L__BB5_86:
	setp.eq.s32 	%p45, %r1033, 101;
	mov.b32 	%r382, -1;
	vote.sync.ballot.b32 	%r384, %p45, %r382;
	// begin inline asm
	mov.u32 %r357, %lanemask_ge;
	// end inline asm
	and.b32  	%r385, %r384, %r357;
	or.b32  	%r386, %r385, -2147483648;
	add.s32 	%r387, %r386, -1;
	not.b32 	%r388, %r386;
	and.b32  	%r389, %r388, %r387;
	popc.b32 	%r361, %r389;
	mov.b32 	%r360, 1;
	// begin inline asm
	shfl.sync.down.b32 %r358, %r1025, %r360, %r361, %r382;
	// end inline asm
	setp.lt.s32 	%p47, %r257, %r361;
	selp.b32 	%r390, %r358, 0, %p47;
	add.s32 	%r364, %r390, %r1025;
	mov.b32 	%r365, 2;
	// begin inline asm
	shfl.sync.down.b32 %r363, %r364, %r365, %r361, %r382;
	// end inline asm
	add.s32 	%r391, %r257, 2;
	setp.gt.s32 	%p48, %r391, %r361;
	selp.b32 	%r392, 0, %r363, %p48;
	add.s32 	%r369, %r364, %r392;
	mov.b32 	%r370, 4;
	// begin inline asm
	shfl.sync.down.b32 %r368, %r369, %r370, %r361, %r382;
	// end inline asm
	add.s32 	%r393, %r257, 4;
	setp.gt.s32 	%p49, %r393, %r361;
	selp.b32 	%r394, 0, %r368, %p49;
	add.s32 	%r374, %r369, %r394;
	mov.b32 	%r375, 8;
	// begin inline asm
	shfl.sync.down.b32 %r373, %r374, %r375, %r361, %r382;
	// end inline asm
	add.s32 	%r395, %r257, 8;
	setp.gt.s32 	%p50, %r395, %r361;
	selp.b32 	%r396, 0, %r373, %p50;
	add.s32 	%r379, %r374, %r396;
	mov.b32 	%r380, 16;
	// begin inline asm
	shfl.sync.down.b32 %r378, %r379, %r380, %r361, %r382;
	// end inline asm
	add.s32 	%r397, %r257, 16;
	setp.gt.s32 	%p51, %r397, %r361;
	selp.b32 	%r398, 0, %r378, %p51;
	add.s32 	%r1029, %r379, %r398;
	add.s64 	%rd11, %rd14, 256;
	mov.b32 	%r1027, 952;
$L__BB5_87:
	setp.ne.s32 	%p52, %r1033, 101;
	mov.b32 	%r399, -1;
	vote.sync.all.pred 	%p53, %p52, %r399;
	not.pred 	%p54, %p53;
	@%p54 bra 	$L__BB5_92;
	shr.u32 	%r1027, %r1027, 1;
	mul.wide.s32 	%rd27, %r1031, 8;
	add.s64 	%rd28, %rd11, %rd27;
	add.s64 	%rd26, %rd28, -256;
	// begin inline asm
	ld.relaxed.gpu.v2.u32 {%r1033, %r1034}, [%rd26];
	// end inline asm
	mov.u32 	%r1035, %r1027;
$L__BB5_89:
	setp.eq.s32 	%p58, %r1033, 99;
	mov.b32 	%r407, -1;
	vote.sync.any.pred 	%p59, %p58, %r407;
	not.pred 	%p60, %p59;
	@%p60 bra 	$L__BB5_91;
	mul.lo.s32 	%r453, %r986, 16807;
	and.b32  	%r986, %r453, 2147483647;
	add.s32 	%r454, %r1035, 1;
	rem.u32 	%r450, %r986, %r454;
	// begin inline asm
	nanosleep.u32 %r450;
	// end inline asm
	shr.u32 	%r1035, %r1035, 1;
	// begin inline asm
	ld.relaxed.gpu.v2.u32 {%r1033, %r1034}, [%rd26];
	// end inline asm
	bra.uni 	$L__BB5_89;
$L__BB5_91:
	setp.eq.s32 	%p61, %r1033, 101;
	mov.b32 	%r433, -1;
	vote.sync.ballot.b32 	%r434, %p61, %r433;
	and.b32  	%r435, %r434, %r357;
	or.b32  	%r436, %r435, -2147483648;
	add.s32 	%r437, %r436, -1;
	not.b32 	%r438, %r436;
	and.b32  	%r439, %r438, %r437;
	popc.b32 	%r412, %r439;
	mov.b32 	%r411, 1;
	// begin inline asm
	shfl.sync.down.b32 %r409, %r1034, %r411, %r412, %r433;
	// end inline asm
	setp.lt.s32 	%p63, %r257, %r412;
	selp.b32 	%r440, %r409, 0, %p63;
	add.s32 	%r415, %r440, %r1034;
	mov.b32 	%r416, 2;
	// begin inline asm
	shfl.sync.down.b32 %r414, %r415, %r416, %r412, %r433;
	// end inline asm
	add.s32 	%r441, %r257, 2;
	setp.gt.s32 	%p64, %r441, %r412;
	selp.b32 	%r442, 0, %r414, %p64;
	add.s32 	%r420, %r415, %r442;
	mov.b32 	%r421, 4;
	// begin inline asm
	shfl.sync.down.b32 %r419, %r420, %r421, %r412, %r433;
	// end inline asm
	add.s32 	%r443, %r257, 4;
	setp.gt.s32 	%p65, %r443, %r412;
	selp.b32 	%r444, 0, %r419, %p65;
	add.s32 	%r425, %r420, %r444;
	mov.b32 	%r426, 8;
	// begin inline asm
	shfl.sync.down.b32 %r424, %r425, %r426, %r412, %r433;
	// end inline asm
	add.s32 	%r445, %r257, 8;
	setp.gt.s32 	%p66, %r445, %r412;
	selp.b32 	%r446, 0, %r424, %p66;
	add.s32 	%r430, %r425, %r446;
	mov.b32 	%r431, 16;
	// begin inline asm
	shfl.sync.down.b32 %r429, %r430, %r431, %r412, %r433;
	// end inline asm
	add.s32 	%r447, %r257, 16;
	setp.gt.s32 	%p67, %r447, %r412;
	selp.b32 	%r448, 0, %r429, %p67;
	add.s32 	%r449, %r448, %r1029;
	add.s32 	%r1029, %r449, %r430;
	add.s32 	%r1031, %r1031, -32;
	bra.uni 	$L__BB5_87;
$L__BB5_92:
	@%p41 bra 	$L__BB5_94;
	add.s32 	%r402, %r1029, %r175;
	add.s64 	%rd25, %rd10, 256;
	mov.b32 	%r401, 101;
	// begin inline asm
	st.relaxed.gpu.v2.u32 [%rd25], {%r401, %r402};
	// end inline asm
	st.shared.u32 	[_ZZN3cub18CUB_300001_SM_10006detail4scan16DeviceScanKernelINS2_10policy_hubIiiijN4cuda3std3__44plusIvEEE10Policy1000EPiSC_NS0_13ScanTileStateIiLb1EEES9_NS1_10InputValueIiSC_EEjiLb0EiEEvT0_T1_T2_iT3_T4_T5_E12temp_storage+4], %r1029;
	st.shared.u32 	[_ZZN3cub18CUB_300001_SM_10006detail4scan16DeviceScanKernelINS2_10policy_hubIiiijN4cuda3std3__44plusIvEEE10Policy1000EPiSC_NS0_13ScanTileStateIiLb1EEES9_NS1_10InputValueIiSC_EEjiLb0EiEEvT0_T1_T2_iT3_T4_T5_E12temp_storage+8], %r402;
$L__BB5_94:
	setp.ne.s32 	%p56, %r257, 0;
	mov.u32 	%r1036, %r177;
	@%p56 bra 	$L__BB5_96;
	st.shared.u32 	[_ZZN3cub18CUB_300001_SM_10006detail4scan16DeviceScanKernelINS2_10policy_hubIiiijN4cuda3std3__44plusIvEEE10Policy1000EPiSC_NS0_13ScanTileStateIiLb1EEES9_NS1_10InputValueIiSC_EEjiLb0EiEEvT0_T1_T2_iT3_T4_T5_E12temp_storage+76], %r1029;
	mov.u32 	%r1036, %r1029;
$L__BB5_96:
	bar.sync 	0;
	setp.eq.s32 	%p57, %r85, 0;
	ld.shared.u32 	%r403, [_ZZN3cub18CUB_300001_SM_10006detail4scan16DeviceScanKernelINS2_10policy_hubIiiijN4cuda3std3__44plusIvEEE10Policy1000EPiSC_NS0_13ScanTileStateIiLb1EEES9_NS1_10InputValueIiSC_EEjiLb0EiEEvT0_T1_T2_iT3_T4_T5_E12temp_storage+76];
	selp.b32 	%r404, 0, %r403, %p57;
	add.s32 	%r1037, %r404, %r1036;
$L__BB5_97:
	add.s32 	%r549, %r1037, %r148;
	add.s32 	%r550, %r149, %r549;
	add.s32 	%r551, %r150, %r550;
	add.s32 	%r552, %r151, %r551;
	add.s32 	%r553, %r152, %r552;
	add.s32 	%r554, %r153, %r553;
	add.s32 	%r555, %r154, %r554;
	add.s32 	%r556, %r155, %r555;
	add.s32 	%r557, %r156, %r556;
	add.s32 	%r558, %r157, %r557;
	add.s32 	%r559, %r158, %r558;
	add.s32 	%r560, %r159, %r559;
	add.s32 	%r561, %r160, %r560;
	add.s32 	%r562, %r161, %r561;
	add.s32 	%r563, %r162, %r562;
	add.s32 	%r564, %r163, %r563;
	add.s32 	%r565, %r164, %r564;
	add.s32 	%r566, %r165, %r565;
	add.s32 	%r567, %r166, %r566;
	add.s32 	%r568, %r167, %r567;
	add.s32 	%r569, %r168, %r568;
	bar.sync 	0;
	st.shared.v2.u32 	[%r147], {%r1037, %r549};
	st.shared.v2.u32 	[%r147+8], {%r550, %r551};
	st.shared.v2.u32 	[%r147+16], {%r552, %r553};
	st.shared.v2.u32 	[%r147+24], {%r554, %r555};
	st.shared.v2.u32 	[%r147+32], {%r556, %r557};
	st.shared.v2.u32 	[%r147+40], {%r558, %r559};
	st.shared.v2.u32 	[%r147+48], {%r560, %r561};
	st.shared.v2.u32 	[%r147+56], {%r562, %r563};
	st.shared.v2.u32 	[%r147+64], {%r564, %r565};
	st.shared.v2.u32 	[%r147+72], {%r566, %r567};
	st.shared.v2.u32 	[%r147+80], {%r568, %r569};
	bar.warp.sync 	-1;
	ld.shared.u32 	%r216, [%r146];
	ld.shared.u32 	%r217, [%r146+128];
	ld.shared.u32 	%r218, [%r146+256];
	ld.shared.u32 	%r219, [%r146+384];
	ld.shared.u32 	%r220, [%r146+512];
	ld.shared.u32 	%r221, [%r146+640];
	ld.shared.u32 	%r222, [%r146+768];
	ld.shared.u32 	%r223, [%r146+896];
	ld.shared.u32 	%r224, [%r146+1024];
	ld.shared.u32 	%r225, [%r146+1152];
	ld.shared.u32 	%r226, [%r146+1280];
	ld.shared.u32 	%r227, [%r146+1408];
	ld.shared.u32 	%r228, [%r146+1536];
	ld.shared.u32 	%r229, [%r146+1664];
	ld.shared.u32 	%r230, [%r146+1792];
	ld.shared.u32 	%r231, [%r146+1920];
	ld.shared.u32 	%r232, [%r146+2048];
	ld.shared.u32 	%r233, [%r146+2176];
	ld.shared.u32 	%r234, [%r146+2304];
	ld.shared.u32 	%r235, [%r146+2432];
	ld.shared.u32 	%r236, [%r146+2560];
	ld.shared.u32 	%r237, [%r146+2688];
	setp.ne.s32 	%p81, %r85, 0;
	@%p81 bra 	$L__BB5_99;
	st.volatile.shared.u32 	[_ZZN3cub18CUB_300001_SM_10006detail4scan16DeviceScanKernelINS2_10policy_hubIiiijN4cuda3std3__44plusIvEEE10Policy1000EPiSC_NS0_13ScanTileStateIiLb1EEES9_NS1_10InputValueIiSC_EEjiLb0EiEEvT0_T1_T2_iT3_T4_T5_E12temp_storage+33792], %r6;
$L__BB5_99:
	ld.param.u32 	%r984, [_ZN3cub18CUB_300001_SM_10006detail4scan16DeviceScanKernelINS2_10policy_hubIiiijN4cuda3std3__44plusIvEEE10Policy1000EPiSC_NS0_13ScanTileStateIiLb1EEES9_NS1_10InputValueIiSC_EEjiLb0EiEEvT0_T1_T2_iT3_T4_T5__param_3];
	ld.param.u64 	%rd59, [_ZN3cub18CUB_300001_SM_10006detail4scan16DeviceScanKernelINS2_10policy_hubIiiijN4cuda3std3__44plusIvEEE10Policy1000EPiSC_NS0_13ScanTileStateIiLb1EEES9_NS1_10InputValueIiSC_EEjiLb0EiEEvT0_T1_T2_iT3_T4_T5__param_1];
	bar.sync 	0;
	ld.volatile.shared.u32 	%r238, [_ZZN3cub18CUB_300001_SM_10006detail4scan16DeviceScanKernelINS2_10policy_hubIiiijN4cuda3std3__44plusIvEEE10Policy1000EPiSC_NS0_13ScanTileStateIiLb1EEES9_NS1_10InputValueIiSC_EEjiLb0EiEEvT0_T1_T2_iT3_T4_T5_E12temp_storage+33792];
	setp.ge.s32 	%p82, %r87, %r238;
	cvt.u64.u32 	%rd35, %r87;
	mov.u32 	%r570, %ctaid.x;
	add.s32 	%r571, %r984, %r570;
	mul.lo.s32 	%r572, %r571, 8448;
	cvt.u64.u32 	%rd36, %r572;
	add.s64 	%rd37, %rd35, %rd36;
	cvta.to.global.u64 	%rd38, %rd59;
	shl.b64 	%rd39, %rd37, 2;
	add.s64 	%rd12, %rd38, %rd39;
	@%p82 bra 	$L__BB5_101;
	st.global.u32 	[%rd12], %r216;
$L__BB5_101:
	setp.ge.s32 	%p83, %r90, %r238;
	@%p83 bra 	$L__BB5_103;
	st.global.u32 	[%rd12+128], %r217;
$L__BB5_103:
	setp.ge.s32 	%p84, %r93, %r238;
	@%p84 bra 	$L__BB5_105;
	st.global.u32 	[%rd12+256], %r218;
$L__BB5_105:
	setp.ge.s32 	%p85, %r96, %r238;
	@%p85 bra 	$L__BB5_107;
	st.global.u32 	[%rd12+384], %r219;
$L__BB5_107:
	mov.u32 	%r573, %tid.x;
	and.b32  	%r574, %r573, 992;
	mul.lo.s32 	%r575, %r574, 22;
	and.b32  	%r576, %r573, 31;
	or.b32  	%r577, %r575, %r576;
	add.s32 	%r578, %r577, 128;
	setp.ge.s32 	%p86, %r578, %r238;
	@%p86 bra 	$L__BB5_109;
	st.global.u32 	[%rd12+512], %r220;
$L__BB5_109:
	add.s32 	%r584, %r577, 160;
	setp.ge.s32 	%p87, %r584, %r238;
	@%p87 bra 	$L__BB5_111;
	st.global.u32 	[%rd12+640], %r221;
$L__BB5_111:
	setp.ge.s32 	%p88, %r103, %r238;
	@%p88 bra 	$L__BB5_113;
	st.global.u32 	[%rd12+768], %r222;
$L__BB5_113:
	add.s32 	%r590, %r577, 224;
	setp.ge.s32 	%p89, %r590, %r238;
	@%p89 bra 	$L__BB5_115;
	st.global.u32 	[%rd12+896], %r223;
$L__BB5_115:
	setp.ge.s32 	%p90, %r108, %r238;
	@%p90 bra 	$L__BB5_117;
	st.global.u32 	[%rd12+1024], %r224;
$L__BB5_117:
	add.s32 	%r596, %r577, 288;
	setp.ge.s32 	%p91, %r596, %r238;
	@%p91 bra 	$L__BB5_119;
	st.global.u32 	[%rd12+1152], %r225;
$L__BB5_119:
	setp.ge.s32 	%p92, %r113, %r238;
	@%p92 bra 	$L__BB5_121;
	st.global.u32 	[%rd12+1280], %r226;
$L__BB5_121:
	setp.ge.s32 	%p93, %r116, %r238;
	@%p93 bra 	$L__BB5_123;
	st.global.u32 	[%rd12+1408], %r227;
$L__BB5_123:
	setp.ge.s32 	%p94, %r119, %r238;
	@%p94 bra 	$L__BB5_125;
	st.global.u32 	[%rd12+1536], %r228;
$L__BB5_125:
	setp.ge.s32 	%p95, %r122, %r238;
	@%p95 bra 	$L__BB5_127;
	st.global.u32 	[%rd12+1664], %r229;
$L__BB5_127:
	add.s32 	%r602, %r577, 448;
	setp.ge.s32 	%p96, %r602, %r238;
	@%p96 bra 	$L__BB5_129;
	st.global.u32 	[%rd12+1792], %r230;
$L__BB5_129:
	setp.ge.s32 	%p97, %r127, %r238;
	@%p97 bra 	$L__BB5_131;
	st.global.u32 	[%rd12+1920], %r231;
$L__BB5_131:
	add.s32 	%r608, %r577, 512;
	setp.ge.s32 	%p98, %r608, %r238;
	@%p98 bra 	$L__BB5_133;
	st.global.u32 	[%rd12+2048], %r232;
$L__BB5_133:
	add.s32 	%r614, %r577, 544;
	setp.ge.s32 	%p99, %r614, %r238;
	@%p99 bra 	$L__BB5_135;
	st.global.u32 	[%rd12+2176], %r233;
$L__BB5_135:
	setp.ge.s32 	%p100, %r134, %r238;
	@%p100 bra 	$L__BB5_137;
	st.global.u32 	[%rd12+2304], %r234;
$L__BB5_137:
	add.s32 	%r620, %r577, 608;
	setp.ge.s32 	%p101, %r620, %r238;
	@%p101 bra 	$L__BB5_139;
	st.global.u32 	[%rd12+2432], %r235;
$L__BB5_139:
	add.s32 	%r626, %r577, 640;
	setp.ge.s32 	%p102, %r626, %r238;
	@%p102 bra 	$L__BB5_141;
	st.global.u32 	[%rd12+2560], %r236;
$L__BB5_141:
	setp.ge.s32 	%p103, %r141, %r238;
	@%p103 bra 	$L__BB5_143;
	st.global.u32 	[%rd12+2688], %r237;
$L__BB5_143:
	ret;

}
	// .globl	_ZN3cub18CUB_300001_SM_10006detail6reduce28DeviceReduceSingleTileKernelINS2_10policy_hubIijN4cuda3__47maximumIvEEE10Policy1000EPiSB_jS8_iiNS5_3std3__410__identityEEEvT0_T1_T2_T3_T4_T6_
.visible .entry _ZN3cub18CUB_300001_SM_10006detail6reduce28DeviceReduceSingleTileKernelINS2_10policy_hubIijN4cuda3__47maximumIvEEE10Policy1000EPiSB_jS8_iiNS5_3std3__410__identityEEEvT0_T1_T2_T3_T4_T6_(
	.param .u64 .ptr .align 1 _ZN3cub18CUB_300001_SM_10006detail6reduce28DeviceReduceSingleTileKernelINS2_10policy_hubIijN4cuda3__47maximumIvEEE10Policy1000EPiSB_jS8_iiNS5_3std3__410__identityEEEvT0_T1_T2_T3_T4_T6__param_0,
	.param .u64 .ptr .align 1 _ZN3cub18CUB_300001_SM_10006detail6reduce28DeviceReduceSingleTileKernelINS2_10policy_hubIijN4cuda3__47maximumIvEEE10Policy1000EPiSB_jS8_iiNS5_3std3__410__identityEEEvT0_T1_T2_T3_T4_T6__param_1,
	.param .u32 _ZN3cub18CUB_300001_SM_10006detail6reduce28DeviceReduceSingleTileKernelINS2_10policy_hubIijN4cuda3__47maximumIvEEE10Policy1000EPiSB_jS8_iiNS5_3std3__410__identityEEEvT0_T1_T2_T3_T4_T6__param_2,
	.param .align 1 .b8 _ZN3cub18CUB_300001_SM_10006detail6reduce28DeviceReduceSingleTileKernelINS2_10policy_hubIijN4cuda3__47maximumIvEEE10Policy1000EPiSB_jS8_iiNS5_3std3__410__identityEEEvT0_T1_T2_T3_T4_T6__param_3[1],
	.param .u32 _ZN3cub18CUB_300001_SM_10006detail6reduce28DeviceReduceSingleTileKernelINS2_10policy_hubIijN4cuda3__47maximumIvEEE10Policy1000EPiSB_jS8_iiNS5_3std3__410__identityEEEvT0_T1_T2_T3_T4_T6__param_4,
	.param .align 1 .b8 _ZN3cub18CUB_300001_SM_10006detail6reduce28DeviceReduceSingleTileKernelINS2_10policy_hubIijN4cuda3__47maximumIvEEE10Policy1000EPiSB_jS8_iiNS5_3std3__410__identityEEEvT0_T1_T2_T3_T4_T6__param_5[1]
)
.maxntid 256
.minnctapersm 1
{
	.reg .pred 	%p<77>;
	.reg .b32 	%r<583>;
	.reg .b64 	%rd<122>;
	// demoted variable
	.shared .align 4 .b8 _ZZN3cub18CUB_300001_SM_10006detail6reduce28DeviceReduceSingleTileKernelINS2_10policy_hubIijN4cuda3__47maximumIvEEE10Policy1000EPiSB_jS8_iiNS5_3std3__410__identityEEEvT0_T1_T2_T3_T4_T6_E12temp_storage[44];
	ld.param.u64 	%rd15, [_ZN3cub18CUB_300001_SM_10006detail6reduce28DeviceReduceSingleTileKernelINS2_10policy_hubIijN4cuda3__47maximumIvEEE10Policy1000EPiSB_jS8_iiNS5_3std3__410__identityEEEvT0_T1_T2_T3_T4_T6__param_0];
	ld.param.u64 	%rd16, [_ZN3cub18CUB_300001_SM_10006detail6reduce28DeviceReduceSingleTileKernelINS2_10policy_hubIijN4cuda3__47maximumIvEEE10Policy1000EPiSB_jS8_iiNS5_3std3__410__identityEEEvT0_T1_T2_T3_T4_T6__param_1];
	ld.param.u32 	%r123, [_ZN3cub18CUB_300001_SM_10006detail6reduce28DeviceReduceSingleTileKernelINS2_10policy_hubIijN4cuda3__47maximumIvEEE10Policy1000EPiSB_jS8_iiNS5_3std3__410__identityEEEvT0_T1_T2_T3_T4_T6__param_2];
	ld.param.u32 	%r124, [_ZN3cub18CUB_300001_SM_10006detail6reduce28DeviceReduceSingleTileKernelINS2_10policy_hubIijN4cuda3__47maximumIvEEE10Policy1000EPiSB_jS8_iiNS5_3std3__410__identityEEEvT0_T1_T2_T3_T4_T6__param_4];
	cvta.to.global.u64 	%rd1, %rd16;
	setp.ne.s32 	%p1, %r123, 0;
	@%p1 bra 	$L__BB6_3;
	mov.u32 	%r529, %tid.x;
	setp.ne.s32 	%p76, %r529, 0;
	@%p76 bra 	$L__BB6_76;
	st.global.u32 	[%rd1], %r124;
	bra.uni 	$L__BB6_76;
$L__BB6_3:
	and.b64  	%rd17, %rd15, 15;
	setp.ne.s64 	%p2, %rd17, 0;
	@%p2 bra 	$L__BB6_39;
	setp.gt.u32 	%p39, %r123, 4095;
	@%p39 bra 	$L__BB6_23;
	mov.u32 	%r1, %tid.x;
	setp.ge.u32 	%p51, %r1, %r123;
	mov.b32 	%r540, 0;
	mov.u32 	%r535, %r1;
	@%p51 bra 	$L__BB6_7;
	mul.wide.u32 	%rd110, %r1, 4;
	add.s64 	%rd109, %rd15, %rd110;
	// begin inline asm
	ld.global.nc.u32 %r540, [%rd109];
	// end inline asm
	add.s32 	%r535, %r1, 256;
$L__BB6_7:
	setp.ge.u32 	%p52, %r535, %r123;
	@%p52 bra 	$L__BB6_14;
	not.b32 	%r432, %r535;
	add.s32 	%r6, %r123, %r432;
	and.b32  	%r433, %r6, 768;
	setp.eq.s32 	%p53, %r433, 768;
	@%p53 bra 	$L__BB6_11;
	mul.wide.u32 	%rd111, %r535, 4;
	add.s64 	%rd118, %rd15, %rd111;
	shr.u32 	%r434, %r6, 8;
	add.s32 	%r435, %r434, 1;
	and.b32  	%r436, %r435, 3;
	neg.s32 	%r532, %r436;
$L__BB6_10:
	.pragma "nounroll";
	// begin inline asm
	ld.global.nc.u32 %r437, [%rd118];
	// end inline asm
	max.s32 	%r540, %r540, %r437;
	add.s32 	%r535, %r535, 256;
	add.s64 	%rd118, %rd118, 1024;
	add.s32 	%r532, %r532, 1;
	setp.ne.s32 	%p54, %r532, 0;
	@%p54 bra 	$L__BB6_10;
$L__BB6_11:
	setp.lt.u32 	%p55, %r6, 768;
	@%p55 bra 	$L__BB6_14;
	mul.wide.u32 	%rd113, %r535, 4;
	add.s64 	%rd119, %rd15, %rd113;
$L__BB6_13:
	// begin inline asm
	ld.global.nc.u32 %r438, [%rd119];
	// end inline asm
	max.s32 	%r442, %r540, %r438;
	add.s64 	%rd115, %rd119, 1024;
	// begin inline asm
	ld.global.nc.u32 %r439, [%rd115];
	// end inline asm
	max.s32 	%r443, %r442, %r439;
	add.s64 	%rd116, %rd119, 2048;
	// begin inline asm
	ld.global.nc.u32 %r440, [%rd116];
	// end inline asm
	max.s32 	%r444, %r443, %r440;
	add.s64 	%rd117, %rd119, 3072;
	// begin inline asm
	ld.global.nc.u32 %r441, [%rd117];
	// end inline asm
	max.s32 	%r540, %r444, %r441;
	add.s32 	%r535, %r535, 1024;
	add.s64 	%rd119, %rd119, 4096;
	setp.lt.s32 	%p56, %r535, %r123;
	@%p56 bra 	$L__BB6_13;
$L__BB6_14:
	setp.lt.u32 	%p57, %r123, 256;
	@%p57 bra 	$L__BB6_19;
	// begin inline asm
	mov.u32 %r508, %laneid;
	// end inline asm
	mov.b32 	%r509, -1;
	redux.sync.max.s32 %r582, %r540, %r509;
	setp.ne.s32 	%p73, %r508, 0;
	@%p73 bra 	$L__BB6_17;
	shr.u32 	%r510, %r1, 3;
	and.b32  	%r511, %r510, 124;
	mov.u32 	%r512, _ZZN3cub18CUB_300001_SM_10006detail6reduce28DeviceReduceSingleTileKernelINS2_10policy_hubIijN4cuda3__47maximumIvEEE10Policy1000EPiSB_jS8_iiNS5_3std3__410__identityEEEvT0_T1_T2_T3_T4_T6_E12temp_storage;
	add.s32 	%r513, %r512, %r511;
	st.shared.u32 	[%r513+8], %r582;
$L__BB6_17:
	bar.sync 	0;
	setp.ne.s32 	%p74, %r1, 0;
	@%p74 bra 	$L__BB6_74;
	ld.shared.u32 	%r514, [_ZZN3cub18CUB_300001_SM_10006detail6reduce28DeviceReduceSingleTileKernelINS2_10policy_hubIijN4cuda3__47maximumIvEEE10Policy1000EPiSB_jS8_iiNS5_3std3__410__identityEEEvT0_T1_T2_T3_T4_T6_E12temp_storage+12];
	max.s32 	%r515, %r582, %r514;
	ld.shared.u32 	%r516, [_ZZN3cub18CUB_300001_SM_10006detail6reduce28DeviceReduceSingleTileKernelINS2_10policy_hubIijN4cuda3__47maximumIvEEE10Policy1000EPiSB_jS8_iiNS5_3std3__410__identityEEEvT0_T1_T2_T3_T4_T6_E12temp_storage+16];
	max.s32 	%r517, %r515, %r516;
	ld.shared.u32 	%r518, [_ZZN3cub18CUB_300001_SM_10006detail6reduce28DeviceReduceSingleTileKernelINS2_10policy_hubIijN4cuda3__47maximumIvEEE10Policy1000EPiSB_jS8_iiNS5_3std3__410__identityEEEvT0_T1_T2_T3_T4_T6_E12temp_storage+20];
	max.s32 	%r519, %r517, %r518;
	ld.shared.u32 	%r520, [_ZZN3cub18CUB_300001_SM_10006detail6reduce28DeviceReduceSingleTileKernelINS2_10policy_hubIijN4cuda3__47maximumIvEEE10Policy1000EPiSB_jS8_iiNS5_3std3__410__identityEEEvT0_T1_T2_T3_T4_T6_E12temp_storage+24];
	max.s32 	%r521, %r519, %r520;
	ld.shared.u32 	%r522, [_ZZN3cub18CUB_300001_SM_10006detail6reduce28DeviceReduceSingleTileKernelINS2_10policy_hubIijN4cuda3__47maximumIvEEE10Policy1000EPiSB_jS8_iiNS5_3std3__410__identityEEEvT0_T1_T2_T3_T4_T6_E12temp_storage+28];
	max.s32 	%r523, %r521, %r522;
	ld.shared.u32 	%r524, [_ZZN3cub18CUB_300001_SM_10006detail6reduce28DeviceReduceSingleTileKernelINS2_10policy_hubIijN4cuda3__47maximumIvEEE10Policy1000EPiSB_jS8_iiNS5_3std3__410__identityEEEvT0_T1_T2_T3_T4_T6_E12temp_storage+32];
	max.s32 	%r525, %r523, %r524;
	ld.shared.u32 	%r526, [_ZZN3cub18CUB_300001_SM_10006detail6reduce28DeviceReduceSingleTileKernelINS2_10policy_hubIijN4cuda3__47maximumIvEEE10Policy1000EPiSB_jS8_iiNS5_3std3__410__identityEEEvT0_T1_T2_T3_T4_T6_E12temp_storage+36];
	max.s32 	%r582, %r525, %r526;
	bra.uni 	$L__BB6_74;
$L__BB6_19:
	// begin inline asm
	mov.u32 %r445, %laneid;
	// end inline asm
	and.b32  	%r471, %r1, 992;
	add.s32 	%r472, %r471, 32;
	setp.gt.u32 	%p58, %r472, %r123;
	not.b32 	%r473, %r471;
	add.s32 	%r474, %r123, %r473;
	selp.b32 	%r469, %r474, 31, %p58;
	mov.b32 	%r448, 1;
	mov.b32 	%r470, -1;
	// begin inline asm
	shfl.sync.down.b32 %r446, %r540, %r448, %r469, %r470;
	// end inline asm
	setp.lt.s32 	%p59, %r445, %r469;
	max.s32 	%r475, %r540, %r446;
	selp.b32 	%r452, %r475, %r540, %p59;
	mov.b32 	%r453, 2;
	// begin inline asm
	shfl.sync.down.b32 %r451, %r452, %r453, %r469, %r470;
	// end inline asm
	add.s32 	%r476, %r445, 2;
	setp.gt.s32 	%p60, %r476, %r469;
	max.s32 	%r477, %r452, %r451;
	selp.b32 	%r457, %r452, %r477, %p60;
	mov.b32 	%r458, 4;
	// begin inline asm
	shfl.sync.down.b32 %r456, %r457, %r458, %r469, %r470;
	// end inline asm
	add.s32 	%r478, %r445, 4;
	setp.gt.s32 	%p61, %r478, %r469;
	max.s32 	%r479, %r457, %r456;
	selp.b32 	%r462, %r457, %r479, %p61;
	mov.b32 	%r463, 8;
	// begin inline asm
	shfl.sync.down.b32 %r461, %r462, %r463, %r469, %r470;
	// end inline asm
	add.s32 	%r480, %r445, 8;
	setp.gt.s32 	%p62, %r480, %r469;
	max.s32 	%r481, %r462, %r461;
	selp.b32 	%r467, %r462, %r481, %p62;
	mov.b32 	%r468, 16;
	// begin inline asm
	shfl.sync.down.b32 %r466, %r467, %r468, %r469, %r470;
	// end inline asm
	add.s32 	%r482, %r445, 16;
	setp.gt.s32 	%p63, %r482, %r469;
	max.s32 	%r483, %r467, %r466;
	selp.b32 	%r582, %r467, %r483, %p63;
	setp.ne.s32 	%p64, %r445, 0;
	@%p64 bra 	$L__BB6_21;
	shr.u32 	%r484, %r1, 3;
	and.b32  	%r485, %r484, 124;
	mov.u32 	%r486, _ZZN3cub18CUB_300001_SM_10006detail6reduce28DeviceReduceSingleTileKernelINS2_10policy_hubIijN4cuda3__47maximumIvEEE10Policy1000EPiSB_jS8_iiNS5_3std3__410__identityEEEvT0_T1_T2_T3_T4_T6_E12temp_storage;
	add.s32 	%r487, %r486, %r485;
	st.shared.u32 	[%r487+8], %r582;
$L__BB6_21:
	bar.sync 	0;
	setp.ne.s32 	%p65, %r1, 0;
	@%p65 bra 	$L__BB6_74;
	setp.gt.u32 	%p66, %r123, 32;
	ld.shared.u32 	%r488, [_ZZN3cub18CUB_300001_SM_10006detail6reduce28DeviceReduceSingleTileKernelINS2_10policy_hubIijN4cuda3__47maximumIvEEE10Policy1000EPiSB_jS8_iiNS5_3std3__410__identityEEEvT0_T1_T2_T3_T4_T6_E12temp_storage+12];
	max.s32 	%r489, %r582, %r488;
	selp.b32 	%r490, %r489, %r582, %p66;
	setp.gt.u32 	%p67, %r123, 64;
	ld.shared.u32 	%r491, [_ZZN3cub18CUB_300001_SM_10006detail6reduce28DeviceReduceSingleTileKernelINS2_10policy_hubIijN4cuda3__47maximumIvEEE10Policy1000EPiSB_jS8_iiNS5_3std3__410__identityEEEvT0_T1_T2_T3_T4_T6_E12temp_storage+16];
	max.s32 	%r492, %r490, %r491;
	selp.b32 	%r493, %r492, %r490, %p67;
	setp.gt.u32 	%p68, %r123, 96;
	ld.shared.u32 	%r494, [_ZZN3cub18CUB_300001_SM_10006detail6reduce28DeviceReduceSingleTileKernelINS2_10policy_hubIijN4cuda3__47maximumIvEEE10Policy1000EPiSB_jS8_iiNS5_3std3__410__identityEEEvT0_T1_T2_T3_T4_T6_E12temp_storage+20];
	max.s32 	%r495, %r493, %r494;
	selp.b32 	%r496, %r495, %r493, %p68;
	setp.gt.u32 	%p69, %r123, 128;
	ld.shared.u32 	%r497, [_ZZN3cub18CUB_300001_SM_10006detail6reduce28DeviceReduceSingleTileKernelINS2_10policy_hubIijN4cuda3__47maximumIvEEE10Policy1000EPiSB_jS8_iiNS5_3std3__410__identityEEEvT0_T1_T2_T3_T4_T6_E12temp_storage+24];
	max.s32 	%r498, %r496, %r497;
	selp.b32 	%r499, %r498, %r496, %p69;
	setp.gt.u32 	%p70, %r123, 160;
	ld.shared.u32 	%r500, [_ZZN3cub18CUB_300001_SM_10006detail6reduce28DeviceReduceSingleTileKernelINS2_10policy_hubIijN4cuda3__47maximumIvEEE10Policy1000EPiSB_jS8_iiNS5_3std3__410__identityEEEvT0_T1_T2_T3_T4_T6_E12temp_storage+28];
	max.s32 	%r501, %r499, %r500;
	selp.b32 	%r502, %r501, %r499, %p70;
	setp.gt.u32 	%p71, %r123, 192;
	ld.shared.u32 	%r503, [_ZZN3cub18CUB_300001_SM_10006detail6reduce28DeviceReduceSingleTileKernelINS2_10policy_hubIijN4cuda3__47maximumIvEEE10Policy1000EPiSB_jS8_iiNS5_3std3__410__identityEEEvT0_T1_T2_T3_T4_T6_E12temp_storage+32];
	max.s32 	%r504, %r502, %r503;
	selp.b32 	%r505, %r504, %r502, %p71;
	setp.gt.u32 	%p72, %r123, 224;
	ld.shared.u32 	%r506, [_ZZN3cub18CUB_300001_SM_10006detail6reduce28DeviceReduceSingleTileKernelINS2_10policy_hubIijN4cuda3__47maximumIvEEE10Policy1000EPiSB_jS8_iiNS5_3std3__410__identityEEEvT0_T1_T2_T3_T4_T6_E12temp_storage+36];
	max.s32 	%r507, %r505, %r506;
	selp.b32 	%r582, %r507, %r505, %p72;
	bra.uni 	$L__BB6_74;
$L__BB6_23:
	mov.u32 	%r26, %tid.x;
	shl.b32 	%r27, %r26, 2;
	mul.wide.u32 	%rd85, %r27, 4;
	add.s64 	%rd75, %rd15, %rd85;
	// begin inline asm
	ld.global.nc.v2.u64 {%rd73, %rd74}, [%rd75];
	// end inline asm
	mov.b64 	{%r327, %r328}, %rd74;
	mov.b64 	{%r329, %r330}, %rd73;
	add.s64 	%rd78, %rd75, 4096;
	// begin inline asm
	ld.global.nc.v2.u64 {%rd76, %rd77}, [%rd78];
	// end inline asm
	mov.b64 	{%r331, %r332}, %rd77;
	mov.b64 	{%r333, %r334}, %rd76;
	add.s64 	%rd81, %rd75, 8192;
	// begin inline asm
	ld.global.nc.v2.u64 {%rd79, %rd80}, [%rd81];
	// end inline asm
	mov.b64 	{%r335, %r336}, %rd80;
	mov.b64 	{%r337, %r338}, %rd79;
	add.s64 	%rd84, %rd75, 12288;
	// begin inline asm
	ld.global.nc.v2.u64 {%rd82, %rd83}, [%rd84];
	// end inline asm
	mov.b64 	{%r339, %r340}, %rd83;
	mov.b64 	{%r341, %r342}, %rd82;
	max.s32 	%r343, %r329, %r330;
	max.s32 	%r344, %r343, %r327;
	max.s32 	%r345, %r328, %r333;
	max.s32 	%r346, %r345, %r334;
	max.s32 	%r347, %r331, %r332;
	max.s32 	%r348, %r347, %r337;
	max.s32 	%r349, %r338, %r335;
	max.s32 	%r350, %r349, %r336;
	max.s32 	%r351, %r341, %r342;
	max.s32 	%r352, %r351, %r339;
	max.s32 	%r353, %r344, %r346;
	max.s32 	%r354, %r353, %r348;
	max.s32 	%r355, %r350, %r352;
	max.s32 	%r356, %r355, %r340;
	max.s32 	%r555, %r354, %r356;
	add.s32 	%r29, %r123, -4096;
	setp.lt.u32 	%p40, %r29, 4096;
	mov.b32 	%r544, 4096;
	@%p40 bra 	$L__BB6_27;
	mov.b32 	%r544, 4096;
$L__BB6_25:
	add.s32 	%r358, %r544, %r27;
	mul.wide.u32 	%rd98, %r358, 4;
	add.s64 	%rd88, %rd15, %rd98;
	// begin inline asm
	ld.global.nc.v2.u64 {%rd86, %rd87}, [%rd88];
	// end inline asm
	mov.b64 	{%r359, %r360}, %rd87;
	mov.b64 	{%r361, %r362}, %rd86;
	add.s64 	%rd91, %rd88, 4096;
	// begin inline asm
	ld.global.nc.v2.u64 {%rd89, %rd90}, [%rd91];
	// end inline asm
	mov.b64 	{%r363, %r364}, %rd90;
	mov.b64 	{%r365, %r366}, %rd89;
	add.s64 	%rd94, %rd88, 8192;
	// begin inline asm
	ld.global.nc.v2.u64 {%rd92, %rd93}, [%rd94];
	// end inline asm
	mov.b64 	{%r367, %r368}, %rd93;
	mov.b64 	{%r369, %r370}, %rd92;
	add.s64 	%rd97, %rd88, 12288;
	// begin inline asm
	ld.global.nc.v2.u64 {%rd95, %rd96}, [%rd97];
	// end inline asm
	mov.b64 	{%r371, %r372}, %rd96;
	mov.b64 	{%r373, %r374}, %rd95;
	max.s32 	%r375, %r555, %r361;
	max.s32 	%r376, %r375, %r362;
	max.s32 	%r377, %r359, %r360;
	max.s32 	%r378, %r377, %r365;
	max.s32 	%r379, %r366, %r363;
	max.s32 	%r380, %r379, %r364;
	max.s32 	%r381, %r369, %r370;
	max.s32 	%r382, %r381, %r367;
	max.s32 	%r383, %r368, %r373;
	max.s32 	%r384, %r383, %r374;
	max.s32 	%r385, %r371, %r372;
	max.s32 	%r386, %r376, %r378;
	max.s32 	%r387, %r386, %r380;
	max.s32 	%r388, %r382, %r384;
	max.s32 	%r389, %r388, %r385;
	max.s32 	%r555, %r387, %r389;
	sub.s32 	%r390, %r123, %r544;
	setp.lt.u32 	%p41, %r390, 4096;
	@%p41 bra 	$L__BB6_35;
	add.s32 	%r544, %r544, 4096;
	setp.le.u32 	%p42, %r544, %r29;
	@%p42 bra 	$L__BB6_25;
$L__BB6_27:
	setp.le.u32 	%p43, %r123, %r544;
	@%p43 bra 	$L__BB6_35;
	sub.s32 	%r36, %r123, %r544;
	setp.ge.s32 	%p44, %r26, %r36;
	@%p44 bra 	$L__BB6_35;
	not.b32 	%r392, %r26;
	add.s32 	%r393, %r123, %r392;
	sub.s32 	%r37, %r393, %r544;
	and.b32  	%r394, %r37, 768;
	setp.eq.s32 	%p45, %r394, 768;
	mov.u32 	%r549, %r26;
	@%p45 bra 	$L__BB6_32;
	add.s32 	%r546, %r26, %r544;
	shr.u32 	%r395, %r37, 8;
	add.s32 	%r396, %r395, 1;
	and.b32  	%r397, %r396, 3;
	neg.s32 	%r545, %r397;
	mov.u32 	%r549, %r26;
$L__BB6_31:
	.pragma "nounroll";
	mul.wide.u32 	%rd100, %r546, 4;
	add.s64 	%rd99, %rd15, %rd100;
	// begin inline asm
	ld.global.nc.u32 %r398, [%rd99];
	// end inline asm
	max.s32 	%r555, %r555, %r398;
	add.s32 	%r549, %r549, 256;
	add.s32 	%r546, %r546, 256;
	add.s32 	%r545, %r545, 1;
	setp.ne.s32 	%p46, %r545, 0;
	@%p46 bra 	$L__BB6_31;
$L__BB6_32:
	setp.lt.u32 	%p47, %r37, 768;
	@%p47 bra 	$L__BB6_35;
	add.s32 	%r553, %r549, 512;
	add.s32 	%r552, %r549, %r544;
$L__BB6_34:
	mul.wide.u32 	%rd105, %r552, 4;
	add.s64 	%rd101, %rd15, %rd105;
	// begin inline asm
	ld.global.nc.u32 %r399, [%rd101];
	// end inline asm
	max.s32 	%r403, %r555, %r399;
	add.s32 	%r404, %r552, 256;
	mul.wide.u32 	%rd106, %r404, 4;
	add.s64 	%rd102, %rd15, %rd106;
	// begin inline asm
	ld.global.nc.u32 %r400, [%rd102];
	// end inline asm
	max.s32 	%r405, %r403, %r400;
	add.s32 	%r406, %r552, 512;
	mul.wide.u32 	%rd107, %r406, 4;
	add.s64 	%rd103, %rd15, %rd107;
	// begin inline asm
	ld.global.nc.u32 %r401, [%rd103];
	// end inline asm
	max.s32 	%r407, %r405, %r401;
	add.s32 	%r408, %r552, 768;
	mul.wide.u32 	%rd108, %r408, 4;
	add.s64 	%rd104, %rd15, %rd108;
	// begin inline asm
	ld.global.nc.u32 %r402, [%rd104];
	// end inline asm
	max.s32 	%r555, %r407, %r402;
	add.s32 	%r57, %r553, 1024;
	add.s32 	%r409, %r553, 512;
	add.s32 	%r552, %r552, 1024;
	setp.lt.s32 	%p48, %r409, %r36;
	mov.u32 	%r553, %r57;
	@%p48 bra 	$L__BB6_34;
$L__BB6_35:
	// begin inline asm
	mov.u32 %r410, %laneid;
	// end inline asm
	mov.b32 	%r411, -1;
	redux.sync.max.s32 %r582, %r555, %r411;
	setp.ne.s32 	%p49, %r410, 0;
	@%p49 bra 	$L__BB6_37;
	shr.u32 	%r412, %r26, 3;
	and.b32  	%r413, %r412, 124;
	mov.u32 	%r414, _ZZN3cub18CUB_300001_SM_10006detail6reduce28DeviceReduceSingleTileKernelINS2_10policy_hubIijN4cuda3__47maximumIvEEE10Policy1000EPiSB_jS8_iiNS5_3std3__410__identityEEEvT0_T1_T2_T3_T4_T6_E12temp_storage;
	add.s32 	%r415, %r414, %r413;
	st.shared.u32 	[%r415+8], %r582;
$L__BB6_37:
	bar.sync 	0;
	setp.ne.s32 	%p50, %r26, 0;
	@%p50 bra 	$L__BB6_74;
	ld.shared.u32 	%r416, [_ZZN3cub18CUB_300001_SM_10006detail6reduce28DeviceReduceSingleTileKernelINS2_10policy_hubIijN4cuda3__47maximumIvEEE10Policy1000EPiSB_jS8_iiNS5_3std3__410__identityEEEvT0_T1_T2_T3_T4_T6_E12temp_storage+12];
	max.s32 	%r417, %r582, %r416;
	ld.shared.u32 	%r418, [_ZZN3cub18CUB_300001_SM_10006detail6reduce28DeviceReduceSingleTileKernelINS2_10policy_hubIijN4cuda3__47maximumIvEEE10Policy1000EPiSB_jS8_iiNS5_3std3__410__identityEEEvT0_T1_T2_T3_T4_T6_E12temp_storage+16];
	max.s32 	%r419, %r417, %r418;
	ld.shared.u32 	%r420, [_ZZN3cub18CUB_300001_SM_10006detail6reduce28DeviceReduceSingleTileKernelINS2_10policy_hubIijN4cuda3__47maximumIvEEE10Policy1000EPiSB_jS8_iiNS5_3std3__410__identityEEEvT0_T1_T2_T3_T4_T6_E12temp_storage+20];
	max.s32 	%r421, %r419, %r420;
	ld.shared.u32 	%r422, [_ZZN3cub18CUB_300001_SM_10006detail6reduce28DeviceReduceSingleTileKernelINS2_10policy_hubIijN4cuda3__47maximumIvEEE10Policy1000EPiSB_jS8_iiNS5_3std3__410__identityEEEvT0_T1_T2_T3_T4_T6_E12temp_storage+24];
	max.s32 	%r423, %r421, %r422;
	ld.shared.u32 	%r424, [_ZZN3cub18CUB_300001_SM_10006detail6reduce28DeviceReduceSingleTileKernelINS2_10policy_hubIijN4cuda3__47maximumIvEEE10Policy1000EPiSB_jS8_iiNS5_3std3__410__identityEEEvT0_T1_T2_T3_T4_T6_E12temp_storage+28];
	max.s32 	%r425, %r423, %r424;
	ld.shared.u32 	%r426, [_ZZN3cub18CUB_300001_SM_10006detail6reduce28DeviceReduceSingleTileKernelINS2_10policy_hubIijN4cuda3__47maximumIvEEE10Policy1000EPiSB_jS8_iiNS5_3std3__410__identityEEEvT0_T1_T2_T3_T4_T6_E12temp_storage+32];
	max.s32 	%r427, %r425, %r426;
	ld.shared.u32 	%r428, [_ZZN3cub18CUB_300001_SM_10006detail6reduce28DeviceReduceSingleTileKernelINS2_10policy_hubIijN4cuda3__47maximumIvEEE10Policy1000EPiSB_jS8_iiNS5_3std3__410__identityEEEvT0_T1_T2_T3_T4_T6_E12temp_storage+36];
	max.s32 	%r582, %r427, %r428;
	bra.uni 	$L__BB6_74;
$L__BB6_39:
	setp.gt.u32 	%p3, %r123, 4095;
	@%p3 bra 	$L__BB6_58;
	mov.u32 	%r62, %tid.x;
	setp.ge.u32 	%p15, %r62, %r123;
	mov.b32 	%r566, 0;
	mov.u32 	%r561, %r62;
	@%p15 bra 	$L__BB6_42;
	mul.wide.u32 	%rd65, %r62, 4;
	add.s64 	%rd64, %rd15, %rd65;
	// begin inline asm
	ld.global.nc.u32 %r566, [%rd64];
	// end inline asm
	add.s32 	%r561, %r62, 256;
$L__BB6_42:
	setp.ge.u32 	%p16, %r561, %r123;
	@%p16 bra 	$L__BB6_49;
	not.b32 	%r231, %r561;
	add.s32 	%r67, %r123, %r231;
	and.b32  	%r232, %r67, 768;
	setp.eq.s32 	%p17, %r232, 768;
	@%p17 bra 	$L__BB6_46;
	mul.wide.u32 	%rd66, %r561, 4;
	add.s64 	%rd120, %rd15, %rd66;
	shr.u32 	%r233, %r67, 8;
	add.s32 	%r234, %r233, 1;
	and.b32  	%r235, %r234, 3;
	neg.s32 	%r558, %r235;
$L__BB6_45:
	.pragma "nounroll";
	// begin inline asm
	ld.global.nc.u32 %r236, [%rd120];
	// end inline asm
	max.s32 	%r566, %r566, %r236;
	add.s32 	%r561, %r561, 256;
	add.s64 	%rd120, %rd120, 1024;
	add.s32 	%r558, %r558, 1;
	setp.ne.s32 	%p18, %r558, 0;
	@%p18 bra 	$L__BB6_45;
$L__BB6_46:
	setp.lt.u32 	%p19, %r67, 768;
	@%p19 bra 	$L__BB6_49;
	mul.wide.u32 	%rd68, %r561, 4;
	add.s64 	%rd121, %rd15, %rd68;
$L__BB6_48:
	// begin inline asm
	ld.global.nc.u32 %r237, [%rd121];
	// end inline asm
	max.s32 	%r241, %r566, %r237;
	add.s64 	%rd70, %rd121, 1024;
	// begin inline asm
	ld.global.nc.u32 %r238, [%rd70];
	// end inline asm
	max.s32 	%r242, %r241, %r238;
	add.s64 	%rd71, %rd121, 2048;
	// begin inline asm
	ld.global.nc.u32 %r239, [%rd71];
	// end inline asm
	max.s32 	%r243, %r242, %r239;
	add.s64 	%rd72, %rd121, 3072;
	// begin inline asm
	ld.global.nc.u32 %r240, [%rd72];
	// end inline asm
	max.s32 	%r566, %r243, %r240;
	add.s32 	%r561, %r561, 1024;
	add.s64 	%rd121, %rd121, 4096;
	setp.lt.s32 	%p20, %r561, %r123;
	@%p20 bra 	$L__BB6_48;
$L__BB6_49:
	setp.lt.u32 	%p21, %r123, 256;
	@%p21 bra 	$L__BB6_54;
	// begin inline asm
	mov.u32 %r307, %laneid;
	// end inline asm
	mov.b32 	%r308, -1;
	redux.sync.max.s32 %r582, %r566, %r308;
	setp.ne.s32 	%p37, %r307, 0;
	@%p37 bra 	$L__BB6_52;
	shr.u32 	%r309, %r62, 3;
	and.b32  	%r310, %r309, 124;
	mov.u32 	%r311, _ZZN3cub18CUB_300001_SM_10006detail6reduce28DeviceReduceSingleTileKernelINS2_10policy_hubIijN4cuda3__47maximumIvEEE10Policy1000EPiSB_jS8_iiNS5_3std3__410__identityEEEvT0_T1_T2_T3_T4_T6_E12temp_storage;
	add.s32 	%r312, %r311, %r310;
	st.shared.u32 	[%r312+8], %r582;
$L__BB6_52:
	bar.sync 	0;
	setp.ne.s32 	%p38, %r62, 0;
	@%p38 bra 	$L__BB6_74;
	ld.shared.u32 	%r313, [_ZZN3cub18CUB_300001_SM_10006detail6reduce28DeviceReduceSingleTileKernelINS2_10policy_hubIijN4cuda3__47maximumIvEEE10Policy1000EPiSB_jS8_iiNS5_3std3__410__identityEEEvT0_T1_T2_T3_T4_T6_E12temp_storage+12];
	max.s32 	%r314, %r582, %r313;
	ld.shared.u32 	%r315, [_ZZN3cub18CUB_300001_SM_10006detail6reduce28DeviceReduceSingleTileKernelINS2_10policy_hubIijN4cuda3__47maximumIvEEE10Policy1000EPiSB_jS8_iiNS5_3std3__410__identityEEEvT0_T1_T2_T3_T4_T6_E12temp_storage+16];
	max.s32 	%r316, %r314, %r315;
	ld.shared.u32 	%r317, [_ZZN3cub18CUB_300001_SM_10006detail6reduce28DeviceReduceSingleTileKernelINS2_10policy_hubIijN4cuda3__47maximumIvEEE10Policy1000EPiSB_jS8_iiNS5_3std3__410__identityEEEvT0_T1_T2_T3_T4_T6_E12temp_storage+20];
	max.s32 	%r318, %r316, %r317;
	ld.shared.u32 	%r319, [_ZZN3cub18CUB_300001_SM_10006detail6reduce28DeviceReduceSingleTileKernelINS2_10policy_hubIijN4cuda3__47maximumIvEEE10Policy1000EPiSB_jS8_iiNS5_3std3__410__identityEEEvT0_T1_T2_T3_T4_T6_E12temp_storage+24];
	max.s32 	%r320, %r318, %r319;
	ld.shared.u32 	%r321, [_ZZN3cub18CUB_300001_SM_10006detail6reduce28DeviceReduceSingleTileKernelINS2_10policy_hubIijN4cuda3__47maximumIvEEE10Policy1000EPiSB_jS8_iiNS5_3std3__410__identityEEEvT0_T1_T2_T3_T4_T6_E12temp_storage+28];
	max.s32 	%r322, %r320, %r321;
	ld.shared.u32 	%r323, [_ZZN3cub18CUB_300001_SM_10006detail6reduce28DeviceReduceSingleTileKernelINS2_10policy_hubIijN4cuda3__47maximumIvEEE10Policy1000EPiSB_jS8_iiNS5_3std3__410__identityEEEvT0_T1_T2_T3_T4_T6_E12temp_storage+32];
	max.s32 	%r324, %r322, %r323;
	ld.shared.u32 	%r325, [_ZZN3cub18CUB_300001_SM_10006detail6reduce28DeviceReduceSingleTileKernelINS2_10policy_hubIijN4cuda3__47maximumIvEEE10Policy1000EPiSB_jS8_iiNS5_3std3__410__identityEEEvT0_T1_T2_T3_T4_T6_E12temp_storage+36];
	max.s32 	%r582, %r324, %r325;
	bra.uni 	$L__BB6_74;
$L__BB6_54:
	// begin inline asm
	mov.u32 %r244, %laneid;
	// end inline asm
	and.b32  	%r270, %r62, 992;
	add.s32 	%r271, %r270, 32;
	setp.gt.u32 	%p22, %r271, %r123;
	not.b32 	%r272, %r270;
	add.s32 	%r273, %r123, %r272;
	selp.b32 	%r268, %r273, 31, %p22;
	mov.b32 	%r247, 1;
	mov.b32 	%r269, -1;
	// begin inline asm
	shfl.sync.down.b32 %r245, %r566, %r247, %r268, %r269;
	// end inline asm
	setp.lt.s32 	%p23, %r244, %r268;
	max.s32 	%r274, %r566, %r245;
	selp.b32 	%r251, %r274, %r566, %p23;
	mov.b32 	%r252, 2;
	// begin inline asm
	shfl.sync.down.b32 %r250, %r251, %r252, %r268, %r269;
	// end inline asm
	add.s32 	%r275, %r244, 2;
	setp.gt.s32 	%p24, %r275, %r268;
	max.s32 	%r276, %r251, %r250;
	selp.b32 	%r256, %r251, %r276, %p24;
	mov.b32 	%r257, 4;
	// begin inline asm
	shfl.sync.down.b32 %r255, %r256, %r257, %r268, %r269;
	// end inline asm
	add.s32 	%r277, %r244, 4;
	setp.gt.s32 	%p25, %r277, %r268;
	max.s32 	%r278, %r256, %r255;
	selp.b32 	%r261, %r256, %r278, %p25;
	mov.b32 	%r262, 8;
	// begin inline asm
	shfl.sync.down.b32 %r260, %r261, %r262, %r268, %r269;
	// end inline asm
	add.s32 	%r279, %r244, 8;
	setp.gt.s32 	%p26, %r279, %r268;
	max.s32 	%r280, %r261, %r260;
	selp.b32 	%r266, %r261, %r280, %p26;
	mov.b32 	%r267, 16;
	// begin inline asm
	shfl.sync.down.b32 %r265, %r266, %r267, %r268, %r269;
	// end inline asm
	add.s32 	%r281, %r244, 16;
	setp.gt.s32 	%p27, %r281, %r268;
	max.s32 	%r282, %r266, %r265;
	selp.b32 	%r582, %r266, %r282, %p27;
	setp.ne.s32 	%p28, %r244, 0;
	@%p28 bra 	$L__BB6_56;
	shr.u32 	%r283, %r62, 3;
	and.b32  	%r284, %r283, 124;
	mov.u32 	%r285, _ZZN3cub18CUB_300001_SM_10006detail6reduce28DeviceReduceSingleTileKernelINS2_10policy_hubIijN4cuda3__47maximumIvEEE10Policy1000EPiSB_jS8_iiNS5_3std3__410__identityEEEvT0_T1_T2_T3_T4_T6_E12temp_storage;
	add.s32 	%r286, %r285, %r284;
	st.shared.u32 	[%r286+8], %r582;
$L__BB6_56:
	bar.sync 	0;
	setp.ne.s32 	%p29, %r62, 0;
	@%p29 bra 	$L__BB6_74;
	setp.gt.u32 	%p30, %r123, 32;
	ld.shared.u32 	%r287, [_ZZN3cub18CUB_300001_SM_10006detail6reduce28DeviceReduceSingleTileKernelINS2_10policy_hubIijN4cuda3__47maximumIvEEE10Policy1000EPiSB_jS8_iiNS5_3std3__410__identityEEEvT0_T1_T2_T3_T4_T6_E12temp_storage+12];
	max.s32 	%r288, %r582, %r287;
	selp.b32 	%r289, %r288, %r582, %p30;
	setp.gt.u32 	%p31, %r123, 64;
	ld.shared.u32 	%r290, [_ZZN3cub18CUB_300001_SM_10006detail6reduce28DeviceReduceSingleTileKernelINS2_10policy_hubIijN4cuda3__47maximumIvEEE10Policy1000EPiSB_jS8_iiNS5_3std3__410__identityEEEvT0_T1_T2_T3_T4_T6_E12temp_storage+16];
	max.s32 	%r291, %r289, %r290;
	selp.b32 	%r292, %r291, %r289, %p31;
	setp.gt.u32 	%p32, %r123, 96;
	ld.shared.u32 	%r293, [_ZZN3cub18CUB_300001_SM_10006detail6reduce28DeviceReduceSingleTileKernelINS2_10policy_hubIijN4cuda3__47maximumIvEEE10Policy1000EPiSB_jS8_iiNS5_3std3__410__identityEEEvT0_T1_T2_T3_T4_T6_E12temp_storage+20];
	max.s32 	%r294, %r292, %r293;
	selp.b32 	%r295, %r294, %r292, %p32;
	setp.gt.u32 	%p33, %r123, 128;
	ld.shared.u32 	%r296, [_ZZN3cub18CUB_300001_SM_10006detail6reduce28DeviceReduceSingleTileKernelINS2_10policy_hubIijN4cuda3__47maximumIvEEE10Policy1000EPiSB_jS8_iiNS5_3std3__410__identityEEEvT0_T1_T2_T3_T4_T6_E12temp_storage+24];
	max.s32 	%r297, %r295, %r296;
	selp.b32 	%r298, %r297, %r295, %p33;
	setp.gt.u32 	%p34, %r123, 160;
	ld.shared.u32 	%r299, [_ZZN3cub18CUB_300001_SM_10006detail6reduce28DeviceReduceSingleTileKernelINS2_10policy_hubIijN4cuda3__47maximumIvEEE10Policy1000EPiSB_jS8_iiNS5_3std3__410__identityEEEvT0_T1_T2_T3_T4_T6_E12temp_storage+28];
	max.s32 	%r300, %r298, %r299;
	selp.b32 	%r301, %r300, %r298, %p34;
	setp.gt.u32 	%p35, %r123, 192;
	ld.shared.u32 	%r302, [_ZZN3cub18CUB_300001_SM_10006detail6reduce28DeviceReduceSingleTileKernelINS2_10policy_hubIijN4cuda3__47maximumIvEEE10Policy1000EPiSB_jS8_iiNS5_3std3__410__identityEEEvT0_T1_T2_T3_T4_T6_E12temp_storage+32];
	max.s32 	%r303, %r301, %r302;
	selp.b32 	%r304, %r303, %r301, %p35;
	setp.gt.u32 	%p36, %r123, 224;
	ld.shared.u32 	%r305, [_ZZN3cub18CUB_300001_SM_10006detail6reduce28DeviceReduceSingleTileKernelINS2_10policy_hubIijN4cuda3__47maximumIvEEE10Policy1000EPiSB_jS8_iiNS5_3std3__410__identityEEEvT0_T1_T2_T3_T4_T6_E12temp_storage+36];
	max.s32 	%r306, %r304, %r305;
	selp.b32 	%r582, %r306, %r304, %p36;
	bra.uni 	$L__BB6_74;
$L__BB6_58:
	mov.u32 	%r87, %tid.x;
	mul.wide.u32 	%rd34, %r87, 4;
	add.s64 	%rd18, %rd15, %rd34;
	// begin inline asm
	ld.global.nc.u32 %r125, [%rd18];
	// end inline asm
	add.s64 	%rd19, %rd18, 1024;
	// begin inline asm
	ld.global.nc.u32 %r126, [%rd19];
	// end inline asm
	add.s64 	%rd20, %rd18, 2048;
	// begin inline asm
	ld.global.nc.u32 %r127, [%rd20];
	// end inline asm
	add.s64 	%rd21, %rd18, 3072;
	// begin inline asm
	ld.global.nc.u32 %r128, [%rd21];
	// end inline asm
	add.s64 	%rd22, %rd18, 4096;
	// begin inline asm
	ld.global.nc.u32 %r129, [%rd22];
	// end inline asm
	add.s64 	%rd23, %rd18, 5120;
	// begin inline asm
	ld.global.nc.u32 %r130, [%rd23];
	// end inline asm
	add.s64 	%rd24, %rd18, 6144;
	// begin inline asm
	ld.global.nc.u32 %r131, [%rd24];
	// end inline asm
	add.s64 	%rd25, %rd18, 7168;
	// begin inline asm
	ld.global.nc.u32 %r132, [%rd25];
	// end inline asm
	add.s64 	%rd26, %rd18, 8192;
	// begin inline asm
	ld.global.nc.u32 %r133, [%rd26];
	// end inline asm
	add.s64 	%rd27, %rd18, 9216;
	// begin inline asm
	ld.global.nc.u32 %r134, [%rd27];
	// end inline asm
	add.s64 	%rd28, %rd18, 10240;
	// begin inline asm
	ld.global.nc.u32 %r135, [%rd28];
	// end inline asm
	add.s64 	%rd29, %rd18, 11264;
	// begin inline asm
	ld.global.nc.u32 %r136, [%rd29];
	// end inline asm
	add.s64 	%rd30, %rd18, 12288;
	// begin inline asm
	ld.global.nc.u32 %r137, [%rd30];
	// end inline asm
	add.s64 	%rd31, %rd18, 13312;
	// begin inline asm
	ld.global.nc.u32 %r138, [%rd31];
	// end inline asm
	add.s64 	%rd32, %rd18, 14336;
	// begin inline asm
	ld.global.nc.u32 %r139, [%rd32];
	// end inline asm
	add.s64 	%rd33, %rd18, 15360;
	// begin inline asm
	ld.global.nc.u32 %r140, [%rd33];
	// end inline asm
	max.s32 	%r142, %r125, %r126;
	max.s32 	%r143, %r142, %r127;
	max.s32 	%r144, %r128, %r129;
	max.s32 	%r145, %r144, %r130;
	max.s32 	%r146, %r131, %r132;
	max.s32 	%r147, %r146, %r133;
	max.s32 	%r148, %r134, %r135;
	max.s32 	%r149, %r148, %r136;
	max.s32 	%r150, %r137, %r138;
	max.s32 	%r151, %r150, %r139;
	max.s32 	%r152, %r143, %r145;
	max.s32 	%r153, %r152, %r147;
	max.s32 	%r154, %r149, %r151;
	max.s32 	%r155, %r154, %r140;
	max.s32 	%r581, %r153, %r155;
	add.s32 	%r89, %r123, -4096;
	setp.lt.u32 	%p4, %r89, 4096;
	mov.b32 	%r570, 4096;
	@%p4 bra 	$L__BB6_62;
	mov.b32 	%r570, 4096;
$L__BB6_60:
	add.s32 	%r173, %r87, %r570;
	mul.wide.u32 	%rd51, %r173, 4;
	add.s64 	%rd35, %rd15, %rd51;
	// begin inline asm
	ld.global.nc.u32 %r157, [%rd35];
	// end inline asm
	mul.wide.u32 	%rd52, %r570, 4;
	add.s64 	%rd53, %rd18, %rd52;
	add.s64 	%rd36, %rd53, 1024;
	// begin inline asm
	ld.global.nc.u32 %r158, [%rd36];
	// end inline asm
	add.s64 	%rd37, %rd53, 2048;
	// begin inline asm
	ld.global.nc.u32 %r159, [%rd37];
	// end inline asm
	add.s64 	%rd38, %rd53, 3072;
	// begin inline asm
	ld.global.nc.u32 %r160, [%rd38];
	// end inline asm
	add.s64 	%rd39, %rd53, 4096;
	// begin inline asm
	ld.global.nc.u32 %r161, [%rd39];
	// end inline asm
	add.s64 	%rd40, %rd53, 5120;
	// begin inline asm
	ld.global.nc.u32 %r162, [%rd40];
	// end inline asm
	add.s64 	%rd41, %rd53, 6144;
	// begin inline asm
	ld.global.nc.u32 %r163, [%rd41];
	// end inline asm
	add.s64 	%rd42, %rd53, 7168;
	// begin inline asm
	ld.global.nc.u32 %r164, [%rd42];
	// end inline asm
	add.s64 	%rd43, %rd53, 8192;
	// begin inline asm
	ld.global.nc.u32 %r165, [%rd43];
	// end inline asm
	add.s64 	%rd44, %rd53, 9216;
	// begin inline asm
	ld.global.nc.u32 %r166, [%rd44];
	// end inline asm
	add.s64 	%rd45, %rd53, 10240;
	// begin inline asm
	ld.global.nc.u32 %r167, [%rd45];
	// end inline asm
	add.s64 	%rd46, %rd53, 11264;
	// begin inline asm
	ld.global.nc.u32 %r168, [%rd46];
	// end inline asm
	add.s64 	%rd47, %rd53, 12288;
	// begin inline asm
	ld.global.nc.u32 %r169, [%rd47];
	// end inline asm
	add.s64 	%rd48, %rd53, 13312;
	// begin inline asm
	ld.global.nc.u32 %r170, [%rd48];
	// end inline asm
	add.s64 	%rd49, %rd53, 14336;
	// begin inline asm
	ld.global.nc.u32 %r171, [%rd49];
	// end inline asm
	add.s64 	%rd50, %rd53, 15360;
	// begin inline asm
	ld.global.nc.u32 %r172, [%rd50];
	// end inline asm
	max.s32 	%r174, %r581, %r157;
	max.s32 	%r175, %r174, %r158;
	max.s32 	%r176, %r159, %r160;
	max.s32 	%r177, %r176, %r161;
	max.s32 	%r178, %r162, %r163;
	max.s32 	%r179, %r178, %r164;
	max.s32 	%r180, %r165, %r166;
	max.s32 	%r181, %r180, %r167;
	max.s32 	%r182, %r168, %r169;
	max.s32 	%r183, %r182, %r170;
	max.s32 	%r184, %r171, %r172;
	max.s32 	%r185, %r175, %r177;
	max.s32 	%r186, %r185, %r179;
	max.s32 	%r187, %r181, %r183;
	max.s32 	%r188, %r187, %r184;
	max.s32 	%r581, %r186, %r188;
	sub.s32 	%r189, %r123, %r570;
	setp.lt.u32 	%p5, %r189, 4096;
	@%p5 bra 	$L__BB6_70;
	add.s32 	%r570, %r570, 4096;
	setp.le.u32 	%p6, %r570, %r89;
	@%p6 bra 	$L__BB6_60;
$L__BB6_62:
	setp.le.u32 	%p7, %r123, %r570;
	@%p7 bra 	$L__BB6_70;
	sub.s32 	%r96, %r123, %r570;
	setp.ge.s32 	%p8, %r87, %r96;
	@%p8 bra 	$L__BB6_70;
	not.b32 	%r191, %r87;
	add.s32 	%r192, %r123, %r191;
	sub.s32 	%r97, %r192, %r570;
	and.b32  	%r193, %r97, 768;
	setp.eq.s32 	%p9, %r193, 768;
	mov.u32 	%r575, %r87;
	@%p9 bra 	$L__BB6_67;
	add.s32 	%r572, %r87, %r570;
	shr.u32 	%r194, %r97, 8;
	add.s32 	%r195, %r194, 1;
	and.b32  	%r196, %r195, 3;
	neg.s32 	%r571, %r196;
	mov.u32 	%r575, %r87;
$L__BB6_66:
	.pragma "nounroll";
	mul.wide.u32 	%rd55, %r572, 4;
	add.s64 	%rd54, %rd15, %rd55;
	// begin inline asm
	ld.global.nc.u32 %r197, [%rd54];
	// end inline asm
	max.s32 	%r581, %r581, %r197;
	add.s32 	%r575, %r575, 256;
	add.s32 	%r572, %r572, 256;
	add.s32 	%r571, %r571, 1;
	setp.ne.s32 	%p10, %r571, 0;
	@%p10 bra 	$L__BB6_66;
$L__BB6_67:
	setp.lt.u32 	%p11, %r97, 768;
	@%p11 bra 	$L__BB6_70;
	add.s32 	%r579, %r575, 512;
	add.s32 	%r578, %r575, %r570;
$L__BB6_69:
	mul.wide.u32 	%rd60, %r578, 4;
	add.s64 	%rd56, %rd15, %rd60;
	// begin inline asm
	ld.global.nc.u32 %r198, [%rd56];
	// end inline asm
	max.s32 	%r202, %r581, %r198;
	add.s32 	%r203, %r578, 256;
	mul.wide.u32 	%rd61, %r203, 4;
	add.s64 	%rd57, %rd15, %rd61;
	// begin inline asm
	ld.global.nc.u32 %r199, [%rd57];
	// end inline asm
	max.s32 	%r204, %r202, %r199;
	add.s32 	%r205, %r578, 512;
	mul.wide.u32 	%rd62, %r205, 4;
	add.s64 	%rd58, %rd15, %rd62;
	// begin inline asm
	ld.global.nc.u32 %r200, [%rd58];
	// end inline asm
	max.s32 	%r206, %r204, %r200;
	add.s32 	%r207, %r578, 768;
	mul.wide.u32 	%rd63, %r207, 4;
	add.s64 	%rd59, %rd15, %rd63;
	// begin inline asm
	ld.global.nc.u32 %r201, [%rd59];
	// end inline asm
	max.s32 	%r581, %r206, %r201;
	add.s32 	%r117, %r579, 1024;
	add.s32 	%r208, %r579, 512;
	add.s32 	%r578, %r578, 1024;
	setp.lt.s32 	%p12, %r208, %r96;
	mov.u32 	%r579, %r117;
	@%p12 bra 	$L__BB6_69;
$L__BB6_70:
	// begin inline asm
	mov.u32 %r209, %laneid;
	// end inline asm
	mov.b32 	%r210, -1;
	redux.sync.max.s32 %r582, %r581, %r210;
	setp.ne.s32 	%p13, %r209, 0;
	@%p13 bra 	$L__BB6_72;
	shr.u32 	%r211, %r87, 3;
	and.b32  	%r212, %r211, 124;
	mov.u32 	%r213, _ZZN3cub18CUB_300001_SM_10006detail6reduce28DeviceReduceSingleTileKernelINS2_10policy_hubIijN4cuda3__47maximumIvEEE10Policy1000EPiSB_jS8_iiNS5_3std3__410__identityEEEvT0_T1_T2_T3_T4_T6_E12temp_storage;
	add.s32 	%r214, %r213, %r212;
	st.shared.u32 	[%r214+8], %r582;
$L__BB6_72:
	bar.sync 	0;
	setp.ne.s32 	%p14, %r87, 0;
	@%p14 bra 	$L__BB6_74;
	ld.shared.u32 	%r215, [_ZZN3cub18CUB_300001_SM_10006detail6reduce28DeviceReduceSingleTileKernelINS2_10policy_hubIijN4cuda3__47maximumIvEEE10Policy1000EPiSB_jS8_iiNS5_3std3__410__identityEEEvT0_T1_T2_T3_T4_T6_E12temp_storage+12];
	max.s32 	%r216, %r582, %r215;
	ld.shared.u32 	%r217, [_ZZN3cub18CUB_300001_SM_10006detail6reduce28DeviceReduceSingleTileKernelINS2_10policy_hubIijN4cuda3__47maximumIvEEE10Policy1000EPiSB_jS8_iiNS5_3std3__410__identityEEEvT0_T1_T2_T3_T4_T6_E12temp_storage+16];
	max.s32 	%r218, %r216, %r217;
	ld.shared.u32 	%r219, [_ZZN3cub18CUB_300001_SM_10006detail6reduce28DeviceReduceSingleTileKernelINS2_10policy_hubIijN4cuda3__47maximumIvEEE10Policy1000EPiSB_jS8_iiNS5_3std3__410__identityEEEvT0_T1_T2_T3_T4_T6_E12temp_storage+20];
	max.s32 	%r220, %r218, %r219;
	ld.shared.u32 	%r221, [_ZZN3cub18CUB_300001_SM_10006detail6reduce28DeviceReduceSingleTileKernelINS2_10policy_hubIijN4cuda3__47maximumIvEEE10Policy1000EPiSB_jS8_iiNS5_3std3__410__identityEEEvT0_T1_T2_T3_T4_T6_E12temp_storage+24];
	max.s32 	%r222, %r220, %r221;
	ld.shared.u32 	%r223, [_ZZN3cub18CUB_300001_SM_10006detail6reduce28DeviceReduceSingleTileKernelINS2_10policy_hubIijN4cuda3__47maximumIvEEE10Policy1000EPiSB_jS8_iiNS5_3std3__410__identityEEEvT0_T1_T2_T3_T4_T6_E12temp_storage+28];
	max.s32 	%r224, %r222, %r223;
	ld.shared.u32 	%r225, [_ZZN3cub18CUB_300001_SM_10006detail6reduce28DeviceReduceSingleTileKernelINS2_10policy_hubIijN4cuda3__47maximumIvEEE10Policy1000EPiSB_jS8_iiNS5_3std3__410__identityEEEvT0_T1_T2_T3_T4_T6_E12temp_storage+32];
	max.s32 	%r226, %r224, %r225;
	ld.shared.u32 	%r227, [_ZZN3cub18CUB_300001_SM_10006detail6reduce28DeviceReduceSingleTileKernelINS2_10policy_hubIijN4cuda3__47maximumIvEEE10Policy1000EPiSB_jS8_iiNS5_3std3__410__identityEEEvT0_T1_T2_T3_T4_T6_E12temp_storage+36];
	max.s32 	%r582, %r226, %r227;
$L__BB6_74:
	mov.u32 	%r527, %tid.x;
	setp.ne.s32 	%p75, %r527, 0;
	@%p75 bra 	$L__BB6_76;
	max.s32 	%r528, %r124, %r582;
	st.global.u32 	[%rd1], %r528;
$L__BB6_76:
	ret;

}
	// .globl	_ZN3cub18CUB_300001_SM_10006detail6reduce18DeviceReduceKernelINS2_10policy_hubIijN4cuda3__47maximumIvEEE10Policy1000EPijS8_iNS5_3std3__410__identityEEEvT0_PT3_T1_NS0_13GridEvenShareISI_EET2_T4_
.visible .entry _ZN3cub18CUB_300001_SM_10006detail6reduce18DeviceReduceKernelINS2_10policy_hubIijN4cuda3__47maximumIvEEE10Policy1000EPijS8_iNS5_3std3__410__identityEEEvT0_PT3_T1_NS0_13GridEvenShareISI_EET2_T4_(
	.param .u64 .ptr .align 1 _ZN3cub18CUB_300001_SM_10006detail6reduce18DeviceReduceKernelINS2_10policy_hubIijN4cuda3__47maximumIvEEE10Policy1000EPijS8_iNS5_3std3__410__identityEEEvT0_PT3_T1_NS0_13GridEvenShareISI_EET2_T4__param_0,
	.param .u64 .ptr .align 1 _ZN3cub18CUB_300001_SM_10006detail6reduce18DeviceReduceKernelINS2_10policy_hubIijN4cuda3__47maximumIvEEE10Policy1000EPijS8_iNS5_3std3__410__identityEEEvT0_PT3_T1_NS0_13GridEvenShareISI_EET2_T4__param_1,
	.param .u32 _ZN3cub18CUB_300001_SM_10006detail6reduce18DeviceReduceKernelINS2_10policy_hubIijN4cuda3__47maximumIvEEE10Policy1000EPijS8_iNS5_3std3__410__identityEEEvT0_PT3_T1_NS0_13GridEvenShareISI_EET2_T4__param_2,
	.param .align 4 .b8 _ZN3cub18CUB_300001_SM_10006detail6reduce18DeviceReduceKernelINS2_10policy_hubIijN4cuda3__47maximumIvEEE10Policy1000EPijS8_iNS5_3std3__410__identityEEEvT0_PT3_T1_NS0_13GridEvenShareISI_EET2_T4__param_3[40],
	.param .align 1 .b8 _ZN3cub18CUB_300001_SM_10006detail6reduce18DeviceReduceKernelINS2_10policy_hubIijN4cuda3__47maximumIvEEE10Policy1000EPijS8_iNS5_3std3__410__identityEEEvT0_PT3_T1_NS0_13GridEvenShareISI_EET2_T4__param_4[1],
	.param .align 1 .b8 _ZN3cub18CUB_300001_SM_10006detail6reduce18DeviceReduceKernelINS2_10policy_hubIijN4cuda3__47maximumIvEEE10Policy1000EPijS8_iNS5_3std3__410__identityEEEvT0_PT3_T1_NS0_13GridEvenShareISI_EET2_T4__param_5[1]
)
.maxntid 256
{
	.reg .pred 	%p<75>;
	.reg .b32 	%r<636>;
	.reg .b64 	%rd<112>;
	// demoted variable
	.shared .align 4 .b8 _ZZN3cub18CUB_300001_SM_10006detail6reduce18DeviceReduceKernelINS2_10policy_hubIijN4cuda3__47maximumIvEEE10Policy1000EPijS8_iNS5_3std3__410__identityEEEvT0_PT3_T1_NS0_13GridEvenShareISI_EET2_T4_E12temp_storage[44];
	ld.param.u32 	%r1, [_ZN3cub18CUB_300001_SM_10006detail6reduce18DeviceReduceKernelINS2_10policy_hubIijN4cuda3__47maximumIvEEE10Policy1000EPijS8_iNS5_3std3__410__identityEEEvT0_PT3_T1_NS0_13GridEvenShareISI_EET2_T4__param_3+20];
	ld.param.u64 	%rd1, [_ZN3cub18CUB_300001_SM_10006detail6reduce18DeviceReduceKernelINS2_10policy_hubIijN4cuda3__47maximumIvEEE10Policy1000EPijS8_iNS5_3std3__410__identityEEEvT0_PT3_T1_NS0_13GridEvenShareISI_EET2_T4__param_0];
	ld.param.u32 	%r2, [_ZN3cub18CUB_300001_SM_10006detail6reduce18DeviceReduceKernelINS2_10policy_hubIijN4cuda3__47maximumIvEEE10Policy1000EPijS8_iNS5_3std3__410__identityEEEvT0_PT3_T1_NS0_13GridEvenShareISI_EET2_T4__param_3+24];
	mov.u32 	%r3, %ctaid.x;
	shl.b32 	%r4, %r2, 12;
	shl.b32 	%r5, %r3, 12;
	and.b64  	%rd3, %rd1, 15;
	setp.ne.s64 	%p1, %rd3, 0;
	@%p1 bra 	$L__BB7_36;
	sub.s32 	%r6, %r1, %r5;
	setp.gt.u32 	%p38, %r6, 4095;
	@%p38 bra 	$L__BB7_20;
	mov.u32 	%r7, %tid.x;
	setp.ge.u32 	%p50, %r7, %r6;
	mov.b32 	%r589, 0;
	mov.u32 	%r583, %r7;
	@%p50 bra 	$L__BB7_4;
	add.s32 	%r474, %r5, %r7;
	mul.wide.u32 	%rd97, %r474, 4;
	add.s64 	%rd96, %rd1, %rd97;
	// begin inline asm
	ld.global.nc.u32 %r589, [%rd96];
	// end inline asm
	add.s32 	%r583, %r7, 256;
$L__BB7_4:
	setp.ge.u32 	%p51, %r583, %r6;
	@%p51 bra 	$L__BB7_11;
	not.b32 	%r476, %r583;
	add.s32 	%r12, %r1, %r476;
	and.b32  	%r477, %r12, 768;
	setp.eq.s32 	%p52, %r477, 768;
	@%p52 bra 	$L__BB7_8;
	add.s32 	%r580, %r583, %r5;
	shr.u32 	%r478, %r12, 8;
	add.s32 	%r479, %r478, 1;
	and.b32  	%r480, %r479, 3;
	neg.s32 	%r579, %r480;
$L__BB7_7:
	.pragma "nounroll";
	mul.wide.u32 	%rd99, %r580, 4;
	add.s64 	%rd98, %rd1, %rd99;
	// begin inline asm
	ld.global.nc.u32 %r481, [%rd98];
	// end inline asm
	max.s32 	%r589, %r589, %r481;
	add.s32 	%r583, %r583, 256;
	add.s32 	%r580, %r580, 256;
	add.s32 	%r579, %r579, 1;
	setp.ne.s32 	%p53, %r579, 0;
	@%p53 bra 	$L__BB7_7;
$L__BB7_8:
	sub.s32 	%r482, %r12, %r5;
	setp.lt.u32 	%p54, %r482, 768;
	@%p54 bra 	$L__BB7_11;
	add.s32 	%r587, %r583, 512;
	add.s32 	%r586, %r583, %r5;
$L__BB7_10:
	mul.wide.u32 	%rd104, %r586, 4;
	add.s64 	%rd100, %rd1, %rd104;
	// begin inline asm
	ld.global.nc.u32 %r483, [%rd100];
	// end inline asm
	max.s32 	%r487, %r589, %r483;
	add.s32 	%r488, %r586, 256;
	mul.wide.u32 	%rd105, %r488, 4;
	add.s64 	%rd101, %rd1, %rd105;
	// begin inline asm
	ld.global.nc.u32 %r484, [%rd101];
	// end inline asm
	max.s32 	%r489, %r487, %r484;
	add.s32 	%r490, %r586, 512;
	mul.wide.u32 	%rd106, %r490, 4;
	add.s64 	%rd102, %rd1, %rd106;
	// begin inline asm
	ld.global.nc.u32 %r485, [%rd102];
	// end inline asm
	max.s32 	%r491, %r489, %r485;
	add.s32 	%r492, %r586, 768;
	mul.wide.u32 	%rd107, %r492, 4;
	add.s64 	%rd103, %rd1, %rd107;
	// begin inline asm
	ld.global.nc.u32 %r486, [%rd103];
	// end inline asm
	max.s32 	%r589, %r491, %r486;
	add.s32 	%r32, %r587, 1024;
	add.s32 	%r493, %r587, 512;
	add.s32 	%r586, %r586, 1024;
	setp.lt.s32 	%p55, %r493, %r6;
	mov.u32 	%r587, %r32;
	@%p55 bra 	$L__BB7_10;
$L__BB7_11:
	setp.lt.u32 	%p56, %r6, 256;
	@%p56 bra 	$L__BB7_16;
	// begin inline asm
	mov.u32 %r557, %laneid;
	// end inline asm
	mov.b32 	%r558, -1;
	redux.sync.max.s32 %r635, %r589, %r558;
	setp.ne.s32 	%p72, %r557, 0;
	@%p72 bra 	$L__BB7_14;
	shr.u32 	%r559, %r7, 3;
	and.b32  	%r560, %r559, 124;
	mov.u32 	%r561, _ZZN3cub18CUB_300001_SM_10006detail6reduce18DeviceReduceKernelINS2_10policy_hubIijN4cuda3__47maximumIvEEE10Policy1000EPijS8_iNS5_3std3__410__identityEEEvT0_PT3_T1_NS0_13GridEvenShareISI_EET2_T4_E12temp_storage;
	add.s32 	%r562, %r561, %r560;
	st.shared.u32 	[%r562+8], %r635;
$L__BB7_14:
	bar.sync 	0;
	setp.ne.s32 	%p73, %r7, 0;
	@%p73 bra 	$L__BB7_71;
	ld.shared.u32 	%r563, [_ZZN3cub18CUB_300001_SM_10006detail6reduce18DeviceReduceKernelINS2_10policy_hubIijN4cuda3__47maximumIvEEE10Policy1000EPijS8_iNS5_3std3__410__identityEEEvT0_PT3_T1_NS0_13GridEvenShareISI_EET2_T4_E12temp_storage+12];
	max.s32 	%r564, %r635, %r563;
	ld.shared.u32 	%r565, [_ZZN3cub18CUB_300001_SM_10006detail6reduce18DeviceReduceKernelINS2_10policy_hubIijN4cuda3__47maximumIvEEE10Policy1000EPijS8_iNS5_3std3__410__identityEEEvT0_PT3_T1_NS0_13GridEvenShareISI_EET2_T4_E12temp_storage+16];
	max.s32 	%r566, %r564, %r565;
	ld.shared.u32 	%r567, [_ZZN3cub18CUB_300001_SM_10006detail6reduce18DeviceReduceKernelINS2_10policy_hubIijN4cuda3__47maximumIvEEE10Policy1000EPijS8_iNS5_3std3__410__identityEEEvT0_PT3_T1_NS0_13GridEvenShareISI_EET2_T4_E12temp_storage+20];
	max.s32 	%r568, %r566, %r567;
	ld.shared.u32 	%r569, [_ZZN3cub18CUB_300001_SM_10006detail6reduce18DeviceReduceKernelINS2_10policy_hubIijN4cuda3__47maximumIvEEE10Policy1000EPijS8_iNS5_3std3__410__identityEEEvT0_PT3_T1_NS0_13GridEvenShareISI_EET2_T4_E12temp_storage+24];
	max.s32 	%r570, %r568, %r569;
	ld.shared.u32 	%r571, [_ZZN3cub18CUB_300001_SM_10006detail6reduce18DeviceReduceKernelINS2_10policy_hubIijN4cuda3__47maximumIvEEE10Policy1000EPijS8_iNS5_3std3__410__identityEEEvT0_PT3_T1_NS0_13GridEvenShareISI_EET2_T4_E12temp_storage+28];
	max.s32 	%r572, %r570, %r571;
	ld.shared.u32 	%r573, [_ZZN3cub18CUB_300001_SM_10006detail6reduce18DeviceReduceKernelINS2_10policy_hubIijN4cuda3__47maximumIvEEE10Policy1000EPijS8_iNS5_3std3__410__identityEEEvT0_PT3_T1_NS0_13GridEvenShareISI_EET2_T4_E12temp_storage+32];
	max.s32 	%r574, %r572, %r573;
	ld.shared.u32 	%r575, [_ZZN3cub18CUB_300001_SM_10006detail6reduce18DeviceReduceKernelINS2_10policy_hubIijN4cuda3__47maximumIvEEE10Policy1000EPijS8_iNS5_3std3__410__identityEEEvT0_PT3_T1_NS0_13GridEvenShareISI_EET2_T4_E12temp_storage+36];
	max.s32 	%r635, %r574, %r575;
	bra.uni 	$L__BB7_71;
$L__BB7_16:
	// begin inline asm
	mov.u32 %r494, %laneid;
	// end inline asm
	and.b32  	%r520, %r7, 992;
	add.s32 	%r521, %r520, 32;
	setp.gt.u32 	%p57, %r521, %r6;
	not.b32 	%r522, %r520;
	add.s32 	%r523, %r6, %r522;
	selp.b32 	%r518, %r523, 31, %p57;
	mov.b32 	%r497, 1;
	mov.b32 	%r519, -1;
	// begin inline asm
	shfl.sync.down.b32 %r495, %r589, %r497, %r518, %r519;
	// end inline asm
	setp.lt.s32 	%p58, %r494, %r518;
	max.s32 	%r524, %r589, %r495;
	selp.b32 	%r501, %r524, %r589, %p58;
	mov.b32 	%r502, 2;
	// begin inline asm
	shfl.sync.down.b32 %r500, %r501, %r502, %r518, %r519;
	// end inline asm
	add.s32 	%r525, %r494, 2;
	setp.gt.s32 	%p59, %r525, %r518;
	max.s32 	%r526, %r501, %r500;
	selp.b32 	%r506, %r501, %r526, %p59;
	mov.b32 	%r507, 4;
	// begin inline asm
	shfl.sync.down.b32 %r505, %r506, %r507, %r518, %r519;
	// end inline asm
	add.s32 	%r527, %r494, 4;
	setp.gt.s32 	%p60, %r527, %r518;
	max.s32 	%r528, %r506, %r505;
	selp.b32 	%r511, %r506, %r528, %p60;
	mov.b32 	%r512, 8;
	// begin inline asm
	shfl.sync.down.b32 %r510, %r511, %r512, %r518, %r519;
	// end inline asm
	add.s32 	%r529, %r494, 8;
	setp.gt.s32 	%p61, %r529, %r518;
	max.s32 	%r530, %r511, %r510;
	selp.b32 	%r516, %r511, %r530, %p61;
	mov.b32 	%r517, 16;
	// begin inline asm
	shfl.sync.down.b32 %r515, %r516, %r517, %r518, %r519;
	// end inline asm
	add.s32 	%r531, %r494, 16;
	setp.gt.s32 	%p62, %r531, %r518;
	max.s32 	%r532, %r516, %r515;
	selp.b32 	%r635, %r516, %r532, %p62;
	setp.ne.s32 	%p63, %r494, 0;
	@%p63 bra 	$L__BB7_18;
	shr.u32 	%r533, %r7, 3;
	and.b32  	%r534, %r533, 124;
	mov.u32 	%r535, _ZZN3cub18CUB_300001_SM_10006detail6reduce18DeviceReduceKernelINS2_10policy_hubIijN4cuda3__47maximumIvEEE10Policy1000EPijS8_iNS5_3std3__410__identityEEEvT0_PT3_T1_NS0_13GridEvenShareISI_EET2_T4_E12temp_storage;
	add.s32 	%r536, %r535, %r534;
	st.shared.u32 	[%r536+8], %r635;
$L__BB7_18:
	bar.sync 	0;
	setp.ne.s32 	%p64, %r7, 0;
	@%p64 bra 	$L__BB7_71;
	setp.gt.u32 	%p65, %r6, 32;
	ld.shared.u32 	%r537, [_ZZN3cub18CUB_300001_SM_10006detail6reduce18DeviceReduceKernelINS2_10policy_hubIijN4cuda3__47maximumIvEEE10Policy1000EPijS8_iNS5_3std3__410__identityEEEvT0_PT3_T1_NS0_13GridEvenShareISI_EET2_T4_E12temp_storage+12];
	max.s32 	%r538, %r635, %r537;
	selp.b32 	%r539, %r538, %r635, %p65;
	setp.gt.u32 	%p66, %r6, 64;
	ld.shared.u32 	%r540, [_ZZN3cub18CUB_300001_SM_10006detail6reduce18DeviceReduceKernelINS2_10policy_hubIijN4cuda3__47maximumIvEEE10Policy1000EPijS8_iNS5_3std3__410__identityEEEvT0_PT3_T1_NS0_13GridEvenShareISI_EET2_T4_E12temp_storage+16];
	max.s32 	%r541, %r539, %r540;
	selp.b32 	%r542, %r541, %r539, %p66;
	setp.gt.u32 	%p67, %r6, 96;
	ld.shared.u32 	%r543, [_ZZN3cub18CUB_300001_SM_10006detail6reduce18DeviceReduceKernelINS2_10policy_hubIijN4cuda3__47maximumIvEEE10Policy1000EPijS8_iNS5_3std3__410__identityEEEvT0_PT3_T1_NS0_13GridEvenShareISI_EET2_T4_E12temp_storage+20];
	max.s32 	%r544, %r542, %r543;
	selp.b32 	%r545, %r544, %r542, %p67;
	setp.gt.u32 	%p68, %r6, 128;
	ld.shared.u32 	%r546, [_ZZN3cub18CUB_300001_SM_10006detail6reduce18DeviceReduceKernelINS2_10policy_hubIijN4cuda3__47maximumIvEEE10Policy1000EPijS8_iNS5_3std3__410__identityEEEvT0_PT3_T1_NS0_13GridEvenShareISI_EET2_T4_E12temp_storage+24];
	max.s32 	%r547, %r545, %r546;
	selp.b32 	%r548, %r547, %r545, %p68;
	setp.gt.u32 	%p69, %r6, 160;
	ld.shared.u32 	%r549, [_ZZN3cub18CUB_300001_SM_10006detail6reduce18DeviceReduceKernelINS2_10policy_hubIijN4cuda3__47maximumIvEEE10Policy1000EPijS8_iNS5_3std3__410__identityEEEvT0_PT3_T1_NS0_13GridEvenShareISI_EET2_T4_E12temp_storage+28];
	max.s32 	%r550, %r548, %r549;
	selp.b32 	%r551, %r550, %r548, %p69;
	setp.gt.u32 	%p70, %r6, 192;
	ld.shared.u32 	%r552, [_ZZN3cub18CUB_300001_SM_10006detail6reduce18DeviceReduceKernelINS2_10policy_hubIijN4cuda3__47maximumIvEEE10Policy1000EPijS8_iNS5_3std3__410__identityEEEvT0_PT3_T1_NS0_13GridEvenShareISI_EET2_T4_E12temp_storage+32];
	max.s32 	%r553, %r551, %r552;
	selp.b32 	%r554, %r553, %r551, %p70;
	setp.gt.u32 	%p71, %r6, 224;
	ld.shared.u32 	%r555, [_ZZN3cub18CUB_300001_SM_10006detail6reduce18DeviceReduceKernelINS2_10policy_hubIijN4cuda3__47maximumIvEEE10Policy1000EPijS8_iNS5_3std3__410__identityEEEvT0_PT3_T1_NS0_13GridEvenShareISI_EET2_T4_E12temp_storage+36];
	max.s32 	%r556, %r554, %r555;
	selp.b32 	%r635, %r556, %r554, %p71;
	bra.uni 	$L__BB7_71;
$L__BB7_20:
	mov.u32 	%r39, %tid.x;
	shl.b32 	%r40, %r39, 2;
	add.s32 	%r366, %r5, %r40;
	mul.wide.u32 	%rd72, %r366, 4;
	add.s64 	%rd62, %rd1, %rd72;
	// begin inline asm
	ld.global.nc.v2.u64 {%rd60, %rd61}, [%rd62];
	// end inline asm
	mov.b64 	{%r367, %r368}, %rd61;
	mov.b64 	{%r369, %r370}, %rd60;
	add.s64 	%rd65, %rd62, 4096;
	// begin inline asm
	ld.global.nc.v2.u64 {%rd63, %rd64}, [%rd65];
	// end inline asm
	mov.b64 	{%r371, %r372}, %rd64;
	mov.b64 	{%r373, %r374}, %rd63;
	add.s64 	%rd68, %rd62, 8192;
	// begin inline asm
	ld.global.nc.v2.u64 {%rd66, %rd67}, [%rd68];
	// end inline asm
	mov.b64 	{%r375, %r376}, %rd67;
	mov.b64 	{%r377, %r378}, %rd66;
	add.s64 	%rd71, %rd62, 12288;
	// begin inline asm
	ld.global.nc.v2.u64 {%rd69, %rd70}, [%rd71];
	// end inline asm
	mov.b64 	{%r379, %r380}, %rd70;
	mov.b64 	{%r381, %r382}, %rd69;
	max.s32 	%r383, %r369, %r370;
	max.s32 	%r384, %r383, %r367;
	max.s32 	%r385, %r368, %r373;
	max.s32 	%r386, %r385, %r374;
	max.s32 	%r387, %r371, %r372;
	max.s32 	%r388, %r387, %r377;
	max.s32 	%r389, %r378, %r375;
	max.s32 	%r390, %r389, %r376;
	max.s32 	%r391, %r381, %r382;
	max.s32 	%r392, %r391, %r379;
	max.s32 	%r393, %r384, %r386;
	max.s32 	%r394, %r393, %r388;
	max.s32 	%r395, %r390, %r392;
	max.s32 	%r396, %r395, %r380;
	max.s32 	%r605, %r394, %r396;
	setp.lt.u32 	%p39, %r6, %r4;
	@%p39 bra 	$L__BB7_32;
	add.s32 	%r42, %r4, %r5;
	add.s32 	%r591, %r42, 256;
	add.s32 	%r590, %r42, %r39;
	mov.b32 	%r592, 0;
$L__BB7_22:
	add.s32 	%r5, %r5, %r4;
	add.s32 	%r398, %r1, -4096;
	setp.gt.u32 	%p40, %r5, %r398;
	@%p40 bra 	$L__BB7_24;
	add.s32 	%r399, %r5, %r40;
	mul.wide.u32 	%rd85, %r399, 4;
	add.s64 	%rd75, %rd1, %rd85;
	// begin inline asm
	ld.global.nc.v2.u64 {%rd73, %rd74}, [%rd75];
	// end inline asm
	mov.b64 	{%r400, %r401}, %rd74;
	mov.b64 	{%r402, %r403}, %rd73;
	add.s64 	%rd78, %rd75, 4096;
	// begin inline asm
	ld.global.nc.v2.u64 {%rd76, %rd77}, [%rd78];
	// end inline asm
	mov.b64 	{%r404, %r405}, %rd77;
	mov.b64 	{%r406, %r407}, %rd76;
	add.s64 	%rd81, %rd75, 8192;
	// begin inline asm
	ld.global.nc.v2.u64 {%rd79, %rd80}, [%rd81];
	// end inline asm
	mov.b64 	{%r408, %r409}, %rd80;
	mov.b64 	{%r410, %r411}, %rd79;
	add.s64 	%rd84, %rd75, 12288;
	// begin inline asm
	ld.global.nc.v2.u64 {%rd82, %rd83}, [%rd84];
	// end inline asm
	mov.b64 	{%r412, %r413}, %rd83;
	mov.b64 	{%r414, %r415}, %rd82;
	max.s32 	%r416, %r605, %r402;
	max.s32 	%r417, %r416, %r403;
	max.s32 	%r418, %r400, %r401;
	max.s32 	%r419, %r418, %r406;
	max.s32 	%r420, %r407, %r404;
	max.s32 	%r421, %r420, %r405;
	max.s32 	%r422, %r410, %r411;
	max.s32 	%r423, %r422, %r408;
	max.s32 	%r424, %r409, %r414;
	max.s32 	%r425, %r424, %r415;
	max.s32 	%r426, %r412, %r413;
	max.s32 	%r427, %r417, %r419;
	max.s32 	%r428, %r427, %r421;
	max.s32 	%r429, %r423, %r425;
	max.s32 	%r430, %r429, %r426;
	max.s32 	%r605, %r428, %r430;
	sub.s32 	%r431, %r1, %r5;
	setp.lt.u32 	%p41, %r431, %r4;
	add.s32 	%r592, %r592, 1;
	add.s32 	%r591, %r591, %r4;
	add.s32 	%r590, %r590, %r4;
	@%p41 bra 	$L__BB7_32;
	bra.uni 	$L__BB7_22;
$L__BB7_24:
	setp.le.u32 	%p42, %r1, %r5;
	@%p42 bra 	$L__BB7_32;
	sub.s32 	%r55, %r1, %r5;
	setp.ge.s32 	%p43, %r39, %r55;
	@%p43 bra 	$L__BB7_32;
	not.b32 	%r433, %r39;
	add.s32 	%r434, %r1, %r433;
	sub.s32 	%r435, %r434, %r42;
	mul.lo.s32 	%r436, %r2, %r592;
	shl.b32 	%r437, %r436, 12;
	sub.s32 	%r56, %r435, %r437;
	shr.u32 	%r438, %r434, 8;
	add.s32 	%r57, %r438, 1;
	and.b32  	%r439, %r434, 768;
	setp.eq.s32 	%p44, %r439, 768;
	mov.u32 	%r599, %r39;
	@%p44 bra 	$L__BB7_29;
	and.b32  	%r440, %r57, 3;
	neg.s32 	%r595, %r440;
	mov.u32 	%r599, %r39;
$L__BB7_28:
	.pragma "nounroll";
	mul.wide.u32 	%rd87, %r590, 4;
	add.s64 	%rd86, %rd1, %rd87;
	// begin inline asm
	ld.global.nc.u32 %r441, [%rd86];
	// end inline asm
	max.s32 	%r605, %r605, %r441;
	add.s32 	%r599, %r599, 256;
	add.s32 	%r590, %r590, 256;
	add.s32 	%r595, %r595, 1;
	setp.ne.s32 	%p45, %r595, 0;
	@%p45 bra 	$L__BB7_28;
$L__BB7_29:
	setp.lt.u32 	%p46, %r56, 768;
	@%p46 bra 	$L__BB7_32;
	add.s32 	%r603, %r599, 512;
	add.s32 	%r602, %r599, %r591;
$L__BB7_31:
	add.s32 	%r446, %r602, -256;
	mul.wide.u32 	%rd92, %r446, 4;
	add.s64 	%rd88, %rd1, %rd92;
	// begin inline asm
	ld.global.nc.u32 %r442, [%rd88];
	// end inline asm
	max.s32 	%r447, %r605, %r442;
	mul.wide.u32 	%rd93, %r602, 4;
	add.s64 	%rd89, %rd1, %rd93;
	// begin inline asm
	ld.global.nc.u32 %r443, [%rd89];
	// end inline asm
	max.s32 	%r448, %r447, %r443;
	add.s32 	%r449, %r602, 256;
	mul.wide.u32 	%rd94, %r449, 4;
	add.s64 	%rd90, %rd1, %rd94;
	// begin inline asm
	ld.global.nc.u32 %r444, [%rd90];
	// end inline asm
	max.s32 	%r450, %r448, %r444;
	add.s32 	%r451, %r602, 512;
	mul.wide.u32 	%rd95, %r451, 4;
	add.s64 	%rd91, %rd1, %rd95;
	// begin inline asm
	ld.global.nc.u32 %r445, [%rd91];
	// end inline asm
	max.s32 	%r605, %r450, %r445;
	add.s32 	%r76, %r603, 1024;
	add.s32 	%r452, %r603, 512;
	add.s32 	%r602, %r602, 1024;
	setp.lt.s32 	%p47, %r452, %r55;
	mov.u32 	%r603, %r76;
	@%p47 bra 	$L__BB7_31;
$L__BB7_32:
	// begin inline asm
	mov.u32 %r453, %laneid;
	// end inline asm
	mov.b32 	%r454, -1;
	redux.sync.max.s32 %r635, %r605, %r454;
	setp.ne.s32 	%p48, %r453, 0;
	@%p48 bra 	$L__BB7_34;
	shr.u32 	%r455, %r39, 3;
	and.b32  	%r456, %r455, 124;
	mov.u32 	%r457, _ZZN3cub18CUB_300001_SM_10006detail6reduce18DeviceReduceKernelINS2_10policy_hubIijN4cuda3__47maximumIvEEE10Policy1000EPijS8_iNS5_3std3__410__identityEEEvT0_PT3_T1_NS0_13GridEvenShareISI_EET2_T4_E12temp_storage;
	add.s32 	%r458, %r457, %r456;
	st.shared.u32 	[%r458+8], %r635;
$L__BB7_34:
	bar.sync 	0;
	setp.ne.s32 	%p49, %r39, 0;
	@%p49 bra 	$L__BB7_71;
	ld.shared.u32 	%r459, [_ZZN3cub18CUB_300001_SM_10006detail6reduce18DeviceReduceKernelINS2_10policy_hubIijN4cuda3__47maximumIvEEE10Policy1000EPijS8_iNS5_3std3__410__identityEEEvT0_PT3_T1_NS0_13GridEvenShareISI_EET2_T4_E12temp_storage+12];
	max.s32 	%r460, %r635, %r459;
	ld.shared.u32 	%r461, [_ZZN3cub18CUB_300001_SM_10006detail6reduce18DeviceReduceKernelINS2_10policy_hubIijN4cuda3__47maximumIvEEE10Policy1000EPijS8_iNS5_3std3__410__identityEEEvT0_PT3_T1_NS0_13GridEvenShareISI_EET2_T4_E12temp_storage+16];
	max.s32 	%r462, %r460, %r461;
	ld.shared.u32 	%r463, [_ZZN3cub18CUB_300001_SM_10006detail6reduce18DeviceReduceKernelINS2_10policy_hubIijN4cuda3__47maximumIvEEE10Policy1000EPijS8_iNS5_3std3__410__identityEEEvT0_PT3_T1_NS0_13GridEvenShareISI_EET2_T4_E12temp_storage+20];
	max.s32 	%r464, %r462, %r463;
	ld.shared.u32 	%r465, [_ZZN3cub18CUB_300001_SM_10006detail6reduce18DeviceReduceKernelINS2_10policy_hubIijN4cuda3__47maximumIvEEE10Policy1000EPijS8_iNS5_3std3__410__identityEEEvT0_PT3_T1_NS0_13GridEvenShareISI_EET2_T4_E12temp_storage+24];
	max.s32 	%r466, %r464, %r465;
	ld.shared.u32 	%r467, [_ZZN3cub18CUB_300001_SM_10006detail6reduce18DeviceReduceKernelINS2_10policy_hubIijN4cuda3__47maximumIvEEE10Policy1000EPijS8_iNS5_3std3__410__identityEEEvT0_PT3_T1_NS0_13GridEvenShareISI_EET2_T4_E12temp_storage+28];
	max.s32 	%r468, %r466, %r467;
	ld.shared.u32 	%r469, [_ZZN3cub18CUB_300001_SM_10006detail6reduce18DeviceReduceKernelINS2_10policy_hubIijN4cuda3__47maximumIvEEE10Policy1000EPijS8_iNS5_3std3__410__identityEEEvT0_PT3_T1_NS0_13GridEvenShareISI_EET2_T4_E12temp_storage+32];
	max.s32 	%r470, %r468, %r469;
	ld.shared.u32 	%r471, [_ZZN3cub18CUB_300001_SM_10006detail6reduce18DeviceReduceKernelINS2_10policy_hubIijN4cuda3__47maximumIvEEE10Policy1000EPijS8_iNS5_3std3__410__identityEEEvT0_PT3_T1_NS0_13GridEvenShareISI_EET2_T4_E12temp_storage+36];
	max.s32 	%r635, %r470, %r471;
	bra.uni 	$L__BB7_71;
$L__BB7_36:
	sub.s32 	%r81, %r1, %r5;
	setp.gt.u32 	%p2, %r81, 4095;
	@%p2 bra 	$L__BB7_55;
	mov.u32 	%r82, %tid.x;
	setp.ge.u32 	%p14, %r82, %r81;
	mov.b32 	%r618, 0;
	mov.u32 	%r612, %r82;
	@%p14 bra 	$L__BB7_39;
	add.s32 	%r264, %r5, %r82;
	mul.wide.u32 	%rd49, %r264, 4;
	add.s64 	%rd48, %rd1, %rd49;
	// begin inline asm
	ld.global.nc.u32 %r618, [%rd48];
	// end inline asm
	add.s32 	%r612, %r82, 256;
$L__BB7_39:
	setp.ge.u32 	%p15, %r612, %r81;
	@%p15 bra 	$L__BB7_46;
	not.b32 	%r266, %r612;
	add.s32 	%r87, %r1, %r266;
	and.b32  	%r267, %r87, 768;
	setp.eq.s32 	%p16, %r267, 768;
	@%p16 bra 	$L__BB7_43;
	add.s32 	%r609, %r612, %r5;
	shr.u32 	%r268, %r87, 8;
	add.s32 	%r269, %r268, 1;
	and.b32  	%r270, %r269, 3;
	neg.s32 	%r608, %r270;
$L__BB7_42:
	.pragma "nounroll";
	mul.wide.u32 	%rd51, %r609, 4;
	add.s64 	%rd50, %rd1, %rd51;
	// begin inline asm
	ld.global.nc.u32 %r271, [%rd50];
	// end inline asm
	max.s32 	%r618, %r618, %r271;
	add.s32 	%r612, %r612, 256;
	add.s32 	%r609, %r609, 256;
	add.s32 	%r608, %r608, 1;
	setp.ne.s32 	%p17, %r608, 0;
	@%p17 bra 	$L__BB7_42;
$L__BB7_43:
	sub.s32 	%r272, %r87, %r5;
	setp.lt.u32 	%p18, %r272, 768;
	@%p18 bra 	$L__BB7_46;
	add.s32 	%r616, %r612, 512;
	add.s32 	%r615, %r612, %r5;
$L__BB7_45:
	mul.wide.u32 	%rd56, %r615, 4;
	add.s64 	%rd52, %rd1, %rd56;
	// begin inline asm
	ld.global.nc.u32 %r273, [%rd52];
	// end inline asm
	max.s32 	%r277, %r618, %r273;
	add.s32 	%r278, %r615, 256;
	mul.wide.u32 	%rd57, %r278, 4;
	add.s64 	%rd53, %rd1, %rd57;
	// begin inline asm
	ld.global.nc.u32 %r274, [%rd53];
	// end inline asm
	max.s32 	%r279, %r277, %r274;
	add.s32 	%r280, %r615, 512;
	mul.wide.u32 	%rd58, %r280, 4;
	add.s64 	%rd54, %rd1, %rd58;
	// begin inline asm
	ld.global.nc.u32 %r275, [%rd54];
	// end inline asm
	max.s32 	%r281, %r279, %r275;
	add.s32 	%r282, %r615, 768;
	mul.wide.u32 	%rd59, %r282, 4;
	add.s64 	%rd55, %rd1, %rd59;
	// begin inline asm
	ld.global.nc.u32 %r276, [%rd55];
	// end inline asm
	max.s32 	%r618, %r281, %r276;
	add.s32 	%r107, %r616, 1024;
	add.s32 	%r283, %r616, 512;
	add.s32 	%r615, %r615, 1024;
	setp.lt.s32 	%p19, %r283, %r81;
	mov.u32 	%r616, %r107;
	@%p19 bra 	$L__BB7_45;
$L__BB7_46:
	setp.lt.u32 	%p20, %r81, 256;
	@%p20 bra 	$L__BB7_51;
	// begin inline asm
	mov.u32 %r347, %laneid;
	// end inline asm
	mov.b32 	%r348, -1;
	redux.sync.max.s32 %r635, %r618, %r348;
	setp.ne.s32 	%p36, %r347, 0;
	@%p36 bra 	$L__BB7_49;
	shr.u32 	%r349, %r82, 3;
	and.b32  	%r350, %r349, 124;
	mov.u32 	%r351, _ZZN3cub18CUB_300001_SM_10006detail6reduce18DeviceReduceKernelINS2_10policy_hubIijN4cuda3__47maximumIvEEE10Policy1000EPijS8_iNS5_3std3__410__identityEEEvT0_PT3_T1_NS0_13GridEvenShareISI_EET2_T4_E12temp_storage;
	add.s32 	%r352, %r351, %r350;
	st.shared.u32 	[%r352+8], %r635;
$L__BB7_49:
	bar.sync 	0;
	setp.ne.s32 	%p37, %r82, 0;
	@%p37 bra 	$L__BB7_71;
	ld.shared.u32 	%r353, [_ZZN3cub18CUB_300001_SM_10006detail6reduce18DeviceReduceKernelINS2_10policy_hubIijN4cuda3__47maximumIvEEE10Policy1000EPijS8_iNS5_3std3__410__identityEEEvT0_PT3_T1_NS0_13GridEvenShareISI_EET2_T4_E12temp_storage+12];
	max.s32 	%r354, %r635, %r353;
	ld.shared.u32 	%r355, [_ZZN3cub18CUB_300001_SM_10006detail6reduce18DeviceReduceKernelINS2_10policy_hubIijN4cuda3__47maximumIvEEE10Policy1000EPijS8_iNS5_3std3__410__identityEEEvT0_PT3_T1_NS0_13GridEvenShareISI_EET2_T4_E12temp_storage+16];
	max.s32 	%r356, %r354, %r355;
	ld.shared.u32 	%r357, [_ZZN3cub18CUB_300001_SM_10006detail6reduce18DeviceReduceKernelINS2_10policy_hubIijN4cuda3__47maximumIvEEE10Policy1000EPijS8_iNS5_3std3__410__identityEEEvT0_PT3_T1_NS0_13GridEvenShareISI_EET2_T4_E12temp_storage+20];
	max.s32 	%r358, %r356, %r357;
	ld.shared.u32 	%r359, [_ZZN3cub18CUB_300001_SM_10006detail6reduce18DeviceReduceKernelINS2_10policy_hubIijN4cuda3__47maximumIvEEE10Policy1000EPijS8_iNS5_3std3__410__identityEEEvT0_PT3_T1_NS0_13GridEvenShareISI_EET2_T4_E12temp_storage+24];
	max.s32 	%r360, %r358, %r359;
	ld.shared.u32 	%r361, [_ZZN3cub18CUB_300001_SM_10006detail6reduce18DeviceReduceKernelINS2_10policy_hubIijN4cuda3__47maximumIvEEE10Policy1000EPijS8_iNS5_3std3__410__identityEEEvT0_PT3_T1_NS0_13GridEvenShareISI_EET2_T4_E12temp_storage+28];
	max.s32 	%r362, %r360, %r361;
	ld.shared.u32 	%r363, [_ZZN3cub18CUB_300001_SM_10006detail6reduce18DeviceReduceKernelINS2_10policy_hubIijN4cuda3__47maximumIvEEE10Policy1000EPijS8_iNS5_3std3__410__identityEEEvT0_PT3_T1_NS0_13GridEvenShareISI_EET2_T4_E12temp_storage+32];
	max.s32 	%r364, %r362, %r363;
	ld.shared.u32 	%r365, [_ZZN3cub18CUB_300001_SM_10006detail6reduce18DeviceReduceKernelINS2_10policy_hubIijN4cuda3__47maximumIvEEE10Policy1000EPijS8_iNS5_3std3__410__identityEEEvT0_PT3_T1_NS0_13GridEvenShareISI_EET2_T4_E12temp_storage+36];
	max.s32 	%r635, %r364, %r365;
	bra.uni 	$L__BB7_71;
$L__BB7_51:
	// begin inline asm
	mov.u32 %r284, %laneid;
	// end inline asm
	and.b32  	%r310, %r82, 992;
	add.s32 	%r311, %r310, 32;
	setp.gt.u32 	%p21, %r311, %r81;
	not.b32 	%r312, %r310;
	add.s32 	%r313, %r81, %r312;
	selp.b32 	%r308, %r313, 31, %p21;
	mov.b32 	%r287, 1;
	mov.b32 	%r309, -1;
	// begin inline asm
	shfl.sync.down.b32 %r285, %r618, %r287, %r308, %r309;
	// end inline asm
	setp.lt.s32 	%p22, %r284, %r308;
	max.s32 	%r314, %r618, %r285;
	selp.b32 	%r291, %r314, %r618, %p22;
	mov.b32 	%r292, 2;
	// begin inline asm
	shfl.sync.down.b32 %r290, %r291, %r292, %r308, %r309;
	// end inline asm
	add.s32 	%r315, %r284, 2;
	setp.gt.s32 	%p23, %r315, %r308;
	max.s32 	%r316, %r291, %r290;
	selp.b32 	%r296, %r291, %r316, %p23;
	mov.b32 	%r297, 4;
	// begin inline asm
	shfl.sync.down.b32 %r295, %r296, %r297, %r308, %r309;
	// end inline asm
	add.s32 	%r317, %r284, 4;
	setp.gt.s32 	%p24, %r317, %r308;
	max.s32 	%r318, %r296, %r295;
	selp.b32 	%r301, %r296, %r318, %p24;
	mov.b32 	%r302, 8;
	// begin inline asm
	shfl.sync.down.b32 %r300, %r301, %r302, %r308, %r309;
	// end inline asm
	add.s32 	%r319, %r284, 8;
	setp.gt.s32 	%p25, %r319, %r308;
	max.s32 	%r320, %r301, %r300;
	selp.b32 	%r306, %r301, %r320, %p25;
	mov.b32 	%r307, 16;
	// begin inline asm
	shfl.sync.down.b32 %r305, %r306, %r307, %r308, %r309;
	// end inline asm
	add.s32 	%r321, %r284, 16;
	setp.gt.s32 	%p26, %r321, %r308;
	max.s32 	%r322, %r306, %r305;
	selp.b32 	%r635, %r306, %r322, %p26;
	setp.ne.s32 	%p27, %r284, 0;
	@%p27 bra 	$L__BB7_53;
	shr.u32 	%r323, %r82, 3;
	and.b32  	%r324, %r323, 124;
	mov.u32 	%r325, _ZZN3cub18CUB_300001_SM_10006detail6reduce18DeviceReduceKernelINS2_10policy_hubIijN4cuda3__47maximumIvEEE10Policy1000EPijS8_iNS5_3std3__410__identityEEEvT0_PT3_T1_NS0_13GridEvenShareISI_EET2_T4_E12temp_storage;
	add.s32 	%r326, %r325, %r324;
	st.shared.u32 	[%r326+8], %r635;
$L__BB7_53:
	bar.sync 	0;
	setp.ne.s32 	%p28, %r82, 0;
	@%p28 bra 	$L__BB7_71;
	setp.gt.u32 	%p29, %r81, 32;
	ld.shared.u32 	%r327, [_ZZN3cub18CUB_300001_SM_10006detail6reduce18DeviceReduceKernelINS2_10policy_hubIijN4cuda3__47maximumIvEEE10Policy1000EPijS8_iNS5_3std3__410__identityEEEvT0_PT3_T1_NS0_13GridEvenShareISI_EET2_T4_E12temp_storage+12];
	max.s32 	%r328, %r635, %r327;
	selp.b32 	%r329, %r328, %r635, %p29;
	setp.gt.u32 	%p30, %r81, 64;
	ld.shared.u32 	%r330, [_ZZN3cub18CUB_300001_SM_10006detail6reduce18DeviceReduceKernelINS2_10policy_hubIijN4cuda3__47maximumIvEEE10Policy1000EPijS8_iNS5_3std3__410__identityEEEvT0_PT3_T1_NS0_13GridEvenShareISI_EET2_T4_E12temp_storage+16];
	max.s32 	%r331, %r329, %r330;
	selp.b32 	%r332, %r331, %r329, %p30;
	setp.gt.u32 	%p31, %r81, 96;
	ld.shared.u32 	%r333, [_ZZN3cub18CUB_300001_SM_10006detail6reduce18DeviceReduceKernelINS2_10policy_hubIijN4cuda3__47maximumIvEEE10Policy1000EPijS8_iNS5_3std3__410__identityEEEvT0_PT3_T1_NS0_13GridEvenShareISI_EET2_T4_E12temp_storage+20];
	max.s32 	%r334, %r332, %r333;
	selp.b32 	%r335, %r334, %r332, %p31;
	setp.gt.u32 	%p32, %r81, 128;
	ld.shared.u32 	%r336, [_ZZN3cub18CUB_300001_SM_10006detail6reduce18DeviceReduceKernelINS2_10policy_hubIijN4cuda3__47maximumIvEEE10Policy1000EPijS8_iNS5_3std3__410__identityEEEvT0_PT3_T1_NS0_13GridEvenShareISI_EET2_T4_E12temp_storage+24];
	max.s32 	%r337, %r335, %r336;
	selp.b32 	%r338, %r337, %r335, %p32;
	setp.gt.u32 	%p33, %r81, 160;
	ld.shared.u32 	%r339, [_ZZN3cub18CUB_300001_SM_10006detail6reduce18DeviceReduceKernelINS2_10policy_hubIijN4cuda3__47maximumIvEEE10Policy1000EPijS8_iNS5_3std3__410__identityEEEvT0_PT3_T1_NS0_13GridEvenShareISI_EET2_T4_E12temp_storage+28];
	max.s32 	%r340, %r338, %r339;
	selp.b32 	%r341, %r340, %r338, %p33;
	setp.gt.u32 	%p34, %r81, 192;
	ld.shared.u32 	%r342, [_ZZN3cub18CUB_300001_SM_10006detail6reduce18DeviceReduceKernelINS2_10policy_hubIijN4cuda3__47maximumIvEEE10Policy1000EPijS8_iNS5_3std3__410__identityEEEvT0_PT3_T1_NS0_13GridEvenShareISI_EET2_T4_E12temp_storage+32];
	max.s32 	%r343, %r341, %r342;
	selp.b32 	%r344, %r343, %r341, %p34;
	setp.gt.u32 	%p35, %r81, 224;
	ld.shared.u32 	%r345, [_ZZN3cub18CUB_300001_SM_10006detail6reduce18DeviceReduceKernelINS2_10policy_hubIijN4cuda3__47maximumIvEEE10Policy1000EPijS8_iNS5_3std3__410__identityEEEvT0_PT3_T1_NS0_13GridEvenShareISI_EET2_T4_E12temp_storage+36];
	max.s32 	%r346, %r344, %r345;
	selp.b32 	%r635, %r346, %r344, %p35;
	bra.uni 	$L__BB7_71;
$L__BB7_55:
	mov.u32 	%r114, %tid.x;
	add.s32 	%r172, %r114, %r5;
	mul.wide.u32 	%rd20, %r172, 4;
	add.s64 	%rd4, %rd1, %rd20;
	// begin inline asm
	ld.global.nc.u32 %r156, [%rd4];
	// end inline asm
	add.s64 	%rd5, %rd4, 1024;
	// begin inline asm
	ld.global.nc.u32 %r157, [%rd5];
	// end inline asm
	add.s64 	%rd6, %rd4, 2048;
	// begin inline asm
	ld.global.nc.u32 %r158, [%rd6];
	// end inline asm
	add.s64 	%rd7, %rd4, 3072;
	// begin inline asm
	ld.global.nc.u32 %r159, [%rd7];
	// end inline asm
	add.s64 	%rd8, %rd4, 4096;
	// begin inline asm
	ld.global.nc.u32 %r160, [%rd8];
	// end inline asm
	add.s64 	%rd9, %rd4, 5120;
	// begin inline asm
	ld.global.nc.u32 %r161, [%rd9];
	// end inline asm
	add.s64 	%rd10, %rd4, 6144;
	// begin inline asm
	ld.global.nc.u32 %r162, [%rd10];
	// end inline asm
	add.s64 	%rd11, %rd4, 7168;
	// begin inline asm
	ld.global.nc.u32 %r163, [%rd11];
	// end inline asm
	add.s64 	%rd12, %rd4, 8192;
	// begin inline asm
	ld.global.nc.u32 %r164, [%rd12];
	// end inline asm
	add.s64 	%rd13, %rd4, 9216;
	// begin inline asm
	ld.global.nc.u32 %r165, [%rd13];
	// end inline asm
	add.s64 	%rd14, %rd4, 10240;
	// begin inline asm
	ld.global.nc.u32 %r166, [%rd14];
	// end inline asm
	add.s64 	%rd15, %rd4, 11264;
	// begin inline asm
	ld.global.nc.u32 %r167, [%rd15];
	// end inline asm
	add.s64 	%rd16, %rd4, 12288;
	// begin inline asm
	ld.global.nc.u32 %r168, [%rd16];
	// end inline asm
	add.s64 	%rd17, %rd4, 13312;
	// begin inline asm
	ld.global.nc.u32 %r169, [%rd17];
	// end inline asm
	add.s64 	%rd18, %rd4, 14336;
	// begin inline asm
	ld.global.nc.u32 %r170, [%rd18];
	// end inline asm
	add.s64 	%rd19, %rd4, 15360;
	// begin inline asm
	ld.global.nc.u32 %r171, [%rd19];
	// end inline asm
	max.s32 	%r173, %r156, %r157;
	max.s32 	%r174, %r173, %r158;
	max.s32 	%r175, %r159, %r160;
	max.s32 	%r176, %r175, %r161;
	max.s32 	%r177, %r162, %r163;
	max.s32 	%r178, %r177, %r164;
	max.s32 	%r179, %r165, %r166;
	max.s32 	%r180, %r179, %r167;
	max.s32 	%r181, %r168, %r169;
	max.s32 	%r182, %r181, %r170;
	max.s32 	%r183, %r174, %r176;
	max.s32 	%r184, %r183, %r178;
	max.s32 	%r185, %r180, %r182;
	max.s32 	%r186, %r185, %r171;
	max.s32 	%r634, %r184, %r186;
	setp.lt.u32 	%p3, %r81, %r4;
	@%p3 bra 	$L__BB7_67;
	add.s32 	%r116, %r4, %r5;
	add.s32 	%r620, %r116, 256;
	add.s32 	%r619, %r116, %r114;
	mov.b32 	%r621, 0;
$L__BB7_57:
	add.s32 	%r5, %r5, %r4;
	add.s32 	%r188, %r1, -4096;
	setp.gt.u32 	%p4, %r5, %r188;
	@%p4 bra 	$L__BB7_59;
	add.s32 	%r205, %r114, %r5;
	mul.wide.u32 	%rd37, %r205, 4;
	add.s64 	%rd21, %rd1, %rd37;
	// begin inline asm
	ld.global.nc.u32 %r189, [%rd21];
	// end inline asm
	add.s64 	%rd22, %rd21, 1024;
	// begin inline asm
	ld.global.nc.u32 %r190, [%rd22];
	// end inline asm
	add.s64 	%rd23, %rd21, 2048;
	// begin inline asm
	ld.global.nc.u32 %r191, [%rd23];
	// end inline asm
	add.s64 	%rd24, %rd21, 3072;
	// begin inline asm
	ld.global.nc.u32 %r192, [%rd24];
	// end inline asm
	add.s64 	%rd25, %rd21, 4096;
	// begin inline asm
	ld.global.nc.u32 %r193, [%rd25];
	// end inline asm
	add.s64 	%rd26, %rd21, 5120;
	// begin inline asm
	ld.global.nc.u32 %r194, [%rd26];
	// end inline asm
	add.s64 	%rd27, %rd21, 6144;
	// begin inline asm
	ld.global.nc.u32 %r195, [%rd27];
	// end inline asm
	add.s64 	%rd28, %rd21, 7168;
	// begin inline asm
	ld.global.nc.u32 %r196, [%rd28];
	// end inline asm
	add.s64 	%rd29, %rd21, 8192;
	// begin inline asm
	ld.global.nc.u32 %r197, [%rd29];
	// end inline asm
	add.s64 	%rd30, %rd21, 9216;
	// begin inline asm
	ld.global.nc.u32 %r198, [%rd30];
	// end inline asm
	add.s64 	%rd31, %rd21, 10240;
	// begin inline asm
	ld.global.nc.u32 %r199, [%rd31];
	// end inline asm
	add.s64 	%rd32, %rd21, 11264;
	// begin inline asm
	ld.global.nc.u32 %r200, [%rd32];
	// end inline asm
	add.s64 	%rd33, %rd21, 12288;
	// begin inline asm
	ld.global.nc.u32 %r201, [%rd33];
	// end inline asm
	add.s64 	%rd34, %rd21, 13312;
	// begin inline asm
	ld.global.nc.u32 %r202, [%rd34];
	// end inline asm
	add.s64 	%rd35, %rd21, 14336;
	// begin inline asm
	ld.global.nc.u32 %r203, [%rd35];
	// end inline asm
	add.s64 	%rd36, %rd21, 15360;
	// begin inline asm
	ld.global.nc.u32 %r204, [%rd36];
	// end inline asm
	max.s32 	%r206, %r634, %r189;
	max.s32 	%r207, %r206, %r190;
	max.s32 	%r208, %r191, %r192;
	max.s32 	%r209, %r208, %r193;
	max.s32 	%r210, %r194, %r195;
	max.s32 	%r211, %r210, %r196;
	max.s32 	%r212, %r197, %r198;
	max.s32 	%r213, %r212, %r199;
	max.s32 	%r214, %r200, %r201;
	max.s32 	%r215, %r214, %r202;
	max.s32 	%r216, %r203, %r204;
	max.s32 	%r217, %r207, %r209;
	max.s32 	%r218, %r217, %r211;
	max.s32 	%r219, %r213, %r215;
	max.s32 	%r220, %r219, %r216;
	max.s32 	%r634, %r218, %r220;
	sub.s32 	%r221, %r1, %r5;
	setp.lt.u32 	%p5, %r221, %r4;
	add.s32 	%r621, %r621, 1;
	add.s32 	%r620, %r620, %r4;
	add.s32 	%r619, %r619, %r4;
	@%p5 bra 	$L__BB7_67;
	bra.uni 	$L__BB7_57;
$L__BB7_59:
	setp.le.u32 	%p6, %r1, %r5;
	@%p6 bra 	$L__BB7_67;
	sub.s32 	%r129, %r1, %r5;
	setp.ge.s32 	%p7, %r114, %r129;
	@%p7 bra 	$L__BB7_67;
	not.b32 	%r223, %r114;
	add.s32 	%r224, %r1, %r223;
	sub.s32 	%r225, %r224, %r116;
	mul.lo.s32 	%r226, %r2, %r621;
	shl.b32 	%r227, %r226, 12;
	sub.s32 	%r130, %r225, %r227;
	shr.u32 	%r228, %r224, 8;
	add.s32 	%r131, %r228, 1;
	and.b32  	%r229, %r224, 768;
	setp.eq.s32 	%p8, %r229, 768;
	mov.u32 	%r628, %r114;
	@%p8 bra 	$L__BB7_64;
	and.b32  	%r230, %r131, 3;
	neg.s32 	%r624, %r230;
	mov.u32 	%r628, %r114;
$L__BB7_63:
	.pragma "nounroll";
	mul.wide.u32 	%rd39, %r619, 4;
	add.s64 	%rd38, %rd1, %rd39;
	// begin inline asm
	ld.global.nc.u32 %r231, [%rd38];
	// end inline asm
	max.s32 	%r634, %r634, %r231;
	add.s32 	%r628, %r628, 256;
	add.s32 	%r619, %r619, 256;
	add.s32 	%r624, %r624, 1;
	setp.ne.s32 	%p9, %r624, 0;
	@%p9 bra 	$L__BB7_63;
$L__BB7_64:
	setp.lt.u32 	%p10, %r130, 768;
	@%p10 bra 	$L__BB7_67;
	add.s32 	%r632, %r628, 512;
	add.s32 	%r631, %r628, %r620;
$L__BB7_66:
	add.s32 	%r236, %r631, -256;
	mul.wide.u32 	%rd44, %r236, 4;
	add.s64 	%rd40, %rd1, %rd44;
	// begin inline asm
	ld.global.nc.u32 %r232, [%rd40];
	// end inline asm
	max.s32 	%r237, %r634, %r232;
	mul.wide.u32 	%rd45, %r631, 4;
	add.s64 	%rd41, %rd1, %rd45;
	// begin inline asm
	ld.global.nc.u32 %r233, [%rd41];
	// end inline asm
	max.s32 	%r238, %r237, %r233;
	add.s32 	%r239, %r631, 256;
	mul.wide.u32 	%rd46, %r239, 4;
	add.s64 	%rd42, %rd1, %rd46;
	// begin inline asm
	ld.global.nc.u32 %r234, [%rd42];
	// end inline asm
	max.s32 	%r240, %r238, %r234;
	add.s32 	%r241, %r631, 512;
	mul.wide.u32 	%rd47, %r241, 4;
	add.s64 	%rd43, %rd1, %rd47;
	// begin inline asm
	ld.global.nc.u32 %r235, [%rd43];
	// end inline asm
	max.s32 	%r634, %r240, %r235;
	add.s32 	%r150, %r632, 1024;
	add.s32 	%r242, %r632, 512;
	add.s32 	%r631, %r631, 1024;
	setp.lt.s32 	%p11, %r242, %r129;
	mov.u32 	%r632, %r150;
	@%p11 bra 	$L__BB7_66;
$L__BB7_67:
	// begin inline asm
	mov.u32 %r243, %laneid;
	// end inline asm
	mov.b32 	%r244, -1;
	redux.sync.max.s32 %r635, %r634, %r244;
	setp.ne.s32 	%p12, %r243, 0;
	@%p12 bra 	$L__BB7_69;
	shr.u32 	%r245, %r114, 3;
	and.b32  	%r246, %r245, 124;
	mov.u32 	%r247, _ZZN3cub18CUB_300001_SM_10006detail6reduce18DeviceReduceKernelINS2_10policy_hubIijN4cuda3__47maximumIvEEE10Policy1000EPijS8_iNS5_3std3__410__identityEEEvT0_PT3_T1_NS0_13GridEvenShareISI_EET2_T4_E12temp_storage;
	add.s32 	%r248, %r247, %r246;
	st.shared.u32 	[%r248+8], %r635;
$L__BB7_69:
	bar.sync 	0;
	setp.ne.s32 	%p13, %r114, 0;
	@%p13 bra 	$L__BB7_71;
	ld.shared.u32 	%r249, [_ZZN3cub18CUB_300001_SM_10006detail6reduce18DeviceReduceKernelINS2_10policy_hubIijN4cuda3__47maximumIvEEE10Policy1000EPijS8_iNS5_3std3__410__identityEEEvT0_PT3_T1_NS0_13GridEvenShareISI_EET2_T4_E12temp_storage+12];
	max.s32 	%r250, %r635, %r249;
	ld.shared.u32 	%r251, [_ZZN3cub18CUB_300001_SM_10006detail6reduce18DeviceReduceKernelINS2_10policy_hubIijN4cuda3__47maximumIvEEE10Policy1000EPijS8_iNS5_3std3__410__identityEEEvT0_PT3_T1_NS0_13GridEvenShareISI_EET2_T4_E12temp_storage+16];
	max.s32 	%r252, %r250, %r251;
	ld.shared.u32 	%r253, [_ZZN3cub18CUB_300001_SM_10006detail6reduce18DeviceReduceKernelINS2_10policy_hubIijN4cuda3__47maximumIvEEE10Policy1000EPijS8_iNS5_3std3__410__identityEEEvT0_PT3_T1_NS0_13GridEvenShareISI_EET2_T4_E12temp_storage+20];
	max.s32 	%r254, %r252, %r253;
	ld.shared.u32 	%r255, [_ZZN3cub18CUB_300001_SM_10006detail6reduce18DeviceReduceKernelINS2_10policy_hubIijN4cuda3__47maximumIvEEE10Policy1000EPijS8_iNS5_3std3__410__identityEEEvT0_PT3_T1_NS0_13GridEvenShareISI_EET2_T4_E12temp_storage+24];
	max.s32 	%r256, %r254, %r255;
	ld.shared.u32 	%r257, [_ZZN3cub18CUB_300001_SM_10006detail6reduce18DeviceReduceKernelINS2_10policy_hubIijN4cuda3__47maximumIvEEE10Policy1000EPijS8_iNS5_3std3__410__identityEEEvT0_PT3_T1_NS0_13GridEvenShareISI_EET2_T4_E12temp_storage+28];
	max.s32 	%r258, %r256, %r257;
	ld.shared.u32 	%r259, [_ZZN3cub18CUB_300001_SM_10006detail6reduce18DeviceReduceKernelINS2_10policy_hubIijN4cuda3__47maximumIvEEE10Policy1000EPijS8_iNS5_3std3__410__identityEEEvT0_PT3_T1_NS0_13GridEvenShareISI_EET2_T4_E12temp_storage+32];
	max.s32 	%r260, %r258, %r259;
	ld.shared.u32 	%r261, [_ZZN3cub18CUB_300001_SM_10006detail6reduce18DeviceReduceKernelINS2_10policy_hubIijN4cuda3__47maximumIvEEE10Policy1000EPijS8_iNS5_3std3__410__identityEEEvT0_PT3_T1_NS0_13GridEvenShareISI_EET2_T4_E12temp_storage+36];
	max.s32 	%r635, %r260, %r261;
$L__BB7_71:
	mov.u32 	%r576, %tid.x;
	setp.ne.s32 	%p74, %r576, 0;
	@%p74 bra 	$L__BB7_73;
	ld.param.u64 	%rd111, [_ZN3cub18CUB_300001_SM_10006detail6reduce18DeviceReduceKernelINS2_10policy_hubIijN4cuda3__47maximumIvEEE10Policy1000EPijS8_iNS5_3std3__410__identityEEEvT0_PT3_T1_NS0_13GridEvenShareISI_EET2_T4__param_1];
	cvta.to.global.u64 	%rd108, %rd111;
	mul.wide.u32 	%rd109, %r3, 4;
	add.s64 	%rd110, %rd108, %rd109;
	st.global.u32 	[%rd110], %r635;
$L__BB7_73:
	ret;

}
	// .globl	_ZN3cub18CUB_300001_SM_10006detail6reduce28DeviceReduceSingleTileKernelINS2_10policy_hubIijN4cuda3__47maximumIvEEE10Policy1000EPiSB_iS8_iiNS5_3std3__410__identityEEEvT0_T1_T2_T3_T4_T6_
.visible .entry _ZN3cub18CUB_300001_SM_10006detail6reduce28DeviceReduceSingleTileKernelINS2_10policy_hubIijN4cuda3__47maximumIvEEE10Policy1000EPiSB_iS8_iiNS5_3std3__410__identityEEEvT0_T1_T2_T3_T4_T6_(
	.param .u64 .ptr .align 1 _ZN3cub18CUB_300001_SM_10006detail6reduce28DeviceReduceSingleTileKernelINS2_10policy_hubIijN4cuda3__47maximumIvEEE10Policy1000EPiSB_iS8_iiNS5_3std3__410__identityEEEvT0_T1_T2_T3_T4_T6__param_0,
	.param .u64 .ptr .align 1 _ZN3cub18CUB_300001_SM_10006detail6reduce28DeviceReduceSingleTileKernelINS2_10policy_hubIijN4cuda3__47maximumIvEEE10Policy1000EPiSB_iS8_iiNS5_3std3__410__identityEEEvT0_T1_T2_T3_T4_T6__param_1,
	.param .u32 _ZN3cub18CUB_300001_SM_10006detail6reduce28DeviceReduceSingleTileKernelINS2_10policy_hubIijN4cuda3__47maximumIvEEE10Policy1000EPiSB_iS8_iiNS5_3std3__410__identityEEEvT0_T1_T2_T3_T4_T6__param_2,
	.param .align 1 .b8 _ZN3cub18CUB_300001_SM_10006detail6reduce28DeviceReduceSingleTileKernelINS2_10policy_hubIijN4cuda3__47maximumIvEEE10Policy1000EPiSB_iS8_iiNS5_3std3__410__identityEEEvT0_T1_T2_T3_T4_T6__param_3[1],
	.param .u32 _ZN3cub18CUB_300001_SM_10006detail6reduce28DeviceReduceSingleTileKernelINS2_10policy_hubIijN4cuda3__47maximumIvEEE10Policy1000EPiSB_iS8_iiNS5_3std3__410__identityEEEvT0_T1_T2_T3_T4_T6__param_4,
	.param .align 1 .b8 _ZN3cub18CUB_300001_SM_10006detail6reduce28DeviceReduceSingleTileKernelINS2_10policy_hubIijN4cuda3__47maximumIvEEE10Policy1000EPiSB_iS8_iiNS5_3std3__410__identityEEEvT0_T1_T2_T3_T4_T6__param_5[1]
)
.maxntid 256
.minnctapersm 1
{
	.reg .pred 	%p<77>;
	.reg .b32 	%r<571>;
	.reg .b64 	%rd<125>;
	// demoted variable
	.shared .align 4 .b8 _ZZN3cub18CUB_300001_SM_10006detail6reduce28DeviceReduceSingleTileKernelINS2_10policy_hubIijN4cuda3__47maximumIvEEE10Policy1000EPiSB_iS8_iiNS5_3std3__410__identityEEEvT0_T1_T2_T3_T4_T6_E12temp_storage[44];
	ld.param.u64 	%rd16, [_ZN3cub18CUB_300001_SM_10006detail6reduce28DeviceReduceSingleTileKernelINS2_10policy_hubIijN4cuda3__47maximumIvEEE10Policy1000EPiSB_iS8_iiNS5_3std3__410__identityEEEvT0_T1_T2_T3_T4_T6__param_0];
	ld.param.u64 	%rd17, [_ZN3cub18CUB_300001_SM_10006detail6reduce28DeviceReduceSingleTileKernelINS2_10policy_hubIijN4cuda3__47maximumIvEEE10Policy1000EPiSB_iS8_iiNS5_3std3__410__identityEEEvT0_T1_T2_T3_T4_T6__param_1];
	ld.param.u32 	%r120, [_ZN3cub18CUB_300001_SM_10006detail6reduce28DeviceReduceSingleTileKernelINS2_10policy_hubIijN4cuda3__47maximumIvEEE10Policy1000EPiSB_iS8_iiNS5_3std3__410__identityEEEvT0_T1_T2_T3_T4_T6__param_2];
	ld.param.u32 	%r121, [_ZN3cub18CUB_300001_SM_10006detail6reduce28DeviceReduceSingleTileKernelINS2_10policy_hubIijN4cuda3__47maximumIvEEE10Policy1000EPiSB_iS8_iiNS5_3std3__410__identityEEEvT0_T1_T2_T3_T4_T6__param_4];
	cvta.to.global.u64 	%rd1, %rd17;
	setp.ne.s32 	%p1, %r120, 0;
	@%p1 bra 	$L__BB8_3;
	mov.u32 	%r517, %tid.x;
	setp.ne.s32 	%p76, %r517, 0;
	@%p76 bra 	$L__BB8_74;
	st.global.u32 	[%rd1], %r121;
	bra.uni 	$L__BB8_74;
$L__BB8_3:
	and.b64  	%rd18, %rd16, 15;
	setp.ne.s64 	%p2, %rd18, 0;
	@%p2 bra 	$L__BB8_38;
	setp.gt.s32 	%p39, %r120, 4095;
	@%p39 bra 	$L__BB8_22;
	mov.u32 	%r1, %tid.x;
	setp.ge.s32 	%p51, %r1, %r120;
	mov.b32 	%r528, 0;
	mov.u32 	%r523, %r1;
	@%p51 bra 	$L__BB8_7;
	mul.wide.u32 	%rd113, %r1, 4;
	add.s64 	%rd112, %rd16, %rd113;
	// begin inline asm
	ld.global.nc.u32 %r528, [%rd112];
	// end inline asm
	add.s32 	%r523, %r1, 256;
$L__BB8_7:
	setp.ge.s32 	%p52, %r523, %r120;
	@%p52 bra 	$L__BB8_13;
	not.b32 	%r420, %r523;
	add.s32 	%r6, %r120, %r420;
	and.b32  	%r421, %r6, 768;
	setp.eq.s32 	%p53, %r421, 768;
	@%p53 bra 	$L__BB8_11;
	mul.wide.u32 	%rd114, %r523, 4;
	add.s64 	%rd121, %rd16, %rd114;
	shr.u32 	%r422, %r6, 8;
	add.s32 	%r423, %r422, 1;
	and.b32  	%r424, %r423, 3;
	neg.s32 	%r520, %r424;
$L__BB8_10:
	.pragma "nounroll";
	// begin inline asm
	ld.global.nc.u32 %r425, [%rd121];
	// end inline asm
	max.s32 	%r528, %r528, %r425;
	add.s32 	%r523, %r523, 256;
	add.s64 	%rd121, %rd121, 1024;
	add.s32 	%r520, %r520, 1;
	setp.ne.s32 	%p54, %r520, 0;
	@%p54 bra 	$L__BB8_10;
$L__BB8_11:
	setp.lt.u32 	%p55, %r6, 768;
	@%p55 bra 	$L__BB8_13;
$L__BB8_12:
	mul.wide.s32 	%rd120, %r523, 4;
	add.s64 	%rd116, %rd16, %rd120;
	// begin inline asm
	ld.global.nc.u32 %r426, [%rd116];
	// end inline asm
	max.s32 	%r430, %r528, %r426;
	add.s64 	%rd117, %rd116, 1024;
	// begin inline asm
	ld.global.nc.u32 %r427, [%rd117];
	// end inline asm
	max.s32 	%r431, %r430, %r427;
	add.s64 	%rd118, %rd116, 2048;
	// begin inline asm
	ld.global.nc.u32 %r428, [%rd118];
	// end inline asm
	max.s32 	%r432, %r431, %r428;
	add.s64 	%rd119, %rd116, 3072;
	// begin inline asm
	ld.global.nc.u32 %r429, [%rd119];
	// end inline asm
	max.s32 	%r528, %r432, %r429;
	add.s32 	%r523, %r523, 1024;
	setp.lt.s32 	%p56, %r523, %r120;
	@%p56 bra 	$L__BB8_12;
$L__BB8_13:
	setp.lt.s32 	%p57, %r120, 256;
	@%p57 bra 	$L__BB8_18;
	// begin inline asm
	mov.u32 %r496, %laneid;
	// end inline asm
	mov.b32 	%r497, -1;
	redux.sync.max.s32 %r570, %r528, %r497;
	setp.ne.s32 	%p73, %r496, 0;
	@%p73 bra 	$L__BB8_16;
	shr.u32 	%r498, %r1, 3;
	and.b32  	%r499, %r498, 124;
	mov.u32 	%r500, _ZZN3cub18CUB_300001_SM_10006detail6reduce28DeviceReduceSingleTileKernelINS2_10policy_hubIijN4cuda3__47maximumIvEEE10Policy1000EPiSB_iS8_iiNS5_3std3__410__identityEEEvT0_T1_T2_T3_T4_T6_E12temp_storage;
	add.s32 	%r501, %r500, %r499;
	st.shared.u32 	[%r501+8], %r570;
$L__BB8_16:
	bar.sync 	0;
	setp.ne.s32 	%p74, %r1, 0;
	@%p74 bra 	$L__BB8_72;
	ld.shared.u32 	%r502, [_ZZN3cub18CUB_300001_SM_10006detail6reduce28DeviceReduceSingleTileKernelINS2_10policy_hubIijN4cuda3__47maximumIvEEE10Policy1000EPiSB_iS8_iiNS5_3std3__410__identityEEEvT0_T1_T2_T3_T4_T6_E12temp_storage+12];
	max.s32 	%r503, %r570, %r502;
	ld.shared.u32 	%r504, [_ZZN3cub18CUB_300001_SM_10006detail6reduce28DeviceReduceSingleTileKernelINS2_10policy_hubIijN4cuda3__47maximumIvEEE10Policy1000EPiSB_iS8_iiNS5_3std3__410__identityEEEvT0_T1_T2_T3_T4_T6_E12temp_storage+16];
	max.s32 	%r505, %r503, %r504;
	ld.shared.u32 	%r506, [_ZZN3cub18CUB_300001_SM_10006detail6reduce28DeviceReduceSingleTileKernelINS2_10policy_hubIijN4cuda3__47maximumIvEEE10Policy1000EPiSB_iS8_iiNS5_3std3__410__identityEEEvT0_T1_T2_T3_T4_T6_E12temp_storage+20];
	max.s32 	%r507, %r505, %r506;
	ld.shared.u32 	%r508, [_ZZN3cub18CUB_300001_SM_10006detail6reduce28DeviceReduceSingleTileKernelINS2_10policy_hubIijN4cuda3__47maximumIvEEE10Policy1000EPiSB_iS8_iiNS5_3std3__410__identityEEEvT0_T1_T2_T3_T4_T6_E12temp_storage+24];
	max.s32 	%r509, %r507, %r508;
	ld.shared.u32 	%r510, [_ZZN3cub18CUB_300001_SM_10006detail6reduce28DeviceReduceSingleTileKernelINS2_10policy_hubIijN4cuda3__47maximumIvEEE10Policy1000EPiSB_iS8_iiNS5_3std3__410__identityEEEvT0_T1_T2_T3_T4_T6_E12temp_storage+28];
	max.s32 	%r511, %r509, %r510;
	ld.shared.u32 	%r512, [_ZZN3cub18CUB_300001_SM_10006detail6reduce28DeviceReduceSingleTileKernelINS2_10policy_hubIijN4cuda3__47maximumIvEEE10Policy1000EPiSB_iS8_iiNS5_3std3__410__identityEEEvT0_T1_T2_T3_T4_T6_E12temp_storage+32];
	max.s32 	%r513, %r511, %r512;
	ld.shared.u32 	%r514, [_ZZN3cub18CUB_300001_SM_10006detail6reduce28DeviceReduceSingleTileKernelINS2_10policy_hubIijN4cuda3__47maximumIvEEE10Policy1000EPiSB_iS8_iiNS5_3std3__410__identityEEEvT0_T1_T2_T3_T4_T6_E12temp_storage+36];
	max.s32 	%r570, %r513, %r514;
	bra.uni 	$L__BB8_72;
$L__BB8_18:
	// begin inline asm
	mov.u32 %r433, %laneid;
	// end inline asm
	and.b32  	%r459, %r1, 992;
	add.s32 	%r460, %r459, 32;
	setp.gt.s32 	%p58, %r460, %r120;
	not.b32 	%r461, %r459;
	add.s32 	%r462, %r120, %r461;
	selp.b32 	%r457, %r462, 31, %p58;
	mov.b32 	%r436, 1;
	mov.b32 	%r458, -1;
	// begin inline asm
	shfl.sync.down.b32 %r434, %r528, %r436, %r457, %r458;
	// end inline asm
	setp.lt.s32 	%p59, %r433, %r457;
	max.s32 	%r463, %r528, %r434;
	selp.b32 	%r440, %r463, %r528, %p59;
	mov.b32 	%r441, 2;
	// begin inline asm
	shfl.sync.down.b32 %r439, %r440, %r441, %r457, %r458;
	// end inline asm
	add.s32 	%r464, %r433, 2;
	setp.gt.s32 	%p60, %r464, %r457;
	max.s32 	%r465, %r440, %r439;
	selp.b32 	%r445, %r440, %r465, %p60;
	mov.b32 	%r446, 4;
	// begin inline asm
	shfl.sync.down.b32 %r444, %r445, %r446, %r457, %r458;
	// end inline asm
	add.s32 	%r466, %r433, 4;
	setp.gt.s32 	%p61, %r466, %r457;
	max.s32 	%r467, %r445, %r444;
	selp.b32 	%r450, %r445, %r467, %p61;
	mov.b32 	%r451, 8;
	// begin inline asm
	shfl.sync.down.b32 %r449, %r450, %r451, %r457, %r458;
	// end inline asm
	add.s32 	%r468, %r433, 8;
	setp.gt.s32 	%p62, %r468, %r457;
	max.s32 	%r469, %r450, %r449;
	selp.b32 	%r455, %r450, %r469, %p62;
	mov.b32 	%r456, 16;
	// begin inline asm
	shfl.sync.down.b32 %r454, %r455, %r456, %r457, %r458;
	// end inline asm
	add.s32 	%r470, %r433, 16;
	setp.gt.s32 	%p63, %r470, %r457;
	max.s32 	%r471, %r455, %r454;
	selp.b32 	%r570, %r455, %r471, %p63;
	setp.ne.s32 	%p64, %r433, 0;
	@%p64 bra 	$L__BB8_20;
	shr.u32 	%r472, %r1, 3;
	and.b32  	%r473, %r472, 124;
	mov.u32 	%r474, _ZZN3cub18CUB_300001_SM_10006detail6reduce28DeviceReduceSingleTileKernelINS2_10policy_hubIijN4cuda3__47maximumIvEEE10Policy1000EPiSB_iS8_iiNS5_3std3__410__identityEEEvT0_T1_T2_T3_T4_T6_E12temp_storage;
	add.s32 	%r475, %r474, %r473;
	st.shared.u32 	[%r475+8], %r570;
$L__BB8_20:
	bar.sync 	0;
	setp.ne.s32 	%p65, %r1, 0;
	@%p65 bra 	$L__BB8_72;
	setp.gt.s32 	%p66, %r120, 32;
	ld.shared.u32 	%r476, [_ZZN3cub18CUB_300001_SM_10006detail6reduce28DeviceReduceSingleTileKernelINS2_10policy_hubIijN4cuda3__47maximumIvEEE10Policy1000EPiSB_iS8_iiNS5_3std3__410__identityEEEvT0_T1_T2_T3_T4_T6_E12temp_storage+12];
	max.s32 	%r477, %r570, %r476;
	selp.b32 	%r478, %r477, %r570, %p66;
	setp.gt.s32 	%p67, %r120, 64;
	ld.shared.u32 	%r479, [_ZZN3cub18CUB_300001_SM_10006detail6reduce28DeviceReduceSingleTileKernelINS2_10policy_hubIijN4cuda3__47maximumIvEEE10Policy1000EPiSB_iS8_iiNS5_3std3__410__identityEEEvT0_T1_T2_T3_T4_T6_E12temp_storage+16];
	max.s32 	%r480, %r478, %r479;
	selp.b32 	%r481, %r480, %r478, %p67;
	setp.gt.s32 	%p68, %r120, 96;
	ld.shared.u32 	%r482, [_ZZN3cub18CUB_300001_SM_10006detail6reduce28DeviceReduceSingleTileKernelINS2_10policy_hubIijN4cuda3__47maximumIvEEE10Policy1000EPiSB_iS8_iiNS5_3std3__410__identityEEEvT0_T1_T2_T3_T4_T6_E12temp_storage+20];
	max.s32 	%r483, %r481, %r482;
	selp.b32 	%r484, %r483, %r481, %p68;
	setp.gt.s32 	%p69, %r120, 128;
	ld.shared.u32 	%r485, [_ZZN3cub18CUB_300001_SM_10006detail6reduce28DeviceReduceSingleTileKernelINS2_10policy_hubIijN4cuda3__47maximumIvEEE10Policy1000EPiSB_iS8_iiNS5_3std3__410__identityEEEvT0_T1_T2_T3_T4_T6_E12temp_storage+24];
	max.s32 	%r486, %r484, %r485;
	selp.b32 	%r487, %r486, %r484, %p69;
	setp.gt.s32 	%p70, %r120, 160;
	ld.shared.u32 	%r488, [_ZZN3cub18CUB_300001_SM_10006detail6reduce28DeviceReduceSingleTileKernelINS2_10policy_hubIijN4cuda3__47maximumIvEEE10Policy1000EPiSB_iS8_iiNS5_3std3__410__identityEEEvT0_T1_T2_T3_T4_T6_E12temp_storage+28];
	max.s32 	%r489, %r487, %r488;
	selp.b32 	%r490, %r489, %r487, %p70;
	setp.gt.s32 	%p71, %r120, 192;
	ld.shared.u32 	%r491, [_ZZN3cub18CUB_300001_SM_10006detail6reduce28DeviceReduceSingleTileKernelINS2_10policy_hubIijN4cuda3__47maximumIvEEE10Policy1000EPiSB_iS8_iiNS5_3std3__410__identityEEEvT0_T1_T2_T3_T4_T6_E12temp_storage+32];
	max.s32 	%r492, %r490, %r491;
	selp.b32 	%r493, %r492, %r490, %p71;
	setp.gt.s32 	%p72, %r120, 224;
	ld.shared.u32 	%r494, [_ZZN3cub18CUB_300001_SM_10006detail6reduce28DeviceReduceSingleTileKernelINS2_10policy_hubIijN4cuda3__47maximumIvEEE10Policy1000EPiSB_iS8_iiNS5_3std3__410__identityEEEvT0_T1_T2_T3_T4_T6_E12temp_storage+36];
	max.s32 	%r495, %r493, %r494;
	selp.b32 	%r570, %r495, %r493, %p72;
	bra.uni 	$L__BB8_72;
$L__BB8_22:
	mov.u32 	%r26, %tid.x;
	shl.b32 	%r319, %r26, 2;
	mul.wide.u32 	%rd86, %r319, 4;
	add.s64 	%rd76, %rd16, %rd86;
	// begin inline asm
	ld.global.nc.v2.u64 {%rd74, %rd75}, [%rd76];
	// end inline asm
	mov.b64 	{%r320, %r321}, %rd75;
	mov.b64 	{%r322, %r323}, %rd74;
	add.s64 	%rd79, %rd76, 4096;
	// begin inline asm
	ld.global.nc.v2.u64 {%rd77, %rd78}, [%rd79];
	// end inline asm
	mov.b64 	{%r324, %r325}, %rd78;
	mov.b64 	{%r326, %r327}, %rd77;
	add.s64 	%rd82, %rd76, 8192;
	// begin inline asm
	ld.global.nc.v2.u64 {%rd80, %rd81}, [%rd82];
	// end inline asm
	mov.b64 	{%r328, %r329}, %rd81;
	mov.b64 	{%r330, %r331}, %rd80;
	add.s64 	%rd85, %rd76, 12288;
	// begin inline asm
	ld.global.nc.v2.u64 {%rd83, %rd84}, [%rd85];
	// end inline asm
	mov.b64 	{%r332, %r333}, %rd84;
	mov.b64 	{%r334, %r335}, %rd83;
	max.s32 	%r336, %r322, %r323;
	max.s32 	%r337, %r336, %r320;
	max.s32 	%r338, %r321, %r326;
	max.s32 	%r339, %r338, %r327;
	max.s32 	%r340, %r324, %r325;
	max.s32 	%r341, %r340, %r330;
	max.s32 	%r342, %r331, %r328;
	max.s32 	%r343, %r342, %r329;
	max.s32 	%r344, %r334, %r335;
	max.s32 	%r345, %r344, %r332;
	max.s32 	%r346, %r337, %r339;
	max.s32 	%r347, %r346, %r341;
	max.s32 	%r348, %r343, %r345;
	max.s32 	%r349, %r348, %r333;
	max.s32 	%r543, %r347, %r349;
	setp.lt.u32 	%p40, %r120, 8192;
	mov.b32 	%r532, 4096;
	@%p40 bra 	$L__BB8_26;
	add.s32 	%r28, %r120, -4096;
	mov.b32 	%r532, 4096;
$L__BB8_24:
	mul.wide.s32 	%rd99, %r532, 4;
	add.s64 	%rd89, %rd76, %rd99;
	// begin inline asm
	ld.global.nc.v2.u64 {%rd87, %rd88}, [%rd89];
	// end inline asm
	mov.b64 	{%r351, %r352}, %rd88;
	mov.b64 	{%r353, %r354}, %rd87;
	add.s64 	%rd92, %rd89, 4096;
	// begin inline asm
	ld.global.nc.v2.u64 {%rd90, %rd91}, [%rd92];
	// end inline asm
	mov.b64 	{%r355, %r356}, %rd91;
	mov.b64 	{%r357, %r358}, %rd90;
	add.s64 	%rd95, %rd89, 8192;
	// begin inline asm
	ld.global.nc.v2.u64 {%rd93, %rd94}, [%rd95];
	// end inline asm
	mov.b64 	{%r359, %r360}, %rd94;
	mov.b64 	{%r361, %r362}, %rd93;
	add.s64 	%rd98, %rd89, 12288;
	// begin inline asm
	ld.global.nc.v2.u64 {%rd96, %rd97}, [%rd98];
	// end inline asm
	mov.b64 	{%r363, %r364}, %rd97;
	mov.b64 	{%r365, %r366}, %rd96;
	max.s32 	%r367, %r543, %r353;
	max.s32 	%r368, %r367, %r354;
	max.s32 	%r369, %r351, %r352;
	max.s32 	%r370, %r369, %r357;
	max.s32 	%r371, %r358, %r355;
	max.s32 	%r372, %r371, %r356;
	max.s32 	%r373, %r361, %r362;
	max.s32 	%r374, %r373, %r359;
	max.s32 	%r375, %r360, %r365;
	max.s32 	%r376, %r375, %r366;
	max.s32 	%r377, %r363, %r364;
	max.s32 	%r378, %r368, %r370;
	max.s32 	%r379, %r378, %r372;
	max.s32 	%r380, %r374, %r376;
	max.s32 	%r381, %r380, %r377;
	max.s32 	%r543, %r379, %r381;
	sub.s32 	%r382, %r120, %r532;
	setp.lt.s32 	%p41, %r382, 4096;
	@%p41 bra 	$L__BB8_34;
	add.s32 	%r532, %r532, 4096;
	setp.le.s32 	%p42, %r532, %r28;
	@%p42 bra 	$L__BB8_24;
$L__BB8_26:
	setp.le.s32 	%p43, %r120, %r532;
	@%p43 bra 	$L__BB8_34;
	sub.s32 	%r35, %r120, %r532;
	setp.ge.s32 	%p44, %r26, %r35;
	@%p44 bra 	$L__BB8_34;
	not.b32 	%r384, %r26;
	add.s32 	%r385, %r120, %r384;
	sub.s32 	%r36, %r385, %r532;
	and.b32  	%r386, %r36, 768;
	setp.eq.s32 	%p45, %r386, 768;
	mov.u32 	%r537, %r26;
	@%p45 bra 	$L__BB8_31;
	add.s32 	%r534, %r26, %r532;
	shr.u32 	%r387, %r36, 8;
	add.s32 	%r388, %r387, 1;
	and.b32  	%r389, %r388, 3;
	neg.s32 	%r533, %r389;
	mov.u32 	%r537, %r26;
$L__BB8_30:
	.pragma "nounroll";
	mul.wide.u32 	%rd101, %r534, 4;
	add.s64 	%rd100, %rd16, %rd101;
	// begin inline asm
	ld.global.nc.u32 %r390, [%rd100];
	// end inline asm
	max.s32 	%r543, %r543, %r390;
	add.s32 	%r537, %r537, 256;
	add.s32 	%r534, %r534, 256;
	add.s32 	%r533, %r533, 1;
	setp.ne.s32 	%p46, %r533, 0;
	@%p46 bra 	$L__BB8_30;
$L__BB8_31:
	setp.lt.u32 	%p47, %r36, 768;
	@%p47 bra 	$L__BB8_34;
	cvt.u64.u32 	%rd102, %r537;
	cvt.u64.u32 	%rd103, %r532;
	add.s64 	%rd104, %rd102, %rd103;
	shl.b64 	%rd105, %rd104, 2;
	add.s64 	%rd106, %rd105, %rd16;
	add.s64 	%rd122, %rd106, 2048;
	add.s32 	%r540, %r537, %r532;
$L__BB8_33:
	mul.wide.u32 	%rd111, %r540, 4;
	add.s64 	%rd107, %rd16, %rd111;
	// begin inline asm
	ld.global.nc.u32 %r391, [%rd107];
	// end inline asm
	max.s32 	%r395, %r543, %r391;
	add.s64 	%rd108, %rd122, -1024;
	// begin inline asm
	ld.global.nc.u32 %r392, [%rd108];
	// end inline asm
	max.s32 	%r396, %r395, %r392;
	// begin inline asm
	ld.global.nc.u32 %r393, [%rd122];
	// end inline asm
	max.s32 	%r397, %r396, %r393;
	add.s64 	%rd110, %rd122, 1024;
	// begin inline asm
	ld.global.nc.u32 %r394, [%rd110];
	// end inline asm
	max.s32 	%r543, %r397, %r394;
	add.s32 	%r537, %r537, 1024;
	add.s64 	%rd122, %rd122, 4096;
	add.s32 	%r540, %r540, 1024;
	setp.lt.s32 	%p48, %r537, %r35;
	@%p48 bra 	$L__BB8_33;
$L__BB8_34:
	// begin inline asm
	mov.u32 %r398, %laneid;
	// end inline asm
	mov.b32 	%r399, -1;
	redux.sync.max.s32 %r570, %r543, %r399;
	setp.ne.s32 	%p49, %r398, 0;
	@%p49 bra 	$L__BB8_36;
	shr.u32 	%r400, %r26, 3;
	and.b32  	%r401, %r400, 124;
	mov.u32 	%r402, _ZZN3cub18CUB_300001_SM_10006detail6reduce28DeviceReduceSingleTileKernelINS2_10policy_hubIijN4cuda3__47maximumIvEEE10Policy1000EPiSB_iS8_iiNS5_3std3__410__identityEEEvT0_T1_T2_T3_T4_T6_E12temp_storage;
	add.s32 	%r403, %r402, %r401;
	st.shared.u32 	[%r403+8], %r570;
$L__BB8_36:
	bar.sync 	0;
	setp.ne.s32 	%p50, %r26, 0;
	@%p50 bra 	$L__BB8_72;
	ld.shared.u32 	%r404, [_ZZN3cub18CUB_300001_SM_10006detail6reduce28DeviceReduceSingleTileKernelINS2_10policy_hubIijN4cuda3__47maximumIvEEE10Policy1000EPiSB_iS8_iiNS5_3std3__410__identityEEEvT0_T1_T2_T3_T4_T6_E12temp_storage+12];
	max.s32 	%r405, %r570, %r404;
	ld.shared.u32 	%r406, [_ZZN3cub18CUB_300001_SM_10006detail6reduce28DeviceReduceSingleTileKernelINS2_10policy_hubIijN4cuda3__47maximumIvEEE10Policy1000EPiSB_iS8_iiNS5_3std3__410__identityEEEvT0_T1_T2_T3_T4_T6_E12temp_storage+16];
	max.s32 	%r407, %r405, %r406;
	ld.shared.u32 	%r408, [_ZZN3cub18CUB_300001_SM_10006detail6reduce28DeviceReduceSingleTileKernelINS2_10policy_hubIijN4cuda3__47maximumIvEEE10Policy1000EPiSB_iS8_iiNS5_3std3__410__identityEEEvT0_T1_T2_T3_T4_T6_E12temp_storage+20];
	max.s32 	%r409, %r407, %r408;
	ld.shared.u32 	%r410, [_ZZN3cub18CUB_300001_SM_10006detail6reduce28DeviceReduceSingleTileKernelINS2_10policy_hubIijN4cuda3__47maximumIvEEE10Policy1000EPiSB_iS8_iiNS5_3std3__410__identityEEEvT0_T1_T2_T3_T4_T6_E12temp_storage+24];
	max.s32 	%r411, %r409, %r410;
	ld.shared.u32 	%r412, [_ZZN3cub18CUB_300001_SM_10006detail6reduce28DeviceReduceSingleTileKernelINS2_10policy_hubIijN4cuda3__47maximumIvEEE10Policy1000EPiSB_iS8_iiNS5_3std3__410__identityEEEvT0_T1_T2_T3_T4_T6_E12temp_storage+28];
	max.s32 	%r413, %r411, %r412;
	ld.shared.u32 	%r414, [_ZZN3cub18CUB_300001_SM_10006detail6reduce28DeviceReduceSingleTileKernelINS2_10policy_hubIijN4cuda3__47maximumIvEEE10Policy1000EPiSB_iS8_iiNS5_3std3__410__identityEEEvT0_T1_T2_T3_T4_T6_E12temp_storage+32];
	max.s32 	%r415, %r413, %r414;
	ld.shared.u32 	%r416, [_ZZN3cub18CUB_300001_SM_10006detail6reduce28DeviceReduceSingleTileKernelINS2_10policy_hubIijN4cuda3__47maximumIvEEE10Policy1000EPiSB_iS8_iiNS5_3std3__410__identityEEEvT0_T1_T2_T3_T4_T6_E12temp_storage+36];
	max.s32 	%r570, %r415, %r416;
	bra.uni 	$L__BB8_72;
$L__BB8_38:
	setp.gt.s32 	%p3, %r120, 4095;
	@%p3 bra 	$L__BB8_56;
	mov.u32 	%r60, %tid.x;
	setp.ge.s32 	%p15, %r60, %r120;
	mov.b32 	%r554, 0;
	mov.u32 	%r549, %r60;
	@%p15 bra 	$L__BB8_41;
	mul.wide.u32 	%rd66, %r60, 4;
	add.s64 	%rd65, %rd16, %rd66;
	// begin inline asm
	ld.global.nc.u32 %r554, [%rd65];
	// end inline asm
	add.s32 	%r549, %r60, 256;
$L__BB8_41:
	setp.ge.s32 	%p16, %r549, %r120;
	@%p16 bra 	$L__BB8_47;
	not.b32 	%r223, %r549;
	add.s32 	%r65, %r120, %r223;
	and.b32  	%r224, %r65, 768;
	setp.eq.s32 	%p17, %r224, 768;
	@%p17 bra 	$L__BB8_45;
	mul.wide.u32 	%rd67, %r549, 4;
	add.s64 	%rd123, %rd16, %rd67;
	shr.u32 	%r225, %r65, 8;
	add.s32 	%r226, %r225, 1;
	and.b32  	%r227, %r226, 3;
	neg.s32 	%r546, %r227;
$L__BB8_44:
	.pragma "nounroll";
	// begin inline asm
	ld.global.nc.u32 %r228, [%rd123];
	// end inline asm
	max.s32 	%r554, %r554, %r228;
	add.s32 	%r549, %r549, 256;
	add.s64 	%rd123, %rd123, 1024;
	add.s32 	%r546, %r546, 1;
	setp.ne.s32 	%p18, %r546, 0;
	@%p18 bra 	$L__BB8_44;
$L__BB8_45:
	setp.lt.u32 	%p19, %r65, 768;
	@%p19 bra 	$L__BB8_47;
$L__BB8_46:
	mul.wide.s32 	%rd73, %r549, 4;
	add.s64 	%rd69, %rd16, %rd73;
	// begin inline asm
	ld.global.nc.u32 %r229, [%rd69];
	// end inline asm
	max.s32 	%r233, %r554, %r229;
	add.s64 	%rd70, %rd69, 1024;
	// begin inline asm
	ld.global.nc.u32 %r230, [%rd70];
	// end inline asm
	max.s32 	%r234, %r233, %r230;
	add.s64 	%rd71, %rd69, 2048;
	// begin inline asm
	ld.global.nc.u32 %r231, [%rd71];
	// end inline asm
	max.s32 	%r235, %r234, %r231;
	add.s64 	%rd72, %rd69, 3072;
	// begin inline asm
	ld.global.nc.u32 %r232, [%rd72];
	// end inline asm
	max.s32 	%r554, %r235, %r232;
	add.s32 	%r549, %r549, 1024;
	setp.lt.s32 	%p20, %r549, %r120;
	@%p20 bra 	$L__BB8_46;
$L__BB8_47:
	setp.lt.s32 	%p21, %r120, 256;
	@%p21 bra 	$L__BB8_52;
	// begin inline asm
	mov.u32 %r299, %laneid;
	// end inline asm
	mov.b32 	%r300, -1;
	redux.sync.max.s32 %r570, %r554, %r300;
	setp.ne.s32 	%p37, %r299, 0;
	@%p37 bra 	$L__BB8_50;
	shr.u32 	%r301, %r60, 3;
	and.b32  	%r302, %r301, 124;
	mov.u32 	%r303, _ZZN3cub18CUB_300001_SM_10006detail6reduce28DeviceReduceSingleTileKernelINS2_10policy_hubIijN4cuda3__47maximumIvEEE10Policy1000EPiSB_iS8_iiNS5_3std3__410__identityEEEvT0_T1_T2_T3_T4_T6_E12temp_storage;
	add.s32 	%r304, %r303, %r302;
	st.shared.u32 	[%r304+8], %r570;
$L__BB8_50:
	bar.sync 	0;
	setp.ne.s32 	%p38, %r60, 0;
	@%p38 bra 	$L__BB8_72;
	ld.shared.u32 	%r305, [_ZZN3cub18CUB_300001_SM_10006detail6reduce28DeviceReduceSingleTileKernelINS2_10policy_hubIijN4cuda3__47maximumIvEEE10Policy1000EPiSB_iS8_iiNS5_3std3__410__identityEEEvT0_T1_T2_T3_T4_T6_E12temp_storage+12];
	max.s32 	%r306, %r570, %r305;
	ld.shared.u32 	%r307, [_ZZN3cub18CUB_300001_SM_10006detail6reduce28DeviceReduceSingleTileKernelINS2_10policy_hubIijN4cuda3__47maximumIvEEE10Policy1000EPiSB_iS8_iiNS5_3std3__410__identityEEEvT0_T1_T2_T3_T4_T6_E12temp_storage+16];
	max.s32 	%r308, %r306, %r307;
	ld.shared.u32 	%r309, [_ZZN3cub18CUB_300001_SM_10006detail6reduce28DeviceReduceSingleTileKernelINS2_10policy_hubIijN4cuda3__47maximumIvEEE10Policy1000EPiSB_iS8_iiNS5_3std3__410__identityEEEvT0_T1_T2_T3_T4_T6_E12temp_storage+20];
	max.s32 	%r310, %r308, %r309;
	ld.shared.u32 	%r311, [_ZZN3cub18CUB_300001_SM_10006detail6reduce28DeviceReduceSingleTileKernelINS2_10policy_hubIijN4cuda3__47maximumIvEEE10Policy1000EPiSB_iS8_iiNS5_3std3__410__identityEEEvT0_T1_T2_T3_T4_T6_E12temp_storage+24];
	max.s32 	%r312, %r310, %r311;
	ld.shared.u32 	%r313, [_ZZN3cub18CUB_300001_SM_10006detail6reduce28DeviceReduceSingleTileKernelINS2_10policy_hubIijN4cuda3__47maximumIvEEE10Policy1000EPiSB_iS8_iiNS5_3std3__410__identityEEEvT0_T1_T2_T3_T4_T6_E12temp_storage+28];
	max.s32 	%r314, %r312, %r313;
	ld.shared.u32 	%r315, [_ZZN3cub18CUB_300001_SM_10006detail6reduce28DeviceReduceSingleTileKernelINS2_10policy_hubIijN4cuda3__47maximumIvEEE10Policy1000EPiSB_iS8_iiNS5_3std3__410__identityEEEvT0_T1_T2_T3_T4_T6_E12temp_storage+32];
	max.s32 	%r316, %r314, %r315;
	ld.shared.u32 	%r317, [_ZZN3cub18CUB_300001_SM_10006detail6reduce28DeviceReduceSingleTileKernelINS2_10policy_hubIijN4cuda3__47maximumIvEEE10Policy1000EPiSB_iS8_iiNS5_3std3__410__identityEEEvT0_T1_T2_T3_T4_T6_E12temp_storage+36];
	max.s32 	%r570, %r316, %r317;
	bra.uni 	$L__BB8_72;
$L__BB8_52:
	// begin inline asm
	mov.u32 %r236, %laneid;
	// end inline asm
	and.b32  	%r262, %r60, 992;
	add.s32 	%r263, %r262, 32;
	setp.gt.s32 	%p22, %r263, %r120;
	not.b32 	%r264, %r262;
	add.s32 	%r265, %r120, %r264;
	selp.b32 	%r260, %r265, 31, %p22;
	mov.b32 	%r239, 1;
	mov.b32 	%r261, -1;
	// begin inline asm
	shfl.sync.down.b32 %r237, %r554, %r239, %r260, %r261;
	// end inline asm
	setp.lt.s32 	%p23, %r236, %r260;
	max.s32 	%r266, %r554, %r237;
	selp.b32 	%r243, %r266, %r554, %p23;
	mov.b32 	%r244, 2;
	// begin inline asm
	shfl.sync.down.b32 %r242, %r243, %r244, %r260, %r261;
	// end inline asm
	add.s32 	%r267, %r236, 2;
	setp.gt.s32 	%p24, %r267, %r260;
	max.s32 	%r268, %r243, %r242;
	selp.b32 	%r248, %r243, %r268, %p24;
	mov.b32 	%r249, 4;
	// begin inline asm
	shfl.sync.down.b32 %r247, %r248, %r249, %r260, %r261;
	// end inline asm
	add.s32 	%r269, %r236, 4;
	setp.gt.s32 	%p25, %r269, %r260;
	max.s32 	%r270, %r248, %r247;
	selp.b32 	%r253, %r248, %r270, %p25;
	mov.b32 	%r254, 8;
	// begin inline asm
	shfl.sync.down.b32 %r252, %r253, %r254, %r260, %r261;
	// end inline asm
	add.s32 	%r271, %r236, 8;
	setp.gt.s32 	%p26, %r271, %r260;
	max.s32 	%r272, %r253, %r252;
	selp.b32 	%r258, %r253, %r272, %p26;
	mov.b32 	%r259, 16;
	// begin inline asm
	shfl.sync.down.b32 %r257, %r258, %r259, %r260, %r261;
	// end inline asm
	add.s32 	%r273, %r236, 16;
	setp.gt.s32 	%p27, %r273, %r260;
	max.s32 	%r274, %r258, %r257;
	selp.b32 	%r570, %r258, %r274, %p27;
	setp.ne.s32 	%p28, %r236, 0;
	@%p28 bra 	$L__BB8_54;
	shr.u32 	%r275, %r60, 3;
	and.b32  	%r276, %r275, 124;
	mov.u32 	%r277, _ZZN3cub18CUB_300001_SM_10006detail6reduce28DeviceReduceSingleTileKernelINS2_10policy_hubIijN4cuda3__47maximumIvEEE10Policy1000EPiSB_iS8_iiNS5_3std3__410__identityEEEvT0_T1_T2_T3_T4_T6_E12temp_storage;
	add.s32 	%r278, %r277, %r276;
	st.shared.u32 	[%r278+8], %r570;
$L__BB8_54:
	bar.sync 	0;
	setp.ne.s32 	%p29, %r60, 0;
	@%p29 bra 	$L__BB8_72;
	setp.gt.s32 	%p30, %r120, 32;
	ld.shared.u32 	%r279, [_ZZN3cub18CUB_300001_SM_10006detail6reduce28DeviceReduceSingleTileKernelINS2_10policy_hubIijN4cuda3__47maximumIvEEE10Policy1000EPiSB_iS8_iiNS5_3std3__410__identityEEEvT0_T1_T2_T3_T4_T6_E12temp_storage+12];
	max.s32 	%r280, %r570, %r279;
	selp.b32 	%r281, %r280, %r570, %p30;
	setp.gt.s32 	%p31, %r120, 64;
	ld.shared.u32 	%r282, [_ZZN3cub18CUB_300001_SM_10006detail6reduce28DeviceReduceSingleTileKernelINS2_10policy_hubIijN4cuda3__47maximumIvEEE10Policy1000EPiSB_iS8_iiNS5_3std3__410__identityEEEvT0_T1_T2_T3_T4_T6_E12temp_storage+16];
	max.s32 	%r283, %r281, %r282;
	selp.b32 	%r284, %r283, %r281, %p31;
	setp.gt.s32 	%p32, %r120, 96;
	ld.shared.u32 	%r285, [_ZZN3cub18CUB_300001_SM_10006detail6reduce28DeviceReduceSingleTileKernelINS2_10policy_hubIijN4cuda3__47maximumIvEEE10Policy1000EPiSB_iS8_iiNS5_3std3__410__identityEEEvT0_T1_T2_T3_T4_T6_E12temp_storage+20];
	max.s32 	%r286, %r284, %r285;
	selp.b32 	%r287, %r286, %r284, %p32;
	setp.gt.s32 	%p33, %r120, 128;
	ld.shared.u32 	%r288, [_ZZN3cub18CUB_300001_SM_10006detail6reduce28DeviceReduceSingleTileKernelINS2_10policy_hubIijN4cuda3__47maximumIvEEE10Policy1000EPiSB_iS8_iiNS5_3std3__410__identityEEEvT0_T1_T2_T3_T4_T6_E12temp_storage+24];
	max.s32 	%r289, %r287, %r288;
	selp.b32 	%r290, %r289, %r287, %p33;
	setp.gt.s32 	%p34, %r120, 160;
	ld.shared.u32 	%r291, [_ZZN3cub18CUB_300001_SM_10006detail6reduce28DeviceReduceSingleTileKernelINS2_10policy_hubIijN4cuda3__47maximumIvEEE10Policy1000EPiSB_iS8_iiNS5_3std3__410__identityEEEvT0_T1_T2_T3_T4_T6_E12temp_storage+28];
	max.s32 	%r292, %r290, %r291;
	selp.b32 	%r293, %r292, %r290, %p34;
	setp.gt.s32 	%p35, %r120, 192;
	ld.shared.u32 	%r294, [_ZZN3cub18CUB_300001_SM_10006detail6reduce28DeviceReduceSingleTileKernelINS2_10policy_hubIijN4cuda3__47maximumIvEEE10Policy1000EPiSB_iS8_iiNS5_3std3__410__identityEEEvT0_T1_T2_T3_T4_T6_E12temp_storage+32];
	max.s32 	%r295, %r293, %r294;
	selp.b32 	%r296, %r295, %r293, %p35;
	setp.gt.s32 	%p36, %r120, 224;
	ld.shared.u32 	%r297, [_ZZN3cub18CUB_300001_SM_10006detail6reduce28DeviceReduceSingleTileKernelINS2_10policy_hubIijN4cuda3__47maximumIvEEE10Policy1000EPiSB_iS8_iiNS5_3std3__410__identityEEEvT0_T1_T2_T3_T4_T6_E12temp_storage+36];
	max.s32 	%r298, %r296, %r297;
	selp.b32 	%r570, %r298, %r296, %p36;
	bra.uni 	$L__BB8_72;
$L__BB8_56:
	mov.u32 	%r85, %tid.x;
	mul.wide.u32 	%rd35, %r85, 4;
	add.s64 	%rd19, %rd16, %rd35;
	// begin inline asm
	ld.global.nc.u32 %r122, [%rd19];
	// end inline asm
	add.s64 	%rd20, %rd19, 1024;
	// begin inline asm
	ld.global.nc.u32 %r123, [%rd20];
	// end inline asm
	add.s64 	%rd21, %rd19, 2048;
	// begin inline asm
	ld.global.nc.u32 %r124, [%rd21];
	// end inline asm
	add.s64 	%rd22, %rd19, 3072;
	// begin inline asm
	ld.global.nc.u32 %r125, [%rd22];
	// end inline asm
	add.s64 	%rd23, %rd19, 4096;
	// begin inline asm
	ld.global.nc.u32 %r126, [%rd23];
	// end inline asm
	add.s64 	%rd24, %rd19, 5120;
	// begin inline asm
	ld.global.nc.u32 %r127, [%rd24];
	// end inline asm
	add.s64 	%rd25, %rd19, 6144;
	// begin inline asm
	ld.global.nc.u32 %r128, [%rd25];
	// end inline asm
	add.s64 	%rd26, %rd19, 7168;
	// begin inline asm
	ld.global.nc.u32 %r129, [%rd26];
	// end inline asm
	add.s64 	%rd27, %rd19, 8192;
	// begin inline asm
	ld.global.nc.u32 %r130, [%rd27];
	// end inline asm
	add.s64 	%rd28, %rd19, 9216;
	// begin inline asm
	ld.global.nc.u32 %r131, [%rd28];
	// end inline asm
	add.s64 	%rd29, %rd19, 10240;
	// begin inline asm
	ld.global.nc.u32 %r132, [%rd29];
	// end inline asm
	add.s64 	%rd30, %rd19, 11264;
	// begin inline asm
	ld.global.nc.u32 %r133, [%rd30];
	// end inline asm
	add.s64 	%rd31, %rd19, 12288;
	// begin inline asm
	ld.global.nc.u32 %r134, [%rd31];
	// end inline asm
	add.s64 	%rd32, %rd19, 13312;
	// begin inline asm
	ld.global.nc.u32 %r135, [%rd32];
	// end inline asm
	add.s64 	%rd33, %rd19, 14336;
	// begin inline asm
	ld.global.nc.u32 %r136, [%rd33];
	// end inline asm
	add.s64 	%rd34, %rd19, 15360;
	// begin inline asm
	ld.global.nc.u32 %r137, [%rd34];
	// end inline asm
	max.s32 	%r139, %r122, %r123;
	max.s32 	%r140, %r139, %r124;
	max.s32 	%r141, %r125, %r126;
	max.s32 	%r142, %r141, %r127;
	max.s32 	%r143, %r128, %r129;
	max.s32 	%r144, %r143, %r130;
	max.s32 	%r145, %r131, %r132;
	max.s32 	%r146, %r145, %r133;
	max.s32 	%r147, %r134, %r135;
	max.s32 	%r148, %r147, %r136;
	max.s32 	%r149, %r140, %r142;
	max.s32 	%r150, %r149, %r144;
	max.s32 	%r151, %r146, %r148;
	max.s32 	%r152, %r151, %r137;
	max.s32 	%r569, %r150, %r152;
	setp.lt.u32 	%p4, %r120, 8192;
	mov.b32 	%r558, 4096;
	@%p4 bra 	$L__BB8_60;
	add.s32 	%r87, %r120, -4096;
	mov.b32 	%r558, 4096;
$L__BB8_58:
	mul.wide.s32 	%rd52, %r558, 4;
	add.s64 	%rd36, %rd19, %rd52;
	// begin inline asm
	ld.global.nc.u32 %r154, [%rd36];
	// end inline asm
	add.s64 	%rd37, %rd36, 1024;
	// begin inline asm
	ld.global.nc.u32 %r155, [%rd37];
	// end inline asm
	add.s64 	%rd38, %rd36, 2048;
	// begin inline asm
	ld.global.nc.u32 %r156, [%rd38];
	// end inline asm
	add.s64 	%rd39, %rd36, 3072;
	// begin inline asm
	ld.global.nc.u32 %r157, [%rd39];
	// end inline asm
	add.s64 	%rd40, %rd36, 4096;
	// begin inline asm
	ld.global.nc.u32 %r158, [%rd40];
	// end inline asm
	add.s64 	%rd41, %rd36, 5120;
	// begin inline asm
	ld.global.nc.u32 %r159, [%rd41];
	// end inline asm
	add.s64 	%rd42, %rd36, 6144;
	// begin inline asm
	ld.global.nc.u32 %r160, [%rd42];
	// end inline asm
	add.s64 	%rd43, %rd36, 7168;
	// begin inline asm
	ld.global.nc.u32 %r161, [%rd43];
	// end inline asm
	add.s64 	%rd44, %rd36, 8192;
	// begin inline asm
	ld.global.nc.u32 %r162, [%rd44];
	// end inline asm
	add.s64 	%rd45, %rd36, 9216;
	// begin inline asm
	ld.global.nc.u32 %r163, [%rd45];
	// end inline asm
	add.s64 	%rd46, %rd36, 10240;
	// begin inline asm
	ld.global.nc.u32 %r164, [%rd46];
	// end inline asm
	add.s64 	%rd47, %rd36, 11264;
	// begin inline asm
	ld.global.nc.u32 %r165, [%rd47];
	// end inline asm
	add.s64 	%rd48, %rd36, 12288;
	// begin inline asm
	ld.global.nc.u32 %r166, [%rd48];
	// end inline asm
	add.s64 	%rd49, %rd36, 13312;
	// begin inline asm
	ld.global.nc.u32 %r167, [%rd49];
	// end inline asm
	add.s64 	%rd50, %rd36, 14336;
	// begin inline asm
	ld.global.nc.u32 %r168, [%rd50];
	// end inline asm
	add.s64 	%rd51, %rd36, 15360;
	// begin inline asm
	ld.global.nc.u32 %r169, [%rd51];
	// end inline asm
	max.s32 	%r170, %r569, %r154;
	max.s32 	%r171, %r170, %r155;
	max.s32 	%r172, %r156, %r157;
	max.s32 	%r173, %r172, %r158;
	max.s32 	%r174, %r159, %r160;
	max.s32 	%r175, %r174, %r161;
	max.s32 	%r176, %r162, %r163;
	max.s32 	%r177, %r176, %r164;
	max.s32 	%r178, %r165, %r166;
	max.s32 	%r179, %r178, %r167;
	max.s32 	%r180, %r168, %r169;
	max.s32 	%r181, %r171, %r173;
	max.s32 	%r182, %r181, %r175;
	max.s32 	%r183, %r177, %r179;
	max.s32 	%r184, %r183, %r180;
	max.s32 	%r569, %r182, %r184;
	sub.s32 	%r185, %r120, %r558;
	setp.lt.s32 	%p5, %r185, 4096;
	@%p5 bra 	$L__BB8_68;
	add.s32 	%r558, %r558, 4096;
	setp.le.s32 	%p6, %r558, %r87;
	@%p6 bra 	$L__BB8_58;
$L__BB8_60:
	setp.le.s32 	%p7, %r120, %r558;
	@%p7 bra 	$L__BB8_68;
	sub.s32 	%r94, %r120, %r558;
	setp.ge.s32 	%p8, %r85, %r94;
	@%p8 bra 	$L__BB8_68;
	not.b32 	%r187, %r85;
	add.s32 	%r188, %r120, %r187;
	sub.s32 	%r95, %r188, %r558;
	and.b32  	%r189, %r95, 768;
	setp.eq.s32 	%p9, %r189, 768;
	mov.u32 	%r563, %r85;
	@%p9 bra 	$L__BB8_65;
	add.s32 	%r560, %r85, %r558;
	shr.u32 	%r190, %r95, 8;
	add.s32 	%r191, %r190, 1;
	and.b32  	%r192, %r191, 3;
	neg.s32 	%r559, %r192;
	mov.u32 	%r563, %r85;
$L__BB8_64:
	.pragma "nounroll";
	mul.wide.u32 	%rd54, %r560, 4;
	add.s64 	%rd53, %rd16, %rd54;
	// begin inline asm
	ld.global.nc.u32 %r193, [%rd53];
	// end inline asm
	max.s32 	%r569, %r569, %r193;
	add.s32 	%r563, %r563, 256;
	add.s32 	%r560, %r560, 256;
	add.s32 	%r559, %r559, 1;
	setp.ne.s32 	%p10, %r559, 0;
	@%p10 bra 	$L__BB8_64;
$L__BB8_65:
	setp.lt.u32 	%p11, %r95, 768;
	@%p11 bra 	$L__BB8_68;
	cvt.u64.u32 	%rd55, %r563;
	cvt.u64.u32 	%rd56, %r558;
	add.s64 	%rd57, %rd55, %rd56;
	shl.b64 	%rd58, %rd57, 2;
	add.s64 	%rd59, %rd58, %rd16;
	add.s64 	%rd124, %rd59, 2048;
	add.s32 	%r566, %r563, %r558;
$L__BB8_67:
	mul.wide.u32 	%rd64, %r566, 4;
	add.s64 	%rd60, %rd16, %rd64;
	// begin inline asm
	ld.global.nc.u32 %r194, [%rd60];
	// end inline asm
	max.s32 	%r198, %r569, %r194;
	add.s64 	%rd61, %rd124, -1024;
	// begin inline asm
	ld.global.nc.u32 %r195, [%rd61];
	// end inline asm
	max.s32 	%r199, %r198, %r195;
	// begin inline asm
	ld.global.nc.u32 %r196, [%rd124];
	// end inline asm
	max.s32 	%r200, %r199, %r196;
	add.s64 	%rd63, %rd124, 1024;
	// begin inline asm
	ld.global.nc.u32 %r197, [%rd63];
	// end inline asm
	max.s32 	%r569, %r200, %r197;
	add.s32 	%r563, %r563, 1024;
	add.s64 	%rd124, %rd124, 4096;
	add.s32 	%r566, %r566, 1024;
	setp.lt.s32 	%p12, %r563, %r94;
	@%p12 bra 	$L__BB8_67;
$L__BB8_68:
	// begin inline asm
	mov.u32 %r201, %laneid;
	// end inline asm
	mov.b32 	%r202, -1;
	redux.sync.max.s32 %r570, %r569, %r202;
	setp.ne.s32 	%p13, %r201, 0;
	@%p13 bra 	$L__BB8_70;
	shr.u32 	%r203, %r85, 3;
	and.b32  	%r204, %r203, 124;
	mov.u32 	%r205, _ZZN3cub18CUB_300001_SM_10006detail6reduce28DeviceReduceSingleTileKernelINS2_10policy_hubIijN4cuda3__47maximumIvEEE10Policy1000EPiSB_iS8_iiNS5_3std3__410__identityEEEvT0_T1_T2_T3_T4_T6_E12temp_storage;
	add.s32 	%r206, %r205, %r204;
	st.shared.u32 	[%r206+8], %r570;
$L__BB8_70:
	bar.sync 	0;
	setp.ne.s32 	%p14, %r85, 0;
	@%p14 bra 	$L__BB8_72;
	ld.shared.u32 	%r207, [_ZZN3cub18CUB_300001_SM_10006detail6reduce28DeviceReduceSingleTileKernelINS2_10policy_hubIijN4cuda3__47maximumIvEEE10Policy1000EPiSB_iS8_iiNS5_3std3__410__identityEEEvT0_T1_T2_T3_T4_T6_E12temp_storage+12];
	max.s32 	%r208, %r570, %r207;
	ld.shared.u32 	%r209, [_ZZN3cub18CUB_300001_SM_10006detail6reduce28DeviceReduceSingleTileKernelINS2_10policy_hubIijN4cuda3__47maximumIvEEE10Policy1000EPiSB_iS8_iiNS5_3std3__410__identityEEEvT0_T1_T2_T3_T4_T6_E12temp_storage+16];
	max.s32 	%r210, %r208, %r209;
	ld.shared.u32 	%r211, [_ZZN3cub18CUB_300001_SM_10006detail6reduce28DeviceReduceSingleTileKernelINS2_10policy_hubIijN4cuda3__47maximumIvEEE10Policy1000EPiSB_iS8_iiNS5_3std3__410__identityEEEvT0_T1_T2_T3_T4_T6_E12temp_storage+20];
	max.s32 	%r212, %r210, %r211;
	ld.shared.u32 	%r213, [_ZZN3cub18CUB_300001_SM_10006detail6reduce28DeviceReduceSingleTileKernelINS2_10policy_hubIijN4cuda3__47maximumIvEEE10Policy1000EPiSB_iS8_iiNS5_3std3__410__identityEEEvT0_T1_T2_T3_T4_T6_E12temp_storage+24];
	max.s32 	%r214, %r212, %r213;
	ld.shared.u32 	%r215, [_ZZN3cub18CUB_300001_SM_10006detail6reduce28DeviceReduceSingleTileKernelINS2_10policy_hubIijN4cuda3__47maximumIvEEE10Policy1000EPiSB_iS8_iiNS5_3std3__410__identityEEEvT0_T1_T2_T3_T4_T6_E12temp_storage+28];
	max.s32 	%r216, %r214, %r215;
	ld.shared.u32 	%r217, [_ZZN3cub18CUB_300001_SM_10006detail6reduce28DeviceReduceSingleTileKernelINS2_10policy_hubIijN4cuda3__47maximumIvEEE10Policy1000EPiSB_iS8_iiNS5_3std3__410__identityEEEvT0_T1_T2_T3_T4_T6_E12temp_storage+32];
	max.s32 	%r218, %r216, %r217;
	ld.shared.u32 	%r219, [_ZZN3cub18CUB_300001_SM_10006detail6reduce28DeviceReduceSingleTileKernelINS2_10policy_hubIijN4cuda3__47maximumIvEEE10Policy1000EPiSB_iS8_iiNS5_3std3__410__identityEEEvT0_T1_T2_T3_T4_T6_E12temp_storage+36];
	max.s32 	%r570, %r218, %r219;
$L__BB8_72:
	mov.u32 	%r515, %tid.x;
	setp.ne.s32 	%p75, %r515, 0;
	@%p75 bra 	$L__BB8_74;
	max.s32 	%r516, %r121, %r570;
	st.global.u32 	[%rd1], %r516;
$L__BB8_74:
	ret;

}


// ===== COMPILED SASS (sm_100) =====

	.target	sm_100

	.elftype	@"ET_EXEC"


//--------------------- .note.nv.tkinfo           --------------------------
	.section	.note.nv.tkinfo,"",@"SHT_NOTE"
	.sectionflags	@"SHF_NOTE_NV_TKINFO"
	.tkinfo
        /*0018*/ 	.word	0x00000002
        /*0030*/ 	.string	""
        /*0030*/ 	.string	"ptxas"
        /*0030*/ 	.string	"Cuda compilation tools, release 13.0, V13.0.88"
        /*0030*/ 	.string	"Build cuda_13.0.r13.0/compiler.36424714_0"
        /*0030*/ 	.string	"-arch sm_100 -m 64 "



//--------------------- .note.nv.cuinfo           --------------------------
	.section	.note.nv.cuinfo,"",@"SHT_NOTE"
	.sectionflags	@"SHF_NOTE_NV_CUINFO"
        /*0018*/ 	.short	0x0002
        /*001a*/ 	.short	0x0064
        /*001c*/ 	.short	0x0082
	.zero		2


//--------------------- .nv.info                  --------------------------
	.section	.nv.info,"",@"SHT_CUDA_INFO"
	.align	4


	//----- nvinfo : EIATTR_REGCOUNT
	.align		4
        /*0000*/ 	.byte	0x04, 0x2f
        /*0002*/ 	.short	(.L_46 - .L_45)
	.align		4
.L_45:
        /*0004*/ 	.word	index@(_Z18buildHashTablelensPiS_ii)
        /*0008*/ 	.word	0x00000016


	//----- nvinfo : EIATTR_FRAME_SIZE
	.align		4
.L_46:
        /*000c*/ 	.byte	0x04, 0x11
        /*000e*/ 	.short	(.L_48 - .L_47)
	.align		4
.L_47:
        /*0010*/ 	.word	index@(_Z18buildHashTablelensPiS_ii)
        /*0014*/ 	.word	0x00000000


	//----- nvinfo : EIATTR_REGCOUNT
	.align		4
.L_48:
        /*0018*/ 	.byte	0x04, 0x2f
        /*001a*/ 	.short	(.L_50 - .L_49)
	.align		4
.L_49:
        /*001c*/ 	.word	index@(_Z14buildHashTablePiS_S_S_iiii)
        /*0020*/ 	.word	0x00000011


	//----- nvinfo : EIATTR_FRAME_SIZE
	.align		4
.L_50:
        /*0024*/ 	.byte	0x04, 0x11
        /*0026*/ 	.short	(.L_52 - .L_51)
	.align		4
.L_51:
        /*0028*/ 	.word	index@(_Z14buildHashTablePiS_S_S_iiii)
        /*002c*/ 	.word	0x00000000


	//----- nvinfo : EIATTR_REGCOUNT
	.align		4
.L_52:
        /*0030*/ 	.byte	0x04, 0x2f
        /*0032*/ 	.short	(.L_54 - .L_53)
	.align		4
.L_53:
        /*0034*/ 	.word	index@(_Z9DFSKerneliiiiiPiS_S_S_S_S_S_S_S_)
        /*0038*/ 	.word	0x00000028


	//----- nvinfo : EIATTR_FRAME_SIZE
	.align		4
.L_54:
        /*003c*/ 	.byte	0x04, 0x11
        /*003e*/ 	.short	(.L_56 - .L_55)
	.align		4
.L_55:
        /*0040*/ 	.word	index@(_Z9DFSKerneliiiiiPiS_S_S_S_S_S_S_S_)
        /*0044*/ 	.word	0x00000030


	//----- nvinfo : EIATTR_REGCOUNT
	.align		4
.L_56:
        /*0048*/ 	.byte	0x04, 0x2f
        /*004a*/ 	.short	(.L_58 - .L_57)
	.align		4
.L_57:
        /*004c*/ 	.word	index@(_ZN3cub18CUB_300001_SM_10006detail11EmptyKernelIvEEvv)
        /*0050*/ 	.word	0x00000004


	//----- nvinfo : EIATTR_FRAME_SIZE
	.align		4
.L_58:
        /*0054*/ 	.byte	0x04, 0x11
        /*0056*/ 	.short	(.L_60 - .L_59)
	.align		4
.L_59:
        /*0058*/ 	.word	index@(_ZN3cub18CUB_300001_SM_10006detail11EmptyKernelIvEEvv)
        /*005c*/ 	.word	0x00000000


	//----- nvinfo : EIATTR_REGCOUNT
	.align		4
.L_60:
        /*0060*/ 	.byte	0x04, 0x2f
        /*0062*/ 	.short	(.L_62 - .L_61)
	.align		4
.L_61:
        /*0064*/ 	.word	index@(_ZN3cub18CUB_300001_SM_10006detail4scan20DeviceScanInitKernelINS0_13ScanTileStateIiLb1EEEEEvT_i)
        /*0068*/ 	.word	0x00000008


	//----- nvinfo : EIATTR_FRAME_SIZE
	.align		4
.L_62:
        /*006c*/ 	.byte	0x04, 0x11
        /*006e*/ 	.short	(.L_64 - .L_63)
	.align		4
.L_63:
        /*0070*/ 	.word	index@(_ZN3cub18CUB_300001_SM_10006detail4scan20DeviceScanInitKernelINS0_13ScanTileStateIiLb1EEEEEvT_i)
        /*0074*/ 	.word	0x00000000


	//----- nvinfo : EIATTR_REGCOUNT
	.align		4
.L_64:
        /*0078*/ 	.byte	0x04, 0x2f
        /*007a*/ 	.short	(.L_66 - .L_65)
	.align		4
.L_65:
        /*007c*/ 	.word	index@(_ZN3cub18CUB_300001_SM_10006detail4scan16DeviceScanKernelINS2_10policy_hubIiiijN4cuda3std3__44plusIvEEE10Policy1000EPiSC_NS0_13ScanTileStateIiLb1EEES9_NS1_10InputValueIiSC_EEjiLb0EiEEvT0_T1_T2_iT3_T4_T5_)
        /*0080*/ 	.word	0x00000038


	//----- nvinfo : EIATTR_FRAME_SIZE
	.align		4
.L_66:
        /*0084*/ 	.byte	0x04, 0x11
        /*0086*/ 	.short	(.L_68 - .L_67)
	.align		4
.L_67:
        /*0088*/ 	.word	index@(_ZN3cub18CUB_300001_SM_10006detail4scan16DeviceScanKernelINS2_10policy_hubIiiijN4cuda3std3__44plusIvEEE10Policy1000EPiSC_NS0_13ScanTileStateIiLb1EEES9_NS1_10InputValueIiSC_EEjiLb0EiEEvT0_T1_T2_iT3_T4_T5_)
        /*008c*/ 	.word	0x00000000


	//----- nvinfo : EIATTR_REGCOUNT
	.align		4
.L_68:
        /*0090*/ 	.byte	0x04, 0x2f
        /*0092*/ 	.short	(.L_70 - .L_69)
	.align		4
.L_69:
        /*0094*/ 	.word	index@(_ZN3cub18CUB_300001_SM_10006detail6reduce28DeviceReduceSingleTileKernelINS2_10policy_hubIijN4cuda3__47maximumIvEEE10Policy1000EPiSB_jS8_iiNS5_3std3__410__identityEEEvT0_T1_T2_T3_T4_T6_)
        /*0098*/ 	.word	0x0000001e


	//----- nvinfo : EIATTR_FRAME_SIZE
	.align		4
.L_70:
        /*009c*/ 	.byte	0x04, 0x11
        /*009e*/ 	.short	(.L_72 - .L_71)
	.align		4
.L_71:
        /*00a0*/ 	.word	index@(_ZN3cub18CUB_300001_SM_10006detail6reduce28DeviceReduceSingleTileKernelINS2_10policy_hubIijN4cuda3__47maximumIvEEE10Policy1000EPiSB_jS8_iiNS5_3std3__410__identityEEEvT0_T1_T2_T3_T4_T6_)
        /*00a4*/ 	.word	0x00000000


	//----- nvinfo : EIATTR_REGCOUNT
	.align		4
.L_72:
        /*00a8*/ 	.byte	0x04, 0x2f
        /*00aa*/ 	.short	(.L_74 - .L_73)
	.align		4
.L_73:
        /*00ac*/ 	.word	index@(_ZN3cub18CUB_300001_SM_10006detail6reduce18DeviceReduceKernelINS2_10policy_hubIijN4cuda3__47maximumIvEEE10Policy1000EPijS8_iNS5_3std3__410__identityEEEvT0_PT3_T1_NS0_13GridEvenShareISI_EET2_T4_)
        /*00b0*/ 	.word	0x00000020


	//----- nvinfo : EIATTR_FRAME_SIZE
	.align		4
.L_74:
        /*00b4*/ 	.byte	0x04, 0x11
        /*00b6*/ 	.short	(.L_76 - .L_75)
	.align		4
.L_75:
        /*00b8*/ 	.word	index@(_ZN3cub18CUB_300001_SM_10006detail6reduce18DeviceReduceKernelINS2_10policy_hubIijN4cuda3__47maximumIvEEE10Policy1000EPijS8_iNS5_3std3__410__identityEEEvT0_PT3_T1_NS0_13GridEvenShareISI_EET2_T4_)
        /*00bc*/ 	.word	0x00000000


	//----- nvinfo : EIATTR_REGCOUNT
	.align		4
.L_76:
        /*00c0*/ 	.byte	0x04, 0x2f
        /*00c2*/ 	.short	(.L_78 - .L_77)
	.align		4
.L_77:
        /*00c4*/ 	.word	index@(_ZN3cub18CUB_300001_SM_10006detail6reduce28DeviceReduceSingleTileKernelINS2_10policy_hubIijN4cuda3__47maximumIvEEE10Policy1000EPiSB_iS8_iiNS5_3std3__410__identityEEEvT0_T1_T2_T3_T4_T6_)
        /*00c8*/ 	.word	0x0000001e


	//----- nvinfo : EIATTR_FRAME_SIZE
	.align		4
.L_78:
        /*00cc*/ 	.byte	0x04, 0x11
        /*00ce*/ 	.short	(.L_80 - .L_79)
	.align		4
.L_79:
        /*00d0*/ 	.word	index@(_ZN3cub18CUB_300001_SM_10006detail6reduce28DeviceReduceSingleTileKernelINS2_10policy_hubIijN4cuda3__47maximumIvEEE10Policy1000EPiSB_iS8_iiNS5_3std3__410__identityEEEvT0_T1_T2_T3_T4_T6_)
        /*00d4*/ 	.word	0x00000000


	//----- nvinfo : EIATTR_MIN_STACK_SIZE
	.align		4
.L_80:
        /*00d8*/ 	.byte	0x04, 0x12
        /*00da*/ 	.short	(.L_82 - .L_81)
	.align		4
.L_81:
        /*00dc*/ 	.word	index@(_ZN3cub18CUB_300001_SM_10006detail6reduce28DeviceReduceSingleTileKernelINS2_10policy_hubIijN4cuda3__47maximumIvEEE10Policy1000EPiSB_iS8_iiNS5_3std3__410__identityEEEvT0_T1_T2_T3_T4_T6_)
        /*00e0*/ 	.word	0x00000000


	//----- nvinfo : EIATTR_MIN_STACK_SIZE
	.align		4
.L_82:
        /*00e4*/ 	.byte	0x04, 0x12
        /*00e6*/ 	.short	(.L_84 - .L_83)
	.align		4
.L_83:
        /*00e8*/ 	.word	index@(_ZN3cub18CUB_300001_SM_10006detail6reduce18DeviceReduceKernelINS2_10policy_hubIijN4cuda3__47maximumIvEEE10Policy1000EPijS8_iNS5_3std3__410__identityEEEvT0_PT3_T1_NS0_13GridEvenShareISI_EET2_T4_)
        /*00ec*/ 	.word	0x00000000


	//----- nvinfo : EIATTR_MIN_STACK_SIZE
	.align		4
.L_84:
        /*00f0*/ 	.byte	0x04, 0x12
        /*00f2*/ 	.short	(.L_86 - .L_85)
	.align		4
.L_85:
        /*00f4*/ 	.word	index@(_ZN3cub18CUB_300001_SM_10006detail6reduce28DeviceReduceSingleTileKernelINS2_10policy_hubIijN4cuda3__47maximumIvEEE10Policy1000EPiSB_jS8_iiNS5_3std3__410__identityEEEvT0_T1_T2_T3_T4_T6_)
        /*00f8*/ 	.word	0x00000000


	//----- nvinfo : EIATTR_MIN_STACK_SIZE
	.align		4
.L_86:
        /*00fc*/ 	.byte	0x04, 0x12
        /*00fe*/ 	.short	(.L_88 - .L_87)
	.align		4
.L_87:
        /*0100*/ 	.word	index@(_ZN3cub18CUB_300001_SM_10006detail4scan16DeviceScanKernelINS2_10policy_hubIiiijN4cuda3std3__44plusIvEEE10Policy1000EPiSC_NS0_13ScanTileStateIiLb1EEES9_NS1_10InputValueIiSC_EEjiLb0EiEEvT0_T1_T2_iT3_T4_T5_)
        /*0104*/ 	.word	0x00000000


	//----- nvinfo : EIATTR_MIN_STACK_SIZE
	.align		4
.L_88:
        /*0108*/ 	.byte	0x04, 0x12
        /*010a*/ 	.short	(.L_90 - .L_89)
	.align		4
.L_89:
        /*010c*/ 	.word	index@(_ZN3cub18CUB_300001_SM_10006detail4scan20DeviceScanInitKernelINS0_13ScanTileStateIiLb1EEEEEvT_i)
        /*0110*/ 	.word	0x00000000


	//----- nvinfo : EIATTR_MIN_STACK_SIZE
	.align		4
.L_90:
        /*0114*/ 	.byte	0x04, 0x12
        /*0116*/ 	.short	(.L_92 - .L_91)
	.align		4
.L_91:
        /*0118*/ 	.word	index@(_ZN3cub18CUB_300001_SM_10006detail11EmptyKernelIvEEvv)
        /*011c*/ 	.word	0x00000000


	//----- nvinfo : EIATTR_MIN_STACK_SIZE
	.align		4
.L_92:
        /*0120*/ 	.byte	0x04, 0x12
        /*0122*/ 	.short	(.L_94 - .L_93)
	.align		4
.L_93:
        /*0124*/ 	.word	index@(_Z9DFSKerneliiiiiPiS_S_S_S_S_S_S_S_)
        /*0128*/ 	.word	0x00000030


	//----- nvinfo : EIATTR_MIN_STACK_SIZE
	.align		4
.L_94:
        /*012c*/ 	.byte	0x04, 0x12
        /*012e*/ 	.short	(.L_96 - .L_95)
	.align		4
.L_95:
        /*0130*/ 	.word	index@(_Z14buildHashTablePiS_S_S_iiii)
        /*0134*/ 	.word	0x00000000


	//----- nvinfo : EIATTR_MIN_STACK_SIZE
	.align		4
.L_96:
        /*0138*/ 	.byte	0x04, 0x12
        /*013a*/ 	.short	(.L_98 - .L_97)
	.align		4
.L_97:
        /*013c*/ 	.word	index@(_Z18buildHashTablelensPiS_ii)
        /*0140*/ 	.word	0x00000000
.L_98:


//--------------------- .nv.compat                --------------------------
	.section	.nv.compat,"",@"SHT_CUDA_COMPAT_INFO"
	.align	4
        /*0000*/ 	.byte	0x02, 0x09, 0x00, 0x00, 0x02, 0x02, 0x01, 0x00, 0x02, 0x05, 0x05, 0x00, 0x03, 0x07, 0x01, 0x01
        /*0010*/ 	.byte	0x02, 0x03, 0x00, 0x00, 0x02, 0x06, 0x01, 0x00, 0x04, 0x0b, 0x08, 0x00, 0x01, 0x00, 0x00, 0x00
        /*0020*/ 	.byte	0x00, 0x00, 0x00, 0x00


//--------------------- .nv.info._ZN3cub18CUB_300001_SM_10006detail6reduce28DeviceReduceSingleTileKernelINS2_10policy_hubIijN4cuda3__47maximumIvEEE10Policy1000EPiSB_iS8_iiNS5_3std3__410__identityEEEvT0_T1_T2_T3_T4_T6_ --------------------------
	.section	.nv.info._ZN3cub18CUB_300001_SM_10006detail6reduce28DeviceReduceSingleTileKernelINS2_10policy_hubIijN4cuda3__47maximumIvEEE10Policy1000EPiSB_iS8_iiNS5_3std3__410__identityEEEvT0_T1_T2_T3_T4_T6_,"",@"SHT_CUDA_INFO"
	.sectionflags	@""
	.align	4


	//----- nvinfo : EIATTR_CUDA_API_VERSION
	.align		4
        /*0000*/ 	.byte	0x04, 0x37
        /*0002*/ 	.short	(.L_100 - .L_99)
.L_99:
        /*0004*/ 	.word	0x00000082


	//----- nvinfo : EIATTR_KPARAM_INFO
	.align		4
.L_100:
        /*0008*/ 	.byte	0x04, 0x17
        /*000a*/ 	.short	(.L_102 - .L_101)
.L_101:
        /*000c*/ 	.word	0x00000000
        /*0010*/ 	.short	0x0005
        /*0012*/ 	.short	0x001c
        /*0014*/ 	.byte	0x00, 0xf0, 0x05, 0x00


	//----- nvinfo : EIATTR_KPARAM_INFO
	.align		4
.L_102:
        /*0018*/ 	.byte	0x04, 0x17
        /*001a*/ 	.short	(.L_104 - .L_103)
.L_103:
        /*001c*/ 	.word	0x00000000
        /*0020*/ 	.short	0x0004
        /*0022*/ 	.short	0x0018
        /*0024*/ 	.byte	0x00, 0xf0, 0x11, 0x00


	//----- nvinfo : EIATTR_KPARAM_INFO
	.align		4
.L_104:
        /*0028*/ 	.byte	0x04, 0x17
        /*002a*/ 	.short	(.L_106 - .L_105)
.L_105:
        /*002c*/ 	.word	0x00000000
        /*0030*/ 	.short	0x0003
        /*0032*/ 	.short	0x0014
        /*0034*/ 	.byte	0x00, 0xf0, 0x05, 0x00


	//----- nvinfo : EIATTR_KPARAM_INFO
	.align		4
.L_106:
        /*0038*/ 	.byte	0x04, 0x17
        /*003a*/ 	.short	(.L_108 - .L_107)
.L_107:
        /*003c*/ 	.word	0x00000000
        /*0040*/ 	.short	0x0002
        /*0042*/ 	.short	0x0010
        /*0044*/ 	.byte	0x00, 0xf0, 0x11, 0x00


	//----- nvinfo : EIATTR_KPARAM_INFO
	.align		4
.L_108:
        /*0048*/ 	.byte	0x04, 0x17
        /*004a*/ 	.short	(.L_110 - .L_109)
.L_109:
        /*004c*/ 	.word	0x00000000
        /*0050*/ 	.short	0x0001
        /*0052*/ 	.short	0x0008
        /*0054*/ 	.byte	0x00, 0xf5, 0x21, 0x00


	//----- nvinfo : EIATTR_KPARAM_INFO
	.align		4
.L_110:
        /*0058*/ 	.byte	0x04, 0x17
        /*005a*/ 	.short	(.L_112 - .L_111)
.L_111:
        /*005c*/ 	.word	0x00000000
        /*0060*/ 	.short	0x0000
        /*0062*/ 	.short	0x0000
        /*0064*/ 	.byte	0x00, 0xf5, 0x21, 0x00


	//----- nvinfo : EIATTR_SPARSE_MMA_MASK
	.align		4
.L_112:
        /*0068*/ 	.byte	0x03, 0x50
        /*006a*/ 	.short	0x0000


	//----- nvinfo : EIATTR_MAXREG_COUNT
	.align		4
        /*006c*/ 	.byte	0x03, 0x1b
        /*006e*/ 	.short	0x00ff


	//----- nvinfo : EIATTR_NUM_BARRIERS
	.align		4
        /*0070*/ 	.byte	0x02, 0x4c
        /*0072*/ 	.byte	0x01
	.zero		1


	//----- nvinfo : EIATTR_MERCURY_ISA_VERSION
	.align		4
        /*0074*/ 	.byte	0x03, 0x5f
        /*0076*/ 	.short	0x0101


	//----- nvinfo : EIATTR_COOP_GROUP_MASK_REGIDS
	.align		4
        /*0078*/ 	.byte	0x04, 0x29
        /*007a*/ 	.short	(.L_114 - .L_113)


	//   ....[0]....
.L_113:
        /*007c*/ 	.word	0xffffffff


	//   ....[1]....
        /*0080*/ 	.word	0xffffffff


	//   ....[2]....
        /*0084*/ 	.word	0xffffffff


	//   ....[3]....
        /*0088*/ 	.word	0xffffffff


	//   ....[4]....
        /*008c*/ 	.word	0xffffffff


	//   ....[5]....
        /*0090*/ 	.word	0xffffffff


	//   ....[6]....
        /*0094*/ 	.word	0xffffffff


	//   ....[7]....
        /*0098*/ 	.word	0xffffffff


	//   ....[8]....
        /*009c*/ 	.word	0xffffffff


	//   ....[9]....
        /*00a0*/ 	.word	0xffffffff


	//   ....[10]....
        /*00a4*/ 	.word	0xffffffff


	//   ....[11]....
        /*00a8*/ 	.word	0xffffffff


	//   ....[12]....
        /*00ac*/ 	.word	0xffffffff


	//   ....[13]....
        /*00b0*/ 	.word	0xffffffff


	//----- nvinfo : EIATTR_COOP_GROUP_INSTR_OFFSETS
	.align		4
.L_114:
        /*00b4*/ 	.byte	0x04, 0x28
        /*00b6*/ 	.short	(.L_116 - .L_115)


	//   ....[0]....
.L_115:
        /*00b8*/ 	.word	0x000008a0


	//   ....[1]....
        /*00bc*/ 	.word	0x00000a90


	//   ....[2]....
        /*00c0*/ 	.word	0x00000b20


	//   ....[3]....
        /*00c4*/ 	.word	0x00000b70


	//   ....[4]....
        /*00c8*/ 	.word	0x00000bb0


	//   ....[5]....
        /*00cc*/ 	.word	0x00000bf0


	//   ....[6]....
        /*00d0*/ 	.word	0x00001850


	//   ....[7]....
        /*00d4*/ 	.word	0x00002160


	//   ....[8]....
        /*00d8*/ 	.word	0x00002350


	//   ....[9]....
        /*00dc*/ 	.word	0x000023d0


	//   ....[10]....
        /*00e0*/ 	.word	0x00002410


	//   ....[11]....
        /*00e4*/ 	.word	0x00002460


	//   ....[12]....
        /*00e8*/ 	.word	0x000024b0


	//   ....[13]....
        /*00ec*/ 	.word	0x00003280


	//----- nvinfo : EIATTR_VRC_CTA_INIT_COUNT
	.align		4
.L_116:
        /*00f0*/ 	.byte	0x02, 0x4a
	.zero		1
	.zero		1


	//----- nvinfo : EIATTR_EXIT_INSTR_OFFSETS
	.align		4
        /*00f4*/ 	.byte	0x04, 0x1c
        /*00f6*/ 	.short	(.L_118 - .L_117)


	//   ....[0]....
.L_117:
        /*00f8*/ 	.word	0x00000080


	//   ....[1]....
        /*00fc*/ 	.word	0x000000c0


	//   ....[2]....
        /*0100*/ 	.word	0x00003400


	//   ....[3]....
        /*0104*/ 	.word	0x00003450


	//----- nvinfo : EIATTR_MAX_THREADS
	.align		4
.L_118:
        /*0108*/ 	.byte	0x04, 0x05
        /*010a*/ 	.short	(.L_120 - .L_119)
.L_119:
        /*010c*/ 	.word	0x00000100
        /*0110*/ 	.word	0x00000001
        /*0114*/ 	.word	0x00000001


	//----- nvinfo : EIATTR_CRS_STACK_SIZE
	.align		4
.L_120:
        /*0118*/ 	.byte	0x04, 0x1e
        /*011a*/ 	.short	(.L_122 - .L_121)
.L_121:
        /*011c*/ 	.word	0x00000000


	//----- nvinfo : EIATTR_CBANK_PARAM_SIZE
	.align		4
.L_122:
        /*0120*/ 	.byte	0x03, 0x19
        /*0122*/ 	.short	0x001d


	//----- nvinfo : EIATTR_PARAM_CBANK
	.align		4
        /*0124*/ 	.byte	0x04, 0x0a
        /*0126*/ 	.short	(.L_124 - .L_123)
	.align		4
.L_123:
        /*0128*/ 	.word	index@(.nv.constant0._ZN3cub18CUB_300001_SM_10006detail6reduce28DeviceReduceSingleTileKernelINS2_10policy_hubIijN4cuda3__47maximumIvEEE10Policy1000EPiSB_iS8_iiNS5_3std3__410__identityEEEvT0_T1_T2_T3_T4_T6_)
        /*012c*/ 	.short	0x0380
        /*012e*/ 	.short	0x001d


	//----- nvinfo : EIATTR_SW_WAR
	.align		4
.L_124:
        /*0130*/ 	.byte	0x04, 0x36
        /*0132*/ 	.short	(.L_126 - .L_125)
.L_125:
        /*0134*/ 	.word	0x00000008
.L_126:


//--------------------- .nv.info._ZN3cub18CUB_300001_SM_10006detail6reduce18DeviceReduceKernelINS2_10policy_hubIijN4cuda3__47maximumIvEEE10Policy1000EPijS8_iNS5_3std3__410__identityEEEvT0_PT3_T1_NS0_13GridEvenShareISI_EET2_T4_ --------------------------
	.section	.nv.info._ZN3cub18CUB_300001_SM_10006detail6reduce18DeviceReduceKernelINS2_10policy_hubIijN4cuda3__47maximumIvEEE10Policy1000EPijS8_iNS5_3std3__410__identityEEEvT0_PT3_T1_NS0_13GridEvenShareISI_EET2_T4_,"",@"SHT_CUDA_INFO"
	.sectionflags	@""
	.align	4


	//----- nvinfo : EIATTR_CUDA_API_VERSION
	.align		4
        /*0000*/ 	.byte	0x04, 0x37
        /*0002*/ 	.short	(.L_128 - .L_127)
.L_127:
        /*0004*/ 	.word	0x00000082


	//----- nvinfo : EIATTR_KPARAM_INFO
	.align		4
.L_128:
        /*0008*/ 	.byte	0x04, 0x17
        /*000a*/ 	.short	(.L_130 - .L_129)
.L_129:
        /*000c*/ 	.word	0x00000000
        /*0010*/ 	.short	0x0005
        /*0012*/ 	.short	0x003d
        /*0014*/ 	.byte	0x00, 0xf0, 0x05, 0x00


	//----- nvinfo : EIATTR_KPARAM_INFO
	.align		4
.L_130:
        /*0018*/ 	.byte	0x04, 0x17
        /*001a*/ 	.short	(.L_132 - .L_131)
.L_131:
        /*001c*/ 	.word	0x00000000
        /*0020*/ 	.short	0x0004
        /*0022*/ 	.short	0x003c
        /*0024*/ 	.byte	0x00, 0xf0, 0x05, 0x00


	//----- nvinfo : EIATTR_KPARAM_INFO
	.align		4
.L_132:
        /*0028*/ 	.byte	0x04, 0x17
        /*002a*/ 	.short	(.L_134 - .L_133)
.L_133:
        /*002c*/ 	.word	0x00000000
        /*0030*/ 	.short	0x0003
        /*0032*/ 	.short	0x0014
        /*0034*/ 	.byte	0x00, 0xf0, 0xa1, 0x00


	//----- nvinfo : EIATTR_KPARAM_INFO
	.align		4
.L_134:
        /*0038*/ 	.byte	0x04, 0x17
        /*003a*/ 	.short	(.L_136 - .L_135)
.L_135:
        /*003c*/ 	.word	0x00000000
        /*0040*/ 	.short	0x0002
        /*0042*/ 	.short	0x0010
        /*0044*/ 	.byte	0x00, 0xf0, 0x11, 0x00


	//----- nvinfo : EIATTR_KPARAM_INFO
	.align		4
.L_136:
        /*0048*/ 	.byte	0x04, 0x17
        /*004a*/ 	.short	(.L_138 - .L_137)
.L_137:
        /*004c*/ 	.word	0x00000000
        /*0050*/ 	.short	0x0001
        /*0052*/ 	.short	0x0008
        /*0054*/ 	.byte	0x00, 0xf5, 0x21, 0x00


	//----- nvinfo : EIATTR_KPARAM_INFO
	.align		4
.L_138:
        /*0058*/ 	.byte	0x04, 0x17
        /*005a*/ 	.short	(.L_140 - .L_139)
.L_139:
        /*005c*/ 	.word	0x00000000
        /*0060*/ 	.short	0x0000
        /*0062*/ 	.short	0x0000
        /*0064*/ 	.byte	0x00, 0xf5, 0x21, 0x00


	//----- nvinfo : EIATTR_SPARSE_MMA_MASK
	.align		4
.L_140:
        /*0068*/ 	.byte	0x03, 0x50
        /*006a*/ 	.short	0x0000


	//----- nvinfo : EIATTR_MAXREG_COUNT
	.align		4
        /*006c*/ 	.byte	0x03, 0x1b
        /*006e*/ 	.short	0x00ff


	//----- nvinfo : EIATTR_NUM_BARRIERS
	.align		4
        /*0070*/ 	.byte	0x02, 0x4c
        /*0072*/ 	.byte	0x01
	.zero		1


	//----- nvinfo : EIATTR_MERCURY_ISA_VERSION
	.align		4
        /*0074*/ 	.byte	0x03, 0x5f
        /*0076*/ 	.short	0x0101


	//----- nvinfo : EIATTR_COOP_GROUP_MASK_REGIDS
	.align		4
        /*0078*/ 	.byte	0x04, 0x29
        /*007a*/ 	.short	(.L_142 - .L_141)


	//   ....[0]....
.L_141:
        /*007c*/ 	.word	0xffffffff


	//   ....[1]....
        /*0080*/ 	.word	0xffffffff


	//   ....[2]....
        /*0084*/ 	.word	0xffffffff


	//   ....[3]....
        /*0088*/ 	.word	0xffffffff


	//   ....[4]....
        /*008c*/ 	.word	0xffffffff


	//   ....[5]....
        /*0090*/ 	.word	0xffffffff


	//   ....[6]....
        /*0094*/ 	.word	0xffffffff


	//   ....[7]....
        /*0098*/ 	.word	0xffffffff


	//   ....[8]....
        /*009c*/ 	.word	0xffffffff


	//   ....[9]....
        /*00a0*/ 	.word	0xffffffff


	//   ....[10]....
        /*00a4*/ 	.word	0xffffffff


	//   ....[11]....
        /*00a8*/ 	.word	0xffffffff


	//   ....[12]....
        /*00ac*/ 	.word	0xffffffff


	//   ....[13]....
        /*00b0*/ 	.word	0xffffffff


	//----- nvinfo : EIATTR_COOP_GROUP_INSTR_OFFSETS
	.align		4
.L_142:
        /*00b4*/ 	.byte	0x04, 0x28
        /*00b6*/ 	.short	(.L_144 - .L_143)


	//   ....[0]....
.L_143:
        /*00b8*/ 	.word	0x000004e0


	//   ....[1]....
        /*00bc*/ 	.word	0x000006d0


	//   ....[2]....
        /*00c0*/ 	.word	0x00000760


	//   ....[3]....
        /*00c4*/ 	.word	0x000007b0


	//   ....[4]....
        /*00c8*/ 	.word	0x000007f0


	//   ....[5]....
        /*00cc*/ 	.word	0x00000830


	//   ....[6]....
        /*00d0*/ 	.word	0x000010d0


	//   ....[7]....
        /*00d4*/ 	.word	0x00001690


	//   ....[8]....
        /*00d8*/ 	.word	0x00001880


	//   ....[9]....
        /*00dc*/ 	.word	0x00001900


	//   ....[10]....
        /*00e0*/ 	.word	0x00001940


	//   ....[11]....
        /*00e4*/ 	.word	0x00001990


	//   ....[12]....
        /*00e8*/ 	.word	0x000019d0


	//   ....[13]....
        /*00ec*/ 	.word	0x00002440


	//----- nvinfo : EIATTR_VRC_CTA_INIT_COUNT
	.align		4
.L_144:
        /*00f0*/ 	.byte	0x02, 0x4a
	.zero		1
	.zero		1


	//----- nvinfo : EIATTR_EXIT_INSTR_OFFSETS
	.align		4
        /*00f4*/ 	.byte	0x04, 0x1c
        /*00f6*/ 	.short	(.L_146 - .L_145)


	//   ....[0]....
.L_145:
        /*00f8*/ 	.word	0x000025c0


	//   ....[1]....
        /*00fc*/ 	.word	0x00002600


	//----- nvinfo : EIATTR_MAX_THREADS
	.align		4
.L_146:
        /*0100*/ 	.byte	0x04, 0x05
        /*0102*/ 	.short	(.L_148 - .L_147)
.L_147:
        /*0104*/ 	.word	0x00000100
        /*0108*/ 	.word	0x00000001
        /*010c*/ 	.word	0x00000001


	//----- nvinfo : EIATTR_CRS_STACK_SIZE
	.align		4
.L_148:
        /*0110*/ 	.byte	0x04, 0x1e
        /*0112*/ 	.short	(.L_150 - .L_149)
.L_149:
        /*0114*/ 	.word	0x00000000


	//----- nvinfo : EIATTR_CBANK_PARAM_SIZE
	.align		4
.L_150:
        /*0118*/ 	.byte	0x03, 0x19
        /*011a*/ 	.short	0x003e


	//----- nvinfo : EIATTR_PARAM_CBANK
	.align		4
        /*011c*/ 	.byte	0x04, 0x0a
        /*011e*/ 	.short	(.L_152 - .L_151)
	.align		4
.L_151:
        /*0120*/ 	.word	index@(.nv.constant0._ZN3cub18CUB_300001_SM_10006detail6reduce18DeviceReduceKernelINS2_10policy_hubIijN4cuda3__47maximumIvEEE10Policy1000EPijS8_iNS5_3std3__410__identityEEEvT0_PT3_T1_NS0_13GridEvenShareISI_EET2_T4_)
        /*0124*/ 	.short	0x0380
        /*0126*/ 	.short	0x003e


	//----- nvinfo : EIATTR_SW_WAR
	.align		4
.L_152:
        /*0128*/ 	.byte	0x04, 0x36
        /*012a*/ 	.short	(.L_154 - .L_153)
.L_153:
        /*012c*/ 	.word	0x00000008
.L_154:


//--------------------- .nv.info._ZN3cub18CUB_300001_SM_10006detail6reduce28DeviceReduceSingleTileKernelINS2_10policy_hubIijN4cuda3__47maximumIvEEE10Policy1000EPiSB_jS8_iiNS5_3std3__410__identityEEEvT0_T1_T2_T3_T4_T6_ --------------------------
	.section	.nv.info._ZN3cub18CUB_300001_SM_10006detail6reduce28DeviceReduceSingleTileKernelINS2_10policy_hubIijN4cuda3__47maximumIvEEE10Policy1000EPiSB_jS8_iiNS5_3std3__410__identityEEEvT0_T1_T2_T3_T4_T6_,"",@"SHT_CUDA_INFO"
	.sectionflags	@""
	.align	4


	//----- nvinfo : EIATTR_CUDA_API_VERSION
	.align		4
        /*0000*/ 	.byte	0x04, 0x37
        /*0002*/ 	.short	(.L_156 - .L_155)
.L_155:
        /*0004*/ 	.word	0x00000082


	//----- nvinfo : EIATTR_KPARAM_INFO
	.align		4
.L_156:
        /*0008*/ 	.byte	0x04, 0x17
        /*000a*/ 	.short	(.L_158 - .L_157)
.L_157:
        /*000c*/ 	.word	0x00000000
        /*0010*/ 	.short	0x0005
        /*0012*/ 	.short	0x001c
        /*0014*/ 	.byte	0x00, 0xf0, 0x05, 0x00


	//----- nvinfo : EIATTR_KPARAM_INFO
	.align		4
.L_158:
        /*0018*/ 	.byte	0x04, 0x17
        /*001a*/ 	.short	(.L_160 - .L_159)
.L_159:
        /*001c*/ 	.word	0x00000000
        /*0020*/ 	.short	0x0004
        /*0022*/ 	.short	0x0018
        /*0024*/ 	.byte	0x00, 0xf0, 0x11, 0x00


	//----- nvinfo : EIATTR_KPARAM_INFO
	.align		4
.L_160:
        /*0028*/ 	.byte	0x04, 0x17
        /*002a*/ 	.short	(.L_162 - .L_161)
.L_161:
        /*002c*/ 	.word	0x00000000
        /*0030*/ 	.short	0x0003
        /*0032*/ 	.short	0x0014
        /*0034*/ 	.byte	0x00, 0xf0, 0x05, 0x00


	//----- nvinfo : EIATTR_KPARAM_INFO
	.align		4
.L_162:
        /*0038*/ 	.byte	0x04, 0x17
        /*003a*/ 	.short	(.L_164 - .L_163)
.L_163:
        /*003c*/ 	.word	0x00000000
        /*0040*/ 	.short	0x0002
        /*0042*/ 	.short	0x0010
        /*0044*/ 	.byte	0x00, 0xf0, 0x11, 0x00


	//----- nvinfo : EIATTR_KPARAM_INFO
	.align		4
.L_164:
        /*0048*/ 	.byte	0x04, 0x17
        /*004a*/ 	.short	(.L_166 - .L_165)
.L_165:
        /*004c*/ 	.word	0x00000000
        /*0050*/ 	.short	0x0001
        /*0052*/ 	.short	0x0008
        /*0054*/ 	.byte	0x00, 0xf5, 0x21, 0x00


	//----- nvinfo : EIATTR_KPARAM_INFO
	.align		4
.L_166:
        /*0058*/ 	.byte	0x04, 0x17
        /*005a*/ 	.short	(.L_168 - .L_167)
.L_167:
        /*005c*/ 	.word	0x00000000
        /*0060*/ 	.short	0x0000
        /*0062*/ 	.short	0x0000
        /*0064*/ 	.byte	0x00, 0xf5, 0x21, 0x00


	//----- nvinfo : EIATTR_SPARSE_MMA_MASK
	.align		4
.L_168:
        /*0068*/ 	.byte	0x03, 0x50
        /*006a*/ 	.short	0x0000


	//----- nvinfo : EIATTR_MAXREG_COUNT
	.align		4
        /*006c*/ 	.byte	0x03, 0x1b
        /*006e*/ 	.short	0x00ff


	//----- nvinfo : EIATTR_NUM_BARRIERS
	.align		4
        /*0070*/ 	.byte	0x02, 0x4c
        /*0072*/ 	.byte	0x01
	.zero		1


	//----- nvinfo : EIATTR_MERCURY_ISA_VERSION
	.align		4
        /*0074*/ 	.byte	0x03, 0x5f
        /*0076*/ 	.short	0x0101


	//----- nvinfo : EIATTR_COOP_GROUP_MASK_REGIDS
	.align		4
        /*0078*/ 	.byte	0x04, 0x29
        /*007a*/ 	.short	(.L_170 - .L_169)


	//   ....[0]....
.L_169:
        /*007c*/ 	.word	0xffffffff


	//   ....[1]....
        /*0080*/ 	.word	0xffffffff


	//   ....[2]....
        /*0084*/ 	.word	0xffffffff


	//   ....[3]....
        /*0088*/ 	.word	0xffffffff


	//   ....[4]....
        /*008c*/ 	.word	0xffffffff


	//   ....[5]....
        /*0090*/ 	.word	0xffffffff


	//   ....[6]....
        /*0094*/ 	.word	0xffffffff


	//   ....[7]....
        /*0098*/ 	.word	0xffffffff


	//   ....[8]....
        /*009c*/ 	.word	0xffffffff


	//   ....[9]....
        /*00a0*/ 	.word	0xffffffff


	//   ....[10]....
        /*00a4*/ 	.word	0xffffffff


	//   ....[11]....
        /*00a8*/ 	.word	0xffffffff


	//   ....[12]....
        /*00ac*/ 	.word	0xffffffff


	//   ....[13]....
        /*00b0*/ 	.word	0xffffffff


	//----- nvinfo : EIATTR_COOP_GROUP_INSTR_OFFSETS
	.align		4
.L_170:
        /*00b4*/ 	.byte	0x04, 0x28
        /*00b6*/ 	.short	(.L_172 - .L_171)


	//   ....[0]....
.L_171:
        /*00b8*/ 	.word	0x00000850


	//   ....[1]....
        /*00bc*/ 	.word	0x00000a40


	//   ....[2]....
        /*00c0*/ 	.word	0x00000ad0


	//   ....[3]....
        /*00c4*/ 	.word	0x00000b20


	//   ....[4]....
        /*00c8*/ 	.word	0x00000b60


	//   ....[5]....
        /*00cc*/ 	.word	0x00000ba0


	//   ....[6]....
        /*00d0*/ 	.word	0x00001390


	//   ....[7]....
        /*00d4*/ 	.word	0x00001c50


	//   ....[8]....
        /*00d8*/ 	.word	0x00001e40


	//   ....[9]....
        /*00dc*/ 	.word	0x00001ec0


	//   ....[10]....
        /*00e0*/ 	.word	0x00001f00


	//   ....[11]....
        /*00e4*/ 	.word	0x00001f50


	//   ....[12]....
        /*00e8*/ 	.word	0x00001fa0


	//   ....[13]....
        /*00ec*/ 	.word	0x00002910


	//----- nvinfo : EIATTR_VRC_CTA_INIT_COUNT
	.align		4
.L_172:
        /*00f0*/ 	.byte	0x02, 0x4a
	.zero		1
	.zero		1


	//----- nvinfo : EIATTR_EXIT_INSTR_OFFSETS
	.align		4
        /*00f4*/ 	.byte	0x04, 0x1c
        /*00f6*/ 	.short	(.L_174 - .L_173)


	//   ....[0]....
.L_173:
        /*00f8*/ 	.word	0x00000080


	//   ....[1]....
        /*00fc*/ 	.word	0x000000c0


	//   ....[2]....
        /*0100*/ 	.word	0x00002a90


	//   ....[3]....
        /*0104*/ 	.word	0x00002ae0


	//----- nvinfo : EIATTR_MAX_THREADS
	.align		4
.L_174:
        /*0108*/ 	.byte	0x04, 0x05
        /*010a*/ 	.short	(.L_176 - .L_175)
.L_175:
        /*010c*/ 	.word	0x00000100
        /*0110*/ 	.word	0x00000001
        /*0114*/ 	.word	0x00000001


	//----- nvinfo : EIATTR_CRS_STACK_SIZE
	.align		4
.L_176:
        /*0118*/ 	.byte	0x04, 0x1e
        /*011a*/ 	.short	(.L_178 - .L_177)
.L_177:
        /*011c*/ 	.word	0x00000000


	//----- nvinfo : EIATTR_CBANK_PARAM_SIZE
	.align		4
.L_178:
        /*0120*/ 	.byte	0x03, 0x19
        /*0122*/ 	.short	0x001d


	//----- nvinfo : EIATTR_PARAM_CBANK
	.align		4
        /*0124*/ 	.byte	0x04, 0x0a
        /*0126*/ 	.short	(.L_180 - .L_179)
	.align		4
.L_179:
        /*0128*/ 	.word	index@(.nv.constant0._ZN3cub18CUB_300001_SM_10006detail6reduce28DeviceReduceSingleTileKernelINS2_10policy_hubIijN4cuda3__47maximumIvEEE10Policy1000EPiSB_jS8_iiNS5_3std3__410__identityEEEvT0_T1_T2_T3_T4_T6_)
        /*012c*/ 	.short	0x0380
        /*012e*/ 	.short	0x001d


	//----- nvinfo : EIATTR_SW_WAR
	.align		4
.L_180:
        /*0130*/ 	.byte	0x04, 0x36
        /*0132*/ 	.short	(.L_182 - .L_181)
.L_181:
        /*0134*/ 	.word	0x00000008
.L_182:


//--------------------- .nv.info._ZN3cub18CUB_300001_SM_10006detail4scan16DeviceScanKernelINS2_10policy_hubIiiijN4cuda3std3__44plusIvEEE10Policy1000EPiSC_NS0_13ScanTileStateIiLb1EEES9_NS1_10InputValueIiSC_EEjiLb0EiEEvT0_T1_T2_iT3_T4_T5_ --------------------------
	.section	.nv.info._ZN3cub18CUB_300001_SM_10006detail4scan16DeviceScanKernelINS2_10policy_hubIiiijN4cuda3std3__44plusIvEEE10Policy1000EPiSC_NS0_13ScanTileStateIiLb1EEES9_NS1_10InputValueIiSC_EEjiLb0EiEEvT0_T1_T2_iT3_T4_T5_,"",@"SHT_CUDA_INFO"
	.sectionflags	@""
	.align	4


	//----- nvinfo : EIATTR_CUDA_API_VERSION
	.align		4
        /*0000*/ 	.byte	0x04, 0x37
        /*0002*/ 	.short	(.L_184 - .L_183)
.L_183:
        /*0004*/ 	.word	0x00000082


	//----- nvinfo : EIATTR_KPARAM_INFO
	.align		4
.L_184:
        /*0008*/ 	.byte	0x04, 0x17
        /*000a*/ 	.short	(.L_186 - .L_185)
.L_185:
        /*000c*/ 	.word	0x00000000
        /*0010*/ 	.short	0x0006
        /*0012*/ 	.short	0x0030
        /*0014*/ 	.byte	0x00, 0xf0, 0x11, 0x00


	//----- nvinfo : EIATTR_KPARAM_INFO
	.align		4
.L_186:
        /*0018*/ 	.byte	0x04, 0x17
        /*001a*/ 	.short	(.L_188 - .L_187)
.L_187:
        /*001c*/ 	.word	0x00000000
        /*0020*/ 	.short	0x0005
        /*0022*/ 	.short	0x0020
        /*0024*/ 	.byte	0x00, 0xf0, 0x41, 0x00


	//----- nvinfo : EIATTR_KPARAM_INFO
	.align		4
.L_188:
        /*0028*/ 	.byte	0x04, 0x17
        /*002a*/ 	.short	(.L_190 - .L_189)
.L_189:
        /*002c*/ 	.word	0x00000000
        /*0030*/ 	.short	0x0004
        /*0032*/ 	.short	0x001c
        /*0034*/ 	.byte	0x00, 0xf0, 0x05, 0x00


	//----- nvinfo : EIATTR_KPARAM_INFO
	.align		4
.L_190:
        /*0038*/ 	.byte	0x04, 0x17
        /*003a*/ 	.short	(.L_192 - .L_191)
.L_191:
        /*003c*/ 	.word	0x00000000
        /*0040*/ 	.short	0x0003
        /*0042*/ 	.short	0x0018
        /*0044*/ 	.byte	0x00, 0xf0, 0x11, 0x00


	//----- nvinfo : EIATTR_KPARAM_INFO
	.align		4
.L_192:
        /*0048*/ 	.byte	0x04, 0x17
        /*004a*/ 	.short	(.L_194 - .L_193)
.L_193:
        /*004c*/ 	.word	0x00000000
        /*0050*/ 	.short	0x0002
        /*0052*/ 	.short	0x0010
        /*0054*/ 	.byte	0x00, 0xf0, 0x21, 0x00


	//----- nvinfo : EIATTR_KPARAM_INFO
	.align		4
.L_194:
        /*0058*/ 	.byte	0x04, 0x17
        /*005a*/ 	.short	(.L_196 - .L_195)
.L_195:
        /*005c*/ 	.word	0x00000000
        /*0060*/ 	.short	0x0001
        /*0062*/ 	.short	0x0008
        /*0064*/ 	.byte	0x00, 0xf5, 0x21, 0x00


	//----- nvinfo : EIATTR_KPARAM_INFO
	.align		4
.L_196:
        /*0068*/ 	.byte	0x04, 0x17
        /*006a*/ 	.short	(.L_198 - .L_197)
.L_197:
        /*006c*/ 	.word	0x00000000
        /*0070*/ 	.short	0x0000
        /*0072*/ 	.short	0x0000
        /*0074*/ 	.byte	0x00, 0xf5, 0x21, 0x00


	//----- nvinfo : EIATTR_SPARSE_MMA_MASK
	.align		4
.L_198:
        /*0078*/ 	.byte	0x03, 0x50
        /*007a*/ 	.short	0x0000


	//----- nvinfo : EIATTR_MAXREG_COUNT
	.align		4
        /*007c*/ 	.byte	0x03, 0x1b
        /*007e*/ 	.short	0x00a8


	//----- nvinfo : EIATTR_NUM_BARRIERS
	.align		4
        /*0080*/ 	.byte	0x02, 0x4c
        /*0082*/ 	.byte	0x01
	.zero		1


	//----- nvinfo : EIATTR_MERCURY_ISA_VERSION
	.align		4
        /*0084*/ 	.byte	0x03, 0x5f
        /*0086*/ 	.short	0x0101


	//----- nvinfo : EIATTR_UNUSED_LOAD_BYTE_OFFSET
	.align		4
        /*0088*/ 	.byte	0x04, 0x44
        /*008a*/ 	.short	(.L_200 - .L_199)


	//   ....[0]....
.L_199:
        /*008c*/ 	.word	0x000029f0
        /*0090*/ 	.word	0x00000fff


	//----- nvinfo : EIATTR_COOP_GROUP_MASK_REGIDS
	.align		4
.L_200:
        /*0094*/ 	.byte	0x04, 0x29
        /*0096*/ 	.short	(.L_202 - .L_201)


	//   ....[0]....
.L_201:
        /*0098*/ 	.word	0xffffffff


	//   ....[1]....
        /*009c*/ 	.word	0xffffffff


	//   ....[2]....
        /*00a0*/ 	.word	0xffffffff


	//   ....[3]....
        /*00a4*/ 	.word	0xffffffff


	//   ....[4]....
        /*00a8*/ 	.word	0xffffffff


	//   ....[5]....
        /*00ac*/ 	.word	0xffffffff


	//   ....[6]....
        /*00b0*/ 	.word	0xffffffff


	//   ....[7]....
        /*00b4*/ 	.word	0xffffffff


	//   ....[8]....
        /*00b8*/ 	.word	0xffffffff


	//   ....[9]....
        /*00bc*/ 	.word	0xffffffff


	//   ....[10]....
        /*00c0*/ 	.word	0xffffffff


	//   ....[11]....
        /*00c4*/ 	.word	0xffffffff


	//   ....[12]....
        /*00c8*/ 	.word	0xffffffff


	//   ....[13]....
        /*00cc*/ 	.word	0xffffffff


	//   ....[14]....
        /*00d0*/ 	.word	0xffffffff


	//   ....[15]....
        /*00d4*/ 	.word	0xffffffff


	//   ....[16]....
        /*00d8*/ 	.word	0xffffffff


	//   ....[17]....
        /*00dc*/ 	.word	0xffffffff


	//   ....[18]....
        /*00e0*/ 	.word	0xffffffff


	//   ....[19]....
        /*00e4*/ 	.word	0xffffffff


	//   ....[20]....
        /*00e8*/ 	.word	0xffffffff


	//   ....[21]....
        /*00ec*/ 	.word	0xffffffff


	//   ....[22]....
        /*00f0*/ 	.word	0xffffffff


	//   ....[23]....
        /*00f4*/ 	.word	0xffffffff


	//   ....[24]....
        /*00f8*/ 	.word	0xffffffff


	//   ....[25]....
        /*00fc*/ 	.word	0xffffffff


	//   ....[26]....
        /*0100*/ 	.word	0xffffffff


	//   ....[27]....
        /*0104*/ 	.word	0xffffffff


	//   ....[28]....
        /*0108*/ 	.word	0xffffffff


	//   ....[29]....
        /*010c*/ 	.word	0xffffffff


	//   ....[30]....
        /*0110*/ 	.word	0xffffffff


	//   ....[31]....
        /*0114*/ 	.word	0xffffffff


	//   ....[32]....
        /*0118*/ 	.word	0xffffffff


	//   ....[33]....
        /*011c*/ 	.word	0xffffffff


	//   ....[34]....
        /*0120*/ 	.word	0xffffffff


	//   ....[35]....
        /*0124*/ 	.word	0xffffffff


	//   ....[36]....
        /*0128*/ 	.word	0xffffffff


	//   ....[37]....
        /*012c*/ 	.word	0xffffffff


	//   ....[38]....
        /*0130*/ 	.word	0xffffffff


	//   ....[39]....
        /*0134*/ 	.word	0xffffffff


	//   ....[40]....
        /*0138*/ 	.word	0xffffffff


	//   ....[41]....
        /*013c*/ 	.word	0xffffffff


	//   ....[42]....
        /*0140*/ 	.word	0xffffffff


	//   ....[43]....
        /*0144*/ 	.word	0xffffffff


	//   ....[44]....
        /*0148*/ 	.word	0xffffffff


	//   ....[45]....
        /*014c*/ 	.word	0xffffffff


	//   ....[46]....
        /*0150*/ 	.word	0xffffffff


	//   ....[47]....
        /*0154*/ 	.word	0xffffffff


	//   ....[48]....
        /*0158*/ 	.word	0xffffffff


	//   ....[49]....
        /*015c*/ 	.word	0xffffffff


	//   ....[50]....
        /*0160*/ 	.word	0xffffffff


	//   ....[51]....
        /*0164*/ 	.word	0xffffffff


	//   ....[52]....
        /*0168*/ 	.word	0xffffffff


	//   ....[53]....
        /*016c*/ 	.word	0xffffffff


	//   ....[54]....
        /*0170*/ 	.word	0xffffffff


	//   ....[55]....
        /*0174*/ 	.word	0xffffffff


	//   ....[56]....
        /*0178*/ 	.word	0xffffffff


	//   ....[57]....
        /*017c*/ 	.word	0xffffffff


	//   ....[58]....
        /*0180*/ 	.word	0xffffffff


	//   ....[59]....
        /*0184*/ 	.word	0xffffffff


	//   ....[60]....
        /*0188*/ 	.word	0x05000013


	//   ....[61]....
        /*018c*/ 	.word	0x05000013


	//   ....[62]....
        /*0190*/ 	.word	0x05000013


	//   ....[63]....
        /*0194*/ 	.word	0x05000013


	//   ....[64]....
        /*0198*/ 	.word	0x05000013


	//   ....[65]....
        /*019c*/ 	.word	0x05000013


	//   ....[66]....
        /*01a0*/ 	.word	0x05000013


	//   ....[67]....
        /*01a4*/ 	.word	0x05000013


	//   ....[68]....
        /*01a8*/ 	.word	0x05000013


	//   ....[69]....
        /*01ac*/ 	.word	0x05000013


	//   ....[70]....
        /*01b0*/ 	.word	0x05000013


	//   ....[71]....
        /*01b4*/ 	.word	0x05000013


	//   ....[72]....
        /*01b8*/ 	.word	0x05000013


	//   ....[73]....
        /*01bc*/ 	.word	0x05000013


	//   ....[74]....
        /*01c0*/ 	.word	0x05000013


	//   ....[75]....
        /*01c4*/ 	.word	0x05000013


	//   ....[76]....
        /*01c8*/ 	.word	0x05000013


	//   ....[77]....
        /*01cc*/ 	.word	0x05000013


	//   ....[78]....
        /*01d0*/ 	.word	0x05000013


	//   ....[79]....
        /*01d4*/ 	.word	0x05000013


	//   ....[80]....
        /*01d8*/ 	.word	0x05000013


	//   ....[81]....
        /*01dc*/ 	.word	0x05000013


	//   ....[82]....
        /*01e0*/ 	.word	0x05000013


	//   ....[83]....
        /*01e4*/ 	.word	0x05000013


	//   ....[84]....
        /*01e8*/ 	.word	0x05000013


	//   ....[85]....
        /*01ec*/ 	.word	0x05000013


	//   ....[86]....
        /*01f0*/ 	.word	0x05000013


	//   ....[87]....
        /*01f4*/ 	.word	0x05000013


	//   ....[88]....
        /*01f8*/ 	.word	0x05000013


	//   ....[89]....
        /*01fc*/ 	.word	0x05000013


	//   ....[90]....
        /*0200*/ 	.word	0x05000013


	//   ....[91]....
        /*0204*/ 	.word	0x05000013


	//   ....[92]....
        /*0208*/ 	.word	0x05000013


	//   ....[93]....
        /*020c*/ 	.word	0x05000013


	//   ....[94]....
        /*0210*/ 	.word	0x05000013


	//   ....[95]....
        /*0214*/ 	.word	0x05000013


	//----- nvinfo : EIATTR_COOP_GROUP_INSTR_OFFSETS
	.align		4
.L_202:
        /*0218*/ 	.byte	0x04, 0x28
        /*021a*/ 	.short	(.L_204 - .L_203)


	//   ....[0]....
.L_203:
        /*021c*/ 	.word	0x00000510


	//   ....[1]....
        /*0220*/ 	.word	0x000006d0


	//   ....[2]....
        /*0224*/ 	.word	0x000006f0


	//   ....[3]....
        /*0228*/ 	.word	0x00000710


	//   ....[4]....
        /*022c*/ 	.word	0x00000730


	//   ....[5]....
        /*0230*/ 	.word	0x00000750


	//   ....[6]....
        /*0234*/ 	.word	0x00000b40


	//   ....[7]....
        /*0238*/ 	.word	0x00000b60


	//   ....[8]....
        /*023c*/ 	.word	0x00000b80


	//   ....[9]....
        /*0240*/ 	.word	0x00000ba0


	//   ....[10]....
        /*0244*/ 	.word	0x00000bc0


	//   ....[11]....
        /*0248*/ 	.word	0x00000f70


	//   ....[12]....
        /*024c*/ 	.word	0x00001140


	//   ....[13]....
        /*0250*/ 	.word	0x000011a0


	//   ....[14]....
        /*0254*/ 	.word	0x00001250


	//   ....[15]....
        /*0258*/ 	.word	0x000012a0


	//   ....[16]....
        /*025c*/ 	.word	0x000012f0


	//   ....[17]....
        /*0260*/ 	.word	0x00001340


	//   ....[18]....
        /*0264*/ 	.word	0x00001380


	//   ....[19]....
        /*0268*/ 	.word	0x00001390


	//   ....[20]....
        /*026c*/ 	.word	0x00001470


	//   ....[21]....
        /*0270*/ 	.word	0x00001640


	//   ....[22]....
        /*0274*/ 	.word	0x00001690


	//   ....[23]....
        /*0278*/ 	.word	0x000016f0


	//   ....[24]....
        /*027c*/ 	.word	0x00001750


	//   ....[25]....
        /*0280*/ 	.word	0x00001790


	//   ....[26]....
        /*0284*/ 	.word	0x000017d0


	//   ....[27]....
        /*0288*/ 	.word	0x00001810


	//   ....[28]....
        /*028c*/ 	.word	0x00001820


	//   ....[29]....
        /*0290*/ 	.word	0x00001c30


	//   ....[30]....
        /*0294*/ 	.word	0x00002710


	//   ....[31]....
        /*0298*/ 	.word	0x000028d0


	//   ....[32]....
        /*029c*/ 	.word	0x000028f0


	//   ....[33]....
        /*02a0*/ 	.word	0x00002910


	//   ....[34]....
        /*02a4*/ 	.word	0x00002930


	//   ....[35]....
        /*02a8*/ 	.word	0x00002950


	//   ....[36]....
        /*02ac*/ 	.word	0x00002ce0


	//   ....[37]....
        /*02b0*/ 	.word	0x00002d00


	//   ....[38]....
        /*02b4*/ 	.word	0x00002d20


	//   ....[39]....
        /*02b8*/ 	.word	0x00002d40


	//   ....[40]....
        /*02bc*/ 	.word	0x00002d60


	//   ....[41]....
        /*02c0*/ 	.word	0x00003120


	//   ....[42]....
        /*02c4*/ 	.word	0x000032f0


	//   ....[43]....
        /*02c8*/ 	.word	0x00003350


	//   ....[44]....
        /*02cc*/ 	.word	0x000033c0


	//   ....[45]....
        /*02d0*/ 	.word	0x00003430


	//   ....[46]....
        /*02d4*/ 	.word	0x00003480


	//   ....[47]....
        /*02d8*/ 	.word	0x000034d0


	//   ....[48]....
        /*02dc*/ 	.word	0x00003530


	//   ....[49]....
        /*02e0*/ 	.word	0x00003540


	//   ....[50]....
        /*02e4*/ 	.word	0x00003620


	//   ....[51]....
        /*02e8*/ 	.word	0x000037f0


	//   ....[52]....
        /*02ec*/ 	.word	0x00003840


	//   ....[53]....
        /*02f0*/ 	.word	0x000038b0


	//   ....[54]....
        /*02f4*/ 	.word	0x00003910


	//   ....[55]....
        /*02f8*/ 	.word	0x00003960


	//   ....[56]....
        /*02fc*/ 	.word	0x000039c0


	//   ....[57]....
        /*0300*/ 	.word	0x00003a00


	//   ....[58]....
        /*0304*/ 	.word	0x00003a10


	//   ....[59]....
        /*0308*/ 	.word	0x00003e90


	//   ....[60]....
        /*030c*/ 	.word	0x000044a0


	//   ....[61]....
        /*0310*/ 	.word	0x00004520


	//   ....[62]....
        /*0314*/ 	.word	0x000045b0


	//   ....[63]....
        /*0318*/ 	.word	0x000046b0


	//   ....[64]....
        /*031c*/ 	.word	0x00004750


	//   ....[65]....
        /*0320*/ 	.word	0x000047e0


	//   ....[66]....
        /*0324*/ 	.word	0x00004860


	//   ....[67]....
        /*0328*/ 	.word	0x000048e0


	//   ....[68]....
        /*032c*/ 	.word	0x00004910


	//   ....[69]....
        /*0330*/ 	.word	0x000049b0


	//   ....[70]....
        /*0334*/ 	.word	0x00004a30


	//   ....[71]....
        /*0338*/ 	.word	0x00004ab0


	//   ....[72]....
        /*033c*/ 	.word	0x00004b70


	//   ....[73]....
        /*0340*/ 	.word	0x00004c00


	//   ....[74]....
        /*0344*/ 	.word	0x00004c80


	//   ....[75]....
        /*0348*/ 	.word	0x00004d00


	//   ....[76]....
        /*034c*/ 	.word	0x00004d80


	//   ....[77]....
        /*0350*/ 	.word	0x00004db0


	//   ....[78]....
        /*0354*/ 	.word	0x00004e50


	//   ....[79]....
        /*0358*/ 	.word	0x00004ed0


	//   ....[80]....
        /*035c*/ 	.word	0x00004f60


	//   ....[81]....
        /*0360*/ 	.word	0x00005030


	//   ....[82]....
        /*0364*/ 	.word	0x000050d0


	//   ....[83]....
        /*0368*/ 	.word	0x00005160


	//   ....[84]....
        /*036c*/ 	.word	0x000051e0


	//   ....[85]....
        /*0370*/ 	.word	0x00005280


	//   ....[86]....
        /*0374*/ 	.word	0x000052b0


	//   ....[87]....
        /*0378*/ 	.word	0x00005370


	//   ....[88]....
        /*037c*/ 	.word	0x000053f0


	//   ....[89]....
        /*0380*/ 	.word	0x00005470


	//   ....[90]....
        /*0384*/ 	.word	0x00005530


	//   ....[91]....
        /*0388*/ 	.word	0x000055d0


	//   ....[92]....
        /*038c*/ 	.word	0x00005660


	//   ....[93]....
        /*0390*/ 	.word	0x000056f0


	//   ....[94]....
        /*0394*/ 	.word	0x00005760


	//   ....[95]....
        /*0398*/ 	.word	0x000057e0


	//----- nvinfo : EIATTR_VRC_CTA_INIT_COUNT
	.align		4
.L_204:
        /*039c*/ 	.byte	0x02, 0x4a
	.zero		1
	.zero		1


	//----- nvinfo : EIATTR_EXIT_INSTR_OFFSETS
	.align		4
        /*03a0*/ 	.byte	0x04, 0x1c
        /*03a2*/ 	.short	(.L_206 - .L_205)


	//   ....[0]....
.L_205:
        /*03a4*/ 	.word	0x00001f00


	//   ....[1]....
        /*03a8*/ 	.word	0x00001f20


	//   ....[2]....
        /*03ac*/ 	.word	0x00004430


	//   ....[3]....
        /*03b0*/ 	.word	0x00004450


	//----- nvinfo : EIATTR_MAX_THREADS
	.align		4
.L_206:
        /*03b4*/ 	.byte	0x04, 0x05
        /*03b6*/ 	.short	(.L_208 - .L_207)
.L_207:
        /*03b8*/ 	.word	0x00000180
        /*03bc*/ 	.word	0x00000001
        /*03c0*/ 	.word	0x00000001


	//----- nvinfo : EIATTR_CRS_STACK_SIZE
	.align		4
.L_208:
        /*03c4*/ 	.byte	0x04, 0x1e
        /*03c6*/ 	.short	(.L_210 - .L_209)
.L_209:
        /*03c8*/ 	.word	0x00000000


	//----- nvinfo : EIATTR_CBANK_PARAM_SIZE
	.align		4
.L_210:
        /*03cc*/ 	.byte	0x03, 0x19
        /*03ce*/ 	.short	0x0034


	//----- nvinfo : EIATTR_PARAM_CBANK
	.align		4
        /*03d0*/ 	.byte	0x04, 0x0a
        /*03d2*/ 	.short	(.L_212 - .L_211)
	.align		4
.L_211:
        /*03d4*/ 	.word	index@(.nv.constant0._ZN3cub18CUB_300001_SM_10006detail4scan16DeviceScanKernelINS2_10policy_hubIiiijN4cuda3std3__44plusIvEEE10Policy1000EPiSC_NS0_13ScanTileStateIiLb1EEES9_NS1_10InputValueIiSC_EEjiLb0EiEEvT0_T1_T2_iT3_T4_T5_)
        /*03d8*/ 	.short	0x0380
        /*03da*/ 	.short	0x0034


	//----- nvinfo : EIATTR_SW_WAR
	.align		4
.L_212:
        /*03dc*/ 	.byte	0x04, 0x36
        /*03de*/ 	.short	(.L_214 - .L_213)
.L_213:
        /*03e0*/ 	.word	0x00000008
.L_214:


//--------------------- .nv.info._ZN3cub18CUB_300001_SM_10006detail4scan20DeviceScanInitKernelINS0_13ScanTileStateIiLb1EEEEEvT_i --------------------------
	.section	.nv.info._ZN3cub18CUB_300001_SM_10006detail4scan20DeviceScanInitKernelINS0_13ScanTileStateIiLb1EEEEEvT_i,"",@"SHT_CUDA_INFO"
	.sectionflags	@""
	.align	4


	//----- nvinfo : EIATTR_CUDA_API_VERSION
	.align		4
        /*0000*/ 	.byte	0x04, 0x37
        /*0002*/ 	.short	(.L_216 - .L_215)
.L_215:
        /*0004*/ 	.word	0x00000082


	//----- nvinfo : EIATTR_KPARAM_INFO
	.align		4
.L_216:
        /*0008*/ 	.byte	0x04, 0x17
        /*000a*/ 	.short	(.L_218 - .L_217)
.L_217:
        /*000c*/ 	.word	0x00000000
        /*0010*/ 	.short	0x0001
        /*0012*/ 	.short	0x0008
        /*0014*/ 	.byte	0x00, 0xf0, 0x11, 0x00


	//----- nvinfo : EIATTR_KPARAM_INFO
	.align		4
.L_218:
        /*0018*/ 	.byte	0x04, 0x17
        /*001a*/ 	.short	(.L_220 - .L_219)
.L_219:
        /*001c*/ 	.word	0x00000000
        /*0020*/ 	.short	0x0000
        /*0022*/ 	.short	0x0000
        /*0024*/ 	.byte	0x00, 0xf0, 0x21, 0x00


	//----- nvinfo : EIATTR_SPARSE_MMA_MASK
	.align		4
.L_220:
        /*0028*/ 	.byte	0x03, 0x50
        /*002a*/ 	.short	0x0000


	//----- nvinfo : EIATTR_MAXREG_COUNT
	.align		4
        /*002c*/ 	.byte	0x03, 0x1b
        /*002e*/ 	.short	0x00ff


	//----- nvinfo : EIATTR_MERCURY_ISA_VERSION
	.align		4
        /*0030*/ 	.byte	0x03, 0x5f
        /*0032*/ 	.short	0x0101


	//----- nvinfo : EIATTR_VRC_CTA_INIT_COUNT
	.align		4
        /*0034*/ 	.byte	0x02, 0x4a
	.zero		1
	.zero		1


	//----- nvinfo : EIATTR_EXIT_INSTR_OFFSETS
	.align		4
        /*0038*/ 	.byte	0x04, 0x1c
        /*003a*/ 	.short	(.L_222 - .L_221)


	//   ....[0]....
.L_221:
        /*003c*/ 	.word	0x000000f0


	//   ....[1]....
        /*0040*/ 	.word	0x00000130


	//----- nvinfo : EIATTR_CBANK_PARAM_SIZE
	.align		4
.L_222:
        /*0044*/ 	.byte	0x03, 0x19
        /*0046*/ 	.short	0x000c


	//----- nvinfo : EIATTR_PARAM_CBANK
	.align		4
        /*0048*/ 	.byte	0x04, 0x0a
        /*004a*/ 	.short	(.L_224 - .L_223)
	.align		4
.L_223:
        /*004c*/ 	.word	index@(.nv.constant0._ZN3cub18CUB_300001_SM_10006detail4scan20DeviceScanInitKernelINS0_13ScanTileStateIiLb1EEEEEvT_i)
        /*0050*/ 	.short	0x0380
        /*0052*/ 	.short	0x000c


	//----- nvinfo : EIATTR_SW_WAR
	.align		4
.L_224:
        /*0054*/ 	.byte	0x04, 0x36
        /*0056*/ 	.short	(.L_226 - .L_225)
.L_225:
        /*0058*/ 	.word	0x00000008
.L_226:


//--------------------- .nv.info._ZN3cub18CUB_300001_SM_10006detail11EmptyKernelIvEEvv --------------------------
	.section	.nv.info._ZN3cub18CUB_300001_SM_10006detail11EmptyKernelIvEEvv,"",@"SHT_CUDA_INFO"
	.sectionflags	@""
	.align	4


	//----- nvinfo : EIATTR_CUDA_API_VERSION
	.align		4
        /*0000*/ 	.byte	0x04, 0x37
        /*0002*/ 	.short	(.L_228 - .L_227)
.L_227:
        /*0004*/ 	.word	0x00000082


	//----- nvinfo : EIATTR_SPARSE_MMA_MASK
	.align		4
.L_228:
        /*0008*/ 	.byte	0x03, 0x50
        /*000a*/ 	.short	0x0000


	//----- nvinfo : EIATTR_MAXREG_COUNT
	.align		4
        /*000c*/ 	.byte	0x03, 0x1b
        /*000e*/ 	.short	0x00ff


	//----- nvinfo : EIATTR_MERCURY_ISA_VERSION
	.align		4
        /*0010*/ 	.byte	0x03, 0x5f
        /*0012*/ 	.short	0x0101


	//----- nvinfo : EIATTR_VRC_CTA_INIT_COUNT
	.align		4
        /*0014*/ 	.byte	0x02, 0x4a
	.zero		1
	.zero		1


	//----- nvinfo : EIATTR_EXIT_INSTR_OFFSETS
	.align		4
        /*0018*/ 	.byte	0x04, 0x1c
        /*001a*/ 	.short	(.L_230 - .L_229)


	//   ....[0]....
.L_229:
        /*001c*/ 	.word	0x00000010


	//----- nvinfo : EIATTR_SW_WAR
	.align		4
.L_230:
        /*0020*/ 	.byte	0x04, 0x36
        /*0022*/ 	.short	(.L_232 - .L_231)
.L_231:
        /*0024*/ 	.word	0x00000008
.L_232:


//--------------------- .nv.info._Z9DFSKerneliiiiiPiS_S_S_S_S_S_S_S_ --------------------------
	.section	.nv.info._Z9DFSKerneliiiiiPiS_S_S_S_S_S_S_S_,"",@"SHT_CUDA_INFO"
	.sectionflags	@""
	.align	4


	//----- nvinfo : EIATTR_CUDA_API_VERSION
	.align		4
        /*0000*/ 	.byte	0x04, 0x37
        /*0002*/ 	.short	(.L_234 - .L_233)
.L_233:
        /*0004*/ 	.word	0x00000082


	//----- nvinfo : EIATTR_KPARAM_INFO
	.align		4
.L_234:
        /*0008*/ 	.byte	0x04, 0x17
        /*000a*/ 	.short	(.L_236 - .L_235)
.L_235:
        /*000c*/ 	.word	0x00000000
        /*0010*/ 	.short	0x000d
        /*0012*/ 	.short	0x0058
        /*0014*/ 	.byte	0x00, 0xf5, 0x21, 0x00


	//----- nvinfo : EIATTR_KPARAM_INFO
	.align		4
.L_236:
        /*0018*/ 	.byte	0x04, 0x17
        /*001a*/ 	.short	(.L_238 - .L_237)
.L_237:
        /*001c*/ 	.word	0x00000000
        /*0020*/ 	.short	0x000c
        /*0022*/ 	.short	0x0050
        /*0024*/ 	.byte	0x00, 0xf5, 0x21, 0x00


	//----- nvinfo : EIATTR_KPARAM_INFO
	.align		4
.L_238:
        /*0028*/ 	.byte	0x04, 0x17
        /*002a*/ 	.short	(.L_240 - .L_239)
.L_239:
        /*002c*/ 	.word	0x00000000
        /*0030*/ 	.short	0x000b
        /*0032*/ 	.short	0x0048
        /*0034*/ 	.byte	0x00, 0xf5, 0x21, 0x00


	//----- nvinfo : EIATTR_KPARAM_INFO
	.align		4
.L_240:
        /*0038*/ 	.byte	0x04, 0x17
        /*003a*/ 	.short	(.L_242 - .L_241)
.L_241:
        /*003c*/ 	.word	0x00000000
        /*0040*/ 	.short	0x000a
        /*0042*/ 	.short	0x0040
        /*0044*/ 	.byte	0x00, 0xf5, 0x21, 0x00


	//----- nvinfo : EIATTR_KPARAM_INFO
	.align		4
.L_242:
        /*0048*/ 	.byte	0x04, 0x17
        /*004a*/ 	.short	(.L_244 - .L_243)
.L_243:
        /*004c*/ 	.word	0x00000000
        /*0050*/ 	.short	0x0009
        /*0052*/ 	.short	0x0038
        /*0054*/ 	.byte	0x00, 0xf5, 0x21, 0x00


	//----- nvinfo : EIATTR_KPARAM_INFO
	.align		4
.L_244:
        /*0058*/ 	.byte	0x04, 0x17
        /*005a*/ 	.short	(.L_246 - .L_245)
.L_245:
        /*005c*/ 	.word	0x00000000
        /*0060*/ 	.short	0x0008
        /*0062*/ 	.short	0x0030
        /*0064*/ 	.byte	0x00, 0xf5, 0x21, 0x00


	//----- nvinfo : EIATTR_KPARAM_INFO
	.align		4
.L_246:
        /*0068*/ 	.byte	0x04, 0x17
        /*006a*/ 	.short	(.L_248 - .L_247)
.L_247:
        /*006c*/ 	.word	0x00000000
        /*0070*/ 	.short	0x0007
        /*0072*/ 	.short	0x0028
        /*0074*/ 	.byte	0x00, 0xf5, 0x21, 0x00


	//----- nvinfo : EIATTR_KPARAM_INFO
	.align		4
.L_248:
        /*0078*/ 	.byte	0x04, 0x17
        /*007a*/ 	.short	(.L_250 - .L_249)
.L_249:
        /*007c*/ 	.word	0x00000000
        /*0080*/ 	.short	0x0006
        /*0082*/ 	.short	0x0020
        /*0084*/ 	.byte	0x00, 0xf5, 0x21, 0x00


	//----- nvinfo : EIATTR_KPARAM_INFO
	.align		4
.L_250:
        /*0088*/ 	.byte	0x04, 0x17
        /*008a*/ 	.short	(.L_252 - .L_251)
.L_251:
        /*008c*/ 	.word	0x00000000
        /*0090*/ 	.short	0x0005
        /*0092*/ 	.short	0x0018
        /*0094*/ 	.byte	0x00, 0xf5, 0x21, 0x00


	//----- nvinfo : EIATTR_KPARAM_INFO
	.align		4
.L_252:
        /*0098*/ 	.byte	0x04, 0x17
        /*009a*/ 	.short	(.L_254 - .L_253)
.L_253:
        /*009c*/ 	.word	0x00000000
        /*00a0*/ 	.short	0x0004
        /*00a2*/ 	.short	0x0010
        /*00a4*/ 	.byte	0x00, 0xf0, 0x11, 0x00


	//----- nvinfo : EIATTR_KPARAM_INFO
	.align		4
.L_254:
        /*00a8*/ 	.byte	0x04, 0x17
        /*00aa*/ 	.short	(.L_256 - .L_255)
.L_255:
        /*00ac*/ 	.word	0x00000000
        /*00b0*/ 	.short	0x0003
        /*00b2*/ 	.short	0x000c
        /*00b4*/ 	.byte	0x00, 0xf0, 0x11, 0x00


	//----- nvinfo : EIATTR_KPARAM_INFO
	.align		4
.L_256:
        /*00b8*/ 	.byte	0x04, 0x17
        /*00ba*/ 	.short	(.L_258 - .L_257)
.L_257:
        /*00bc*/ 	.word	0x00000000
        /*00c0*/ 	.short	0x0002
        /*00c2*/ 	.short	0x0008
        /*00c4*/ 	.byte	0x00, 0xf0, 0x11, 0x00


	//----- nvinfo : EIATTR_KPARAM_INFO
	.align		4
.L_258:
        /*00c8*/ 	.byte	0x04, 0x17
        /*00ca*/ 	.short	(.L_260 - .L_259)
.L_259:
        /*00cc*/ 	.word	0x00000000
        /*00d0*/ 	.short	0x0001
        /*00d2*/ 	.short	0x0004
        /*00d4*/ 	.byte	0x00, 0xf0, 0x11, 0x00


	//----- nvinfo : EIATTR_KPARAM_INFO
	.align		4
.L_260:
        /*00d8*/ 	.byte	0x04, 0x17
        /*00da*/ 	.short	(.L_262 - .L_261)
.L_261:
        /*00dc*/ 	.word	0x00000000
        /*00e0*/ 	.short	0x0000
        /*00e2*/ 	.short	0x0000
        /*00e4*/ 	.byte	0x00, 0xf0, 0x11, 0x00


	//----- nvinfo : EIATTR_SPARSE_MMA_MASK
	.align		4
.L_262:
        /*00e8*/ 	.byte	0x03, 0x50
        /*00ea*/ 	.short	0x0000


	//----- nvinfo : EIATTR_MAXREG_COUNT
	.align		4
        /*00ec*/ 	.byte	0x03, 0x1b
        /*00ee*/ 	.short	0x00ff


	//----- nvinfo : EIATTR_MERCURY_ISA_VERSION
	.align		4
        /*00f0*/ 	.byte	0x03, 0x5f
        /*00f2*/ 	.short	0x0101


	//----- nvinfo : EIATTR_INT_WARP_WIDE_INSTR_OFFSETS
	.align		4
        /*00f4*/ 	.byte	0x04, 0x31
        /*00f6*/ 	.short	(.L_264 - .L_263)


	//   ....[0]....
.L_263:
        /*00f8*/ 	.word	0x00002180


	//   ....[1]....
        /*00fc*/ 	.word	0x000021a0


	//----- nvinfo : EIATTR_COOP_GROUP_MASK_REGIDS
	.align		4
.L_264:
        /*0100*/ 	.byte	0x04, 0x29
        /*0102*/ 	.short	(.L_266 - .L_265)


	//   ....[0]....
.L_265:
        /*0104*/ 	.word	0xffffffff


	//   ....[1]....
        /*0108*/ 	.word	0x05000013


	//   ....[2]....
        /*010c*/ 	.word	0xffffffff


	//   ....[3]....
        /*0110*/ 	.word	0xffffffff


	//   ....[4]....
        /*0114*/ 	.word	0xffffffff


	//   ....[5]....
        /*0118*/ 	.word	0x05000009


	//   ....[6]....
        /*011c*/ 	.word	0x05000009


	//   ....[7]....
        /*0120*/ 	.word	0x05000009


	//----- nvinfo : EIATTR_COOP_GROUP_INSTR_OFFSETS
	.align		4
.L_266:
        /*0124*/ 	.byte	0x04, 0x28
        /*0126*/ 	.short	(.L_268 - .L_267)


	//   ....[0]....
.L_267:
        /*0128*/ 	.word	0x000002e0


	//   ....[1]....
        /*012c*/ 	.word	0x00001d30


	//   ....[2]....
        /*0130*/ 	.word	0x00001de0


	//   ....[3]....
        /*0134*/ 	.word	0x00001e50


	//   ....[4]....
        /*0138*/ 	.word	0x00001ee0


	//   ....[5]....
        /*013c*/ 	.word	0x00002230


	//   ....[6]....
        /*0140*/ 	.word	0x000022a0


	//   ....[7]....
        /*0144*/ 	.word	0x00002310


	//----- nvinfo : EIATTR_VRC_CTA_INIT_COUNT
	.align		4
.L_268:
        /*0148*/ 	.byte	0x02, 0x4a
	.zero		1
	.zero		1


	//----- nvinfo : EIATTR_EXIT_INSTR_OFFSETS
	.align		4
        /*014c*/ 	.byte	0x04, 0x1c
        /*014e*/ 	.short	(.L_270 - .L_269)


	//   ....[0]....
.L_269:
        /*0150*/ 	.word	0x00002160


	//   ....[1]....
        /*0154*/ 	.word	0x000021f0


	//----- nvinfo : EIATTR_CRS_STACK_SIZE
	.align		4
.L_270:
        /*0158*/ 	.byte	0x04, 0x1e
        /*015a*/ 	.short	(.L_272 - .L_271)
.L_271:
        /*015c*/ 	.word	0x00000000


	//----- nvinfo : EIATTR_CBANK_PARAM_SIZE
	.align		4
.L_272:
        /*0160*/ 	.byte	0x03, 0x19
        /*0162*/ 	.short	0x0060


	//----- nvinfo : EIATTR_PARAM_CBANK
	.align		4
        /*0164*/ 	.byte	0x04, 0x0a
        /*0166*/ 	.short	(.L_274 - .L_273)
	.align		4
.L_273:
        /*0168*/ 	.word	index@(.nv.constant0._Z9DFSKerneliiiiiPiS_S_S_S_S_S_S_S_)
        /*016c*/ 	.short	0x0380
        /*016e*/ 	.short	0x0060


	//----- nvinfo : EIATTR_SW_WAR
	.align		4
.L_274:
        /*0170*/ 	.byte	0x04, 0x36
        /*0172*/ 	.short	(.L_276 - .L_275)
.L_275:
        /*0174*/ 	.word	0x00000008
.L_276:


//--------------------- .nv.info._Z14buildHashTablePiS_S_S_iiii --------------------------
	.section	.nv.info._Z14buildHashTablePiS_S_S_iiii,"",@"SHT_CUDA_INFO"
	.sectionflags	@""
	.align	4


	//----- nvinfo : EIATTR_CUDA_API_VERSION
	.align		4
        /*0000*/ 	.byte	0x04, 0x37
        /*0002*/ 	.short	(.L_278 - .L_277)
.L_277:
        /*0004*/ 	.word	0x00000082


	//----- nvinfo : EIATTR_KPARAM_INFO
	.align		4
.L_278:
        /*0008*/ 	.byte	0x04, 0x17
        /*000a*/ 	.short	(.L_280 - .L_279)
.L_279:
        /*000c*/ 	.word	0x00000000
        /*0010*/ 	.short	0x0007
        /*0012*/ 	.short	0x002c
        /*0014*/ 	.byte	0x00, 0xf0, 0x11, 0x00


	//----- nvinfo : EIATTR_KPARAM_INFO
	.align		4
.L_280:
        /*0018*/ 	.byte	0x04, 0x17
        /*001a*/ 	.short	(.L_282 - .L_281)
.L_281:
        /*001c*/ 	.word	0x00000000
        /*0020*/ 	.short	0x0006
        /*0022*/ 	.short	0x0028
        /*0024*/ 	.byte	0x00, 0xf0, 0x11, 0x00


	//----- nvinfo : EIATTR_KPARAM_INFO
	.align		4
.L_282:
        /*0028*/ 	.byte	0x04, 0x17
        /*002a*/ 	.short	(.L_284 - .L_283)
.L_283:
        /*002c*/ 	.word	0x00000000
        /*0030*/ 	.short	0x0005
        /*0032*/ 	.short	0x0024
        /*0034*/ 	.byte	0x00, 0xf0, 0x11, 0x00


	//----- nvinfo : EIATTR_KPARAM_INFO
	.align		4
.L_284:
        /*0038*/ 	.byte	0x04, 0x17
        /*003a*/ 	.short	(.L_286 - .L_285)
.L_285:
        /*003c*/ 	.word	0x00000000
        /*0040*/ 	.short	0x0004
        /*0042*/ 	.short	0x0020
        /*0044*/ 	.byte	0x00, 0xf0, 0x11, 0x00


	//----- nvinfo : EIATTR_KPARAM_INFO
	.align		4
.L_286:
        /*0048*/ 	.byte	0x04, 0x17
        /*004a*/ 	.short	(.L_288 - .L_287)
.L_287:
        /*004c*/ 	.word	0x00000000
        /*0050*/ 	.short	0x0003
        /*0052*/ 	.short	0x0018
        /*0054*/ 	.byte	0x00, 0xf5, 0x21, 0x00


	//----- nvinfo : EIATTR_KPARAM_INFO
	.align		4
.L_288:
        /*0058*/ 	.byte	0x04, 0x17
        /*005a*/ 	.short	(.L_290 - .L_289)
.L_289:
        /*005c*/ 	.word	0x00000000
        /*0060*/ 	.short	0x0002
        /*0062*/ 	.short	0x0010
        /*0064*/ 	.byte	0x00, 0xf5, 0x21, 0x00


	//----- nvinfo : EIATTR_KPARAM_INFO
	.align		4
.L_290:
        /*0068*/ 	.byte	0x04, 0x17
        /*006a*/ 	.short	(.L_292 - .L_291)
.L_291:
        /*006c*/ 	.word	0x00000000
        /*0070*/ 	.short	0x0001
        /*0072*/ 	.short	0x0008
        /*0074*/ 	.byte	0x00, 0xf5, 0x21, 0x00


	//----- nvinfo : EIATTR_KPARAM_INFO
	.align		4
.L_292:
        /*0078*/ 	.byte	0x04, 0x17
        /*007a*/ 	.short	(.L_294 - .L_293)
.L_293:
        /*007c*/ 	.word	0x00000000
        /*0080*/ 	.short	0x0000
        /*0082*/ 	.short	0x0000
        /*0084*/ 	.byte	0x00, 0xf5, 0x21, 0x00


	//----- nvinfo : EIATTR_SPARSE_MMA_MASK
	.align		4
.L_294:
        /*0088*/ 	.byte	0x03, 0x50
        /*008a*/ 	.short	0x0000


	//----- nvinfo : EIATTR_MAXREG_COUNT
	.align		4
        /*008c*/ 	.byte	0x03, 0x1b
        /*008e*/ 	.short	0x00ff


	//----- nvinfo : EIATTR_MERCURY_ISA_VERSION
	.align		4
        /*0090*/ 	.byte	0x03, 0x5f
        /*0092*/ 	.short	0x0101


	//----- nvinfo : EIATTR_VRC_CTA_INIT_COUNT
	.align		4
        /*0094*/ 	.byte	0x02, 0x4a
	.zero		1
	.zero		1


	//----- nvinfo : EIATTR_EXIT_INSTR_OFFSETS
	.align		4
        /*0098*/ 	.byte	0x04, 0x1c
        /*009a*/ 	.short	(.L_296 - .L_295)


	//   ....[0]....
.L_295:
        /*009c*/ 	.word	0x00000070


	//   ....[1]....
        /*00a0*/ 	.word	0x00000530


	//----- nvinfo : EIATTR_CRS_STACK_SIZE
	.align		4
.L_296:
        /*00a4*/ 	.byte	0x04, 0x1e
        /*00a6*/ 	.short	(.L_298 - .L_297)
.L_297:
        /*00a8*/ 	.word	0x00000000


	//----- nvinfo : EIATTR_CBANK_PARAM_SIZE
	.align		4
.L_298:
        /*00ac*/ 	.byte	0x03, 0x19
        /*00ae*/ 	.short	0x0030


	//----- nvinfo : EIATTR_PARAM_CBANK
	.align		4
        /*00b0*/ 	.byte	0x04, 0x0a
        /*00b2*/ 	.short	(.L_300 - .L_299)
	.align		4
.L_299:
        /*00b4*/ 	.word	index@(.nv.constant0._Z14buildHashTablePiS_S_S_iiii)
        /*00b8*/ 	.short	0x0380
        /*00ba*/ 	.short	0x0030


	//----- nvinfo : EIATTR_SW_WAR
	.align		4
.L_300:
        /*00bc*/ 	.byte	0x04, 0x36
        /*00be*/ 	.short	(.L_302 - .L_301)
.L_301:
        /*00c0*/ 	.word	0x00000008
.L_302:


//--------------------- .nv.info._Z18buildHashTablelensPiS_ii --------------------------
	.section	.nv.info._Z18buildHashTablelensPiS_ii,"",@"SHT_CUDA_INFO"
	.sectionflags	@""
	.align	4


	//----- nvinfo : EIATTR_CUDA_API_VERSION
	.align		4
        /*0000*/ 	.byte	0x04, 0x37
        /*0002*/ 	.short	(.L_304 - .L_303)
.L_303:
        /*0004*/ 	.word	0x00000082


	//----- nvinfo : EIATTR_KPARAM_INFO
	.align		4
.L_304:
        /*0008*/ 	.byte	0x04, 0x17
        /*000a*/ 	.short	(.L_306 - .L_305)
.L_305:
        /*000c*/ 	.word	0x00000000
        /*0010*/ 	.short	0x0003
        /*0012*/ 	.short	0x0014
        /*0014*/ 	.byte	0x00, 0xf0, 0x11, 0x00


	//----- nvinfo : EIATTR_KPARAM_INFO
	.align		4
.L_306:
        /*0018*/ 	.byte	0x04, 0x17
        /*001a*/ 	.short	(.L_308 - .L_307)
.L_307:
        /*001c*/ 	.word	0x00000000
        /*0020*/ 	.short	0x0002
        /*0022*/ 	.short	0x0010
        /*0024*/ 	.byte	0x00, 0xf0, 0x11, 0x00


	//----- nvinfo : EIATTR_KPARAM_INFO
	.align		4
.L_308:
        /*0028*/ 	.byte	0x04, 0x17
        /*002a*/ 	.short	(.L_310 - .L_309)
.L_309:
        /*002c*/ 	.word	0x00000000
        /*0030*/ 	.short	0x0001
        /*0032*/ 	.short	0x0008
        /*0034*/ 	.byte	0x00, 0xf5, 0x21, 0x00


	//----- nvinfo : EIATTR_KPARAM_INFO
	.align		4
.L_310:
        /*0038*/ 	.byte	0x04, 0x17
        /*003a*/ 	.short	(.L_312 - .L_311)
.L_311:
        /*003c*/ 	.word	0x00000000
        /*0040*/ 	.short	0x0000
        /*0042*/ 	.short	0x0000
        /*0044*/ 	.byte	0x00, 0xf5, 0x21, 0x00


	//----- nvinfo : EIATTR_SPARSE_MMA_MASK
	.align		4
.L_312:
        /*0048*/ 	.byte	0x03, 0x50
        /*004a*/ 	.short	0x0000


	//----- nvinfo : EIATTR_MAXREG_COUNT
	.align		4
        /*004c*/ 	.byte	0x03, 0x1b
        /*004e*/ 	.short	0x00ff


	//----- nvinfo : EIATTR_MERCURY_ISA_VERSION
	.align		4
        /*0050*/ 	.byte	0x03, 0x5f
        /*0052*/ 	.short	0x0101


	//----- nvinfo : EIATTR_VRC_CTA_INIT_COUNT
	.align		4
        /*0054*/ 	.byte	0x02, 0x4a
	.zero		1
	.zero		1


	//----- nvinfo : EIATTR_EXIT_INSTR_OFFSETS
	.align		4
        /*0058*/ 	.byte	0x04, 0x1c
        /*005a*/ 	.short	(.L_314 - .L_313)


	//   ....[0]....
.L_313:
        /*005c*/ 	.word	0x00000070


	//   ....[1]....
        /*0060*/ 	.word	0x00000820


	//----- nvinfo : EIATTR_CRS_STACK_SIZE
	.align		4
.L_314:
        /*0064*/ 	.byte	0x04, 0x1e
        /*0066*/ 	.short	(.L_316 - .L_315)
.L_315:
        /*0068*/ 	.word	0x00000000


	//----- nvinfo : EIATTR_CBANK_PARAM_SIZE
	.align		4
.L_316:
        /*006c*/ 	.byte	0x03, 0x19
        /*006e*/ 	.short	0x0018


	//----- nvinfo : EIATTR_PARAM_CBANK
	.align		4
        /*0070*/ 	.byte	0x04, 0x0a
        /*0072*/ 	.short	(.L_318 - .L_317)
	.align		4
.L_317:
        /*0074*/ 	.word	index@(.nv.constant0._Z18buildHashTablelensPiS_ii)
        /*0078*/ 	.short	0x0380
        /*007a*/ 	.short	0x0018


	//----- nvinfo : EIATTR_SW_WAR
	.align		4
.L_318:
        /*007c*/ 	.byte	0x04, 0x36
        /*007e*/ 	.short	(.L_320 - .L_319)
.L_319:
        /*0080*/ 	.word	0x00000008
.L_320:


//--------------------- .nv.callgraph             --------------------------
	.section	.nv.callgraph,"",@"SHT_CUDA_CALLGRAPH"
	.align	4
	.sectionentsize	8
	.align		4
        /*0000*/ 	.word	0x00000000
	.align		4
        /*0004*/ 	.word	0xffffffff
	.align		4
        /*0008*/ 	.word	0x00000000
	.align		4
        /*000c*/ 	.word	0xfffffffe
	.align		4
        /*0010*/ 	.word	0x00000000
	.align		4
        /*0014*/ 	.word	0xfffffffd
	.align		4
        /*0018*/ 	.word	0x00000000
	.align		4
        /*001c*/ 	.word	0xfffffffc


//--------------------- .nv.constant4             --------------------------
	.section	.nv.constant4,"a",@progbits
	.align	8
	.align		8
.nv.constant4:
        /*0000*/ 	.dword	_ZN34_INTERNAL_c4ceb863_4_k_cu_377d26b34cuda3std3__45__cpo5beginE
	.align		8
        /*0008*/ 	.dword	_ZN34_INTERNAL_c4ceb863_4_k_cu_377d26b34cuda3std3__45__cpo3endE
	.align		8
        /*0010*/ 	.dword	_ZN34_INTERNAL_c4ceb863_4_k_cu_377d26b34cuda3std3__45__cpo6cbeginE
	.align		8
        /*0018*/ 	.dword	_ZN34_INTERNAL_c4ceb863_4_k_cu_377d26b34cuda3std3__45__cpo4cendE
	.align		8
        /*0020*/ 	.dword	_ZN34_INTERNAL_c4ceb863_4_k_cu_377d26b34cuda3std3__45__cpo6rbeginE
	.align		8
        /*0028*/ 	.dword	_ZN34_INTERNAL_c4ceb863_4_k_cu_377d26b34cuda3std3__45__cpo4rendE
	.align		8
        /*0030*/ 	.dword	_ZN34_INTERNAL_c4ceb863_4_k_cu_377d26b34cuda3std3__45__cpo7crbeginE
	.align		8
        /*0038*/ 	.dword	_ZN34_INTERNAL_c4ceb863_4_k_cu_377d26b34cuda3std3__45__cpo5crendE
	.align		8
        /*0040*/ 	.dword	_ZN34_INTERNAL_c4ceb863_4_k_cu_377d26b34cuda3std3__436_GLOBAL__N__c4ceb863_4_k_cu_377d26b36ignoreE
	.align		8
        /*0048*/ 	.dword	_ZN34_INTERNAL_c4ceb863_4_k_cu_377d26b34cuda3std3__419piecewise_constructE
	.align		8
        /*0050*/ 	.dword	_ZN34_INTERNAL_c4ceb863_4_k_cu_377d26b34cuda3std3__48in_placeE
	.align		8
        /*0058*/ 	.dword	_ZN34_INTERNAL_c4ceb863_4_k_cu_377d26b34cuda3std3__420unreachable_sentinelE
	.align		8
        /*0060*/ 	.dword	_ZN34_INTERNAL_c4ceb863_4_k_cu_377d26b34cuda3std3__47nulloptE
	.align		8
        /*0068*/ 	.dword	_ZN34_INTERNAL_c4ceb863_4_k_cu_377d26b34cuda3std3__48unexpectE
	.align		8
        /*0070*/ 	.dword	_ZN34_INTERNAL_c4ceb863_4_k_cu_377d26b34cuda3std6ranges3__45__cpo4swapE
	.align		8
        /*0078*/ 	.dword	_ZN34_INTERNAL_c4ceb863_4_k_cu_377d26b34cuda3std6ranges3__45__cpo9iter_moveE
	.align		8
        /*0080*/ 	.dword	_ZN34_INTERNAL_c4ceb863_4_k_cu_377d26b34cuda3std6ranges3__45__cpo5beginE
	.align		8
        /*0088*/ 	.dword	_ZN34_INTERNAL_c4ceb863_4_k_cu_377d26b34cuda3std6ranges3__45__cpo3endE
	.align		8
        /*0090*/ 	.dword	_ZN34_INTERNAL_c4ceb863_4_k_cu_377d26b34cuda3std6ranges3__45__cpo6cbeginE
	.align		8
        /*0098*/ 	.dword	_ZN34_INTERNAL_c4ceb863_4_k_cu_377d26b34cuda3std6ranges3__45__cpo4cendE
	.align		8
        /*00a0*/ 	.dword	_ZN34_INTERNAL_c4ceb863_4_k_cu_377d26b34cuda3std6ranges3__45__cpo7advanceE
	.align		8
        /*00a8*/ 	.dword	_ZN34_INTERNAL_c4ceb863_4_k_cu_377d26b34cuda3std6ranges3__45__cpo9iter_swapE
	.align		8
        /*00b0*/ 	.dword	_ZN34_INTERNAL_c4ceb863_4_k_cu_377d26b34cuda3std6ranges3__45__cpo4nextE
	.align		8
        /*00b8*/ 	.dword	_ZN34_INTERNAL_c4ceb863_4_k_cu_377d26b34cuda3std6ranges3__45__cpo4prevE
	.align		8
        /*00c0*/ 	.dword	_ZN34_INTERNAL_c4ceb863_4_k_cu_377d26b34cuda3std6ranges3__45__cpo4dataE
	.align		8
        /*00c8*/ 	.dword	_ZN34_INTERNAL_c4ceb863_4_k_cu_377d26b34cuda3std6ranges3__45__cpo5cdataE
	.align		8
        /*00d0*/ 	.dword	_ZN34_INTERNAL_c4ceb863_4_k_cu_377d26b34cuda3std6ranges3__45__cpo4sizeE
	.align		8
        /*00d8*/ 	.dword	_ZN34_INTERNAL_c4ceb863_4_k_cu_377d26b34cuda3std6ranges3__45__cpo5ssizeE
	.align		8
        /*00e0*/ 	.dword	_ZN34_INTERNAL_c4ceb863_4_k_cu_377d26b34cuda3std6ranges3__45__cpo8distanceE
	.align		8
        /*00e8*/ 	.dword	_ZN34_INTERNAL_c4ceb863_4_k_cu_377d26b36thrust24THRUST_300001_SM_1000_NS8cuda_cub3parE
	.align		8
        /*00f0*/ 	.dword	_ZN34_INTERNAL_c4ceb863_4_k_cu_377d26b36thrust24THRUST_300001_SM_1000_NS8cuda_cub10par_nosyncE
	.align		8
        /*00f8*/ 	.dword	_ZN34_INTERNAL_c4ceb863_4_k_cu_377d26b36thrust24THRUST_300001_SM_1000_NS6system6detail10sequential3seqE
	.align		8
        /*0100*/ 	.dword	_ZN34_INTERNAL_c4ceb863_4_k_cu_377d26b36thrust24THRUST_300001_SM_1000_NS6system3cpp3parE
	.align		8
        /*0108*/ 	.dword	_ZN34_INTERNAL_c4ceb863_4_k_cu_377d26b36thrust24THRUST_300001_SM_1000_NS12placeholders2_1E
	.align		8
        /*0110*/ 	.dword	_ZN34_INTERNAL_c4ceb863_4_k_cu_377d26b36thrust24THRUST_300001_SM_1000_NS12placeholders2_2E
	.align		8
        /*0118*/ 	.dword	_ZN34_INTERNAL_c4ceb863_4_k_cu_377d26b36thrust24THRUST_300001_SM_1000_NS12placeholders2_3E
	.align		8
        /*0120*/ 	.dword	_ZN34_INTERNAL_c4ceb863_4_k_cu_377d26b36thrust24THRUST_300001_SM_1000_NS12placeholders2_4E
	.align		8
        /*0128*/ 	.dword	_ZN34_INTERNAL_c4ceb863_4_k_cu_377d26b36thrust24THRUST_300001_SM_1000_NS12placeholders2_5E
	.align		8
        /*0130*/ 	.dword	_ZN34_INTERNAL_c4ceb863_4_k_cu_377d26b36thrust24THRUST_300001_SM_1000_NS12placeholders2_6E
	.align		8
        /*0138*/ 	.dword	_ZN34_INTERNAL_c4ceb863_4_k_cu_377d26b36thrust24THRUST_300001_SM_1000_NS12placeholders2_7E
	.align		8
        /*0140*/ 	.dword	_ZN34_INTERNAL_c4ceb863_4_k_cu_377d26b36thrust24THRUST_300001_SM_1000_NS12placeholders2_8E
	.align		8
        /*0148*/ 	.dword	_ZN34_INTERNAL_c4ceb863_4_k_cu_377d26b36thrust24THRUST_300001_SM_1000_NS12placeholders2_9E
	.align		8
        /*0150*/ 	.dword	_ZN34_INTERNAL_c4ceb863_4_k_cu_377d26b36thrust24THRUST_300001_SM_1000_NS12placeholders3_10E
	.align		8
        /*0158*/ 	.dword	_ZN34_INTERNAL_c4ceb863_4_k_cu_377d26b36thrust24THRUST_300001_SM_1000_NS3seqE
	.align		8
        /*0160*/ 	.dword	_ZN34_INTERNAL_c4ceb863_4_k_cu_377d26b36thrust24THRUST_300001_SM_1000_NS6deviceE


//--------------------- .text._ZN3cub18CUB_300001_SM_10006detail6reduce28DeviceReduceSingleTileKernelINS2_10policy_hubIijN4cuda3__47maximumIvEEE10Policy1000EPiSB_iS8_iiNS5_3std3__410__identityEEEvT0_T1_T2_T3_T4_T6_ --------------------------
	.section	.text._ZN3cub18CUB_300001_SM_10006detail6reduce28DeviceReduceSingleTileKernelINS2_10policy_hubIijN4cuda3__47maximumIvEEE10Policy1000EPiSB_iS8_iiNS5_3std3__410__identityEEEvT0_T1_T2_T3_T4_T6_,"ax",@progbits
	.align	128
        .global         _ZN3cub18CUB_300001_SM_10006detail6reduce28DeviceReduceSingleTileKernelINS2_10policy_hubIijN4cuda3__47maximumIvEEE10Policy1000EPiSB_iS8_iiNS5_3std3__410__identityEEEvT0_T1_T2_T3_T4_T6_
        .type           _ZN3cub18CUB_300001_SM_10006detail6reduce28DeviceReduceSingleTileKernelINS2_10policy_hubIijN4cuda3__47maximumIvEEE10Policy1000EPiSB_iS8_iiNS5_3std3__410__identityEEEvT0_T1_T2_T3_T4_T6_,@function
        .size           _ZN3cub18CUB_300001_SM_10006detail6reduce28DeviceReduceSingleTileKernelINS2_10policy_hubIijN4cuda3__47maximumIvEEE10Policy1000EPiSB_iS8_iiNS5_3std3__410__identityEEEvT0_T1_T2_T3_T4_T6_,(.L_x_308 - _ZN3cub18CUB_300001_SM_10006detail6reduce28DeviceReduceSingleTileKernelINS2_10policy_hubIijN4cuda3__47maximumIvEEE10Policy1000EPiSB_iS8_iiNS5_3std3__410__identityEEEvT0_T1_T2_T3_T4_T6_)
        .other          _ZN3cub18CUB_300001_SM_10006detail6reduce28DeviceReduceSingleTileKernelINS2_10policy_hubIijN4cuda3__47maximumIvEEE10Policy1000EPiSB_iS8_iiNS5_3std3__410__identityEEEvT0_T1_T2_T3_T4_T6_,@"STO_CUDA_ENTRY STV_DEFAULT"
_ZN3cub18CUB_300001_SM_10006detail6reduce28DeviceReduceSingleTileKernelINS2_10policy_hubIijN4cuda3__47maximumIvEEE10Policy1000EPiSB_iS8_iiNS5_3std3__410__identityEEEvT0_T1_T2_T3_T4_T6_:
.text._ZN3cub18CUB_300001_SM_10006detail6reduce28DeviceReduceSingleTileKernelINS2_10policy_hubIijN4cuda3__47maximumIvEEE10Policy1000EPiSB_iS8_iiNS5_3std3__410__identityEEEvT0_T1_T2_T3_T4_T6_:
[----:B------:R-:W-:Y:S01]  /*0000*/  LDC R1, c[0x0][0x37c] ;  /* 0x0000df00ff017b82 */ /* 0x000fe20000000800 */
[----:B------:R-:W0:Y:S01]  /*0010*/  LDCU UR4, c[0x0][0x390] ;  /* 0x00007200ff0477ac */ /* 0x000e220008000800 */
[----:B------:R-:W1:Y:S01]  /*0020*/  LDCU.64 UR6, c[0x0][0x358] ;  /* 0x00006b00ff0677ac */ /* 0x000e620008000a00 */
[----:B0-----:R-:W-:-:S05]  /*0030*/  IMAD.U32 R2, RZ, RZ, UR4 ;  /* 0x00000004ff027e24 */ /* 0x001fca000f8e00ff */
[----:B------:R-:W-:-:S13]  /*0040*/  ISETP.NE.AND P0, PT, R2, RZ, PT ;  /* 0x000000ff0200720c */ /* 0x000fda0003f05270 */
[----:B-1----:R-:W-:Y:S05]  /*0050*/  @P0 BRA `(.L_x_0) ;  /* 0x00000000001c0947 */ /* 0x002fea0003800000 */
[----:B------:R-:W0:Y:S02]  /*0060*/  S2R R0, SR_TID.X ;  /* 0x0000000000007919 */ /* 0x000e240000002100 */
[----:B0-----:R-:W-:-:S13]  /*0070*/  ISETP.NE.AND P0, PT, R0, RZ, PT ;  /* 0x000000ff0000720c */ /* 0x001fda0003f05270 */
[----:B------:R-:W-:Y:S05]  /*0080*/  @P0 EXIT ;  /* 0x000000000000094d */ /* 0x000fea0003800000 */
[----:B------:R-:W0:Y:S08]  /*0090*/  LDC R5, c[0x0][0x398] ;  /* 0x0000e600ff057b82 */ /* 0x000e300000000800 */
[----:B------:R-:W0:Y:S02]  /*00a0*/  LDC.64 R2, c[0x0][0x388] ;  /* 0x0000e200ff027b82 */ /* 0x000e240000000a00 */
[----:B0-----:R-:W-:Y:S01]  /*00b0*/  STG.E desc[UR6][R2.64], R5 ;  /* 0x0000000502007986 */ /* 0x001fe2000c101906 */
[----:B------:R-:W-:Y:S05]  /*00c0*/  EXIT ;  /* 0x000000000000794d */ /* 0x000fea0003800000 */
.L_x_0:
[----:B------:R-:W0:Y:S01]  /*00d0*/  LDCU UR4, c[0x0][0x380] ;  /* 0x00007000ff0477ac */ /* 0x000e220008000800 */
[----:B------:R-:W-:Y:S01]  /*00e0*/  BSSY.RECONVERGENT B0, `(.L_x_1) ;  /* 0x0000331000007945 */ /* 0x000fe20003800200 */
[----:B0-----:R-:W-:-:S09]  /*00f0*/  ULOP3.LUT UP0, URZ, UR4, 0xf, URZ, 0xc0, !UPT ;  /* 0x0000000f04ff7892 */ /* 0x001fd2000f80c0ff */
[----:B------:R-:W-:Y:S05]  /*0100*/  BRA.U UP0, `(.L_x_2) ;  /* 0x0000001900307547 */ /* 0x000fea000b800000 */
[----:B------:R-:W-:-:S13]  /*0110*/  ISETP.GT.AND P0, PT, R2, 0xfff, PT ;  /* 0x00000fff0200780c */ /* 0x000fda0003f04270 */
[----:B------:R-:W-:Y:S05]  /*0120*/  @P0 BRA `(.L_x_3) ;  /* 0x0000000c00280947 */ /* 0x000fea0003800000 */
[----:B------:R-:W0:Y:S01]  /*0130*/  S2R R3, SR_TID.X ;  /* 0x0000000000037919 */ /* 0x000e220000002100 */
[----:B------:R-:W-:Y:S01]  /*0140*/  BSSY.RECONVERGENT B1, `(.L_x_4) ;  /* 0x0000009000017945 */ /* 0x000fe20003800200 */
[----:B------:R-:W-:Y:S01]  /*0150*/  IMAD.MOV.U32 R0, RZ, RZ, RZ ;  /* 0x000000ffff007224 */ /* 0x000fe200078e00ff */
[----:B0-----:R-:W-:Y:S01]  /*0160*/  ISETP.GE.AND P0, PT, R3, R2, PT ;  /* 0x000000020300720c */ /* 0x001fe20003f06270 */
[----:B------:R-:W-:-:S12]  /*0170*/  IMAD.MOV.U32 R11, RZ, RZ, R3 ;  /* 0x000000ffff0b7224 */ /* 0x000fd800078e0003 */
[----:B------:R-:W-:Y:S05]  /*0180*/  @P0 BRA `(.L_x_5) ;  /* 0x0000000000100947 */ /* 0x000fea0003800000 */
[----:B------:R-:W0:Y:S02]  /*0190*/  LDC.64 R4, c[0x0][0x380] ;  /* 0x0000e000ff047b82 */ /* 0x000e240000000a00 */
[----:B0-----:R-:W-:-:S05]  /*01a0*/  IMAD.WIDE.U32 R4, R3, 0x4, R4 ;  /* 0x0000000403047825 */ /* 0x001fca00078e0004 */
[----:B------:R0:W5:Y:S01]  /*01b0*/  LDG.E.CONSTANT R0, desc[UR6][R4.64] ;  /* 0x0000000604007981 */ /* 0x000162000c1e9900 */
[----:B------:R-:W-:-:S07]  /*01c0*/  VIADD R11, R3, 0x100 ;  /* 0x00000100030b7836 */ /* 0x000fce0000000000 */
.L_x_5:
[----:B------:R-:W-:Y:S05]  /*01d0*/  BSYNC.RECONVERGENT B1 ;  /* 0x0000000000017941 */ /* 0x000fea0003800200 */
.L_x_4:
[----:B------:R-:W-:Y:S01]  /*01e0*/  ISETP.GE.AND P0, PT, R11, R2, PT ;  /* 0x000000020b00720c */ /* 0x000fe20003f06270 */
[----:B------:R-:W-:-:S12]  /*01f0*/  BSSY.RECONVERGENT B1, `(.L_x_6) ;  /* 0x0000066000017945 */ /* 0x000fd80003800200 */
[----:B------:R-:W-:Y:S05]  /*0200*/  @P0 BRA `(.L_x_7) ;  /* 0x0000000400900947 */ /* 0x000fea0003800000 */
[----:B0-----:R-:W-:Y:S01]  /*0210*/  LOP3.LUT R5, RZ, R11, RZ, 0x33, !PT ;  /* 0x0000000bff057212 */ /* 0x001fe200078e33ff */
[----:B------:R-:W-:Y:S04]  /*0220*/  BSSY.RECONVERGENT B2, `(.L_x_8) ;  /* 0x0000015000027945 */ /* 0x000fe80003800200 */
[----:B------:R-:W-:-:S05]  /*0230*/  IMAD.IADD R6, R5, 0x1, R2 ;  /* 0x0000000105067824 */ /* 0x000fca00078e0202 */
[C---:B------:R-:W-:Y:S02]  /*0240*/  LOP3.LUT R4, R6.reuse, 0x300, RZ, 0xc0, !PT ;  /* 0x0000030006047812 */ /* 0x040fe400078ec0ff */
[----:B------:R-:W-:Y:S02]  /*0250*/  ISETP.GE.U32.AND P1, PT, R6, 0x300, PT ;  /* 0x000003000600780c */ /* 0x000fe40003f26070 */
[----:B------:R-:W-:-:S13]  /*0260*/  ISETP.NE.AND P0, PT, R4, 0x300, PT ;  /* 0x000003000400780c */ /* 0x000fda0003f05270 */
[----:B------:R-:W-:Y:S05]  /*0270*/  @!P0 BRA `(.L_x_9) ;  /* 0x00000000003c8947 */ /* 0x000fea0003800000 */
[----:B------:R-:W0:Y:S01]  /*0280*/  LDC.64 R4, c[0x0][0x380] ;  /* 0x0000e000ff047b82 */ /* 0x000e220000000a00 */
[----:B------:R-:W-:-:S04]  /*0290*/  LEA.HI R6, R6, 0x1, RZ, 0x18 ;  /* 0x0000000106067811 */ /* 0x000fc800078fc0ff */
[----:B------:R-:W-:-:S05]  /*02a0*/  LOP3.LUT R6, R6, 0x3, RZ, 0xc0, !PT ;  /* 0x0000000306067812 */ /* 0x000fca00078ec0ff */
[----:B------:R-:W-:Y:S02]  /*02b0*/  IMAD.MOV R6, RZ, RZ, -R6 ;  /* 0x000000ffff067224 */ /* 0x000fe400078e0a06 */
[----:B0-----:R-:W-:-:S04]  /*02c0*/  IMAD.WIDE.U32 R4, R11, 0x4, R4 ;  /* 0x000000040b047825 */ /* 0x001fc800078e0004 */
[----:B------:R-:W-:-:S07]  /*02d0*/  IMAD.MOV.U32 R7, RZ, RZ, R5 ;  /* 0x000000ffff077224 */ /* 0x000fce00078e0005 */
.L_x_10:
[----:B------:R-:W-:-:S06]  /*02e0*/  IMAD.MOV.U32 R5, RZ, RZ, R7 ;  /* 0x000000ffff057224 */ /* 0x000fcc00078e0007 */
[----:B------:R0:W2:Y:S01]  /*02f0*/  LDG.E.CONSTANT R5, desc[UR6][R4.64] ;  /* 0x0000000604057981 */ /* 0x0000a2000c1e9900 */
[----:B------:R-:W-:Y:S02]  /*0300*/  VIADD R6, R6, 0x1 ;  /* 0x0000000106067836 */ /* 0x000fe40000000000 */
[----:B------:R-:W-:-:S03]  /*0310*/  VIADD R11, R11, 0x100 ;  /* 0x000001000b0b7836 */ /* 0x000fc60000000000 */
[----:B------:R-:W-:Y:S02]  /*0320*/  ISETP.NE.AND P0, PT, R6, RZ, PT ;  /* 0x000000ff0600720c */ /* 0x000fe40003f05270 */
[----:B0-----:R-:W-:-:S05]  /*0330*/  IADD3 R4, P2, PT, R4, 0x400, RZ ;  /* 0x0000040004047810 */ /* 0x001fca0007f5e0ff */
[----:B------:R-:W-:Y:S01]  /*0340*/  IMAD.X R7, RZ, RZ, R7, P2 ;  /* 0x000000ffff077224 */ /* 0x000fe200010e0607 */
[----:B--2--5:R-:W-:-:S05]  /*0350*/  VIMNMX R0, PT, PT, R5, R0, !PT ;  /* 0x0000000005007248 */ /* 0x024fca0007fe0100 */
[----:B------:R-:W-:Y:S05]  /*0360*/  @P0 BRA `(.L_x_10) ;  /* 0xfffffffc00dc0947 */ /* 0x000fea000383ffff */
.L_x_9:
[----:B------:R-:W-:Y:S05]  /*0370*/  BSYNC.RECONVERGENT B2 ;  /* 0x0000000000027941 */ /* 0x000fea0003800200 */
.L_x_8:
[----:B------:R-:W-:Y:S05]  /*0380*/  @!P1 BRA `(.L_x_7) ;  /* 0x0000000400309947 */ /* 0x000fea0003800000 */
[----:B------:R-:W-:Y:S01]  /*0390*/  IMAD.IADD R4, R2, 0x1, -R11 ;  /* 0x0000000102047824 */ /* 0x000fe200078e0a0b */
[----:B------:R-:W-:Y:S01]  /*03a0*/  BSSY.RECONVERGENT B2, `(.L_x_11) ;  /* 0x0000029000027945 */ /* 0x000fe20003800200 */
[----:B------:R-:W-:-:S03]  /*03b0*/  PLOP3.LUT P0, PT, PT, PT, PT, 0x80, 0x8 ;  /* 0x000000000008781c */ /* 0x000fc60003f0f070 */
[----:B------:R-:W-:-:S13]  /*03c0*/  ISETP.GT.AND P1, PT, R4, 0xc00, PT ;  /* 0x00000c000400780c */ /* 0x000fda0003f24270 */
[----:B------:R-:W-:Y:S05]  /*03d0*/  @!P1 BRA `(.L_x_12) ;  /* 0x0000000000949947 */ /* 0x000fea0003800000 */
[----:B------:R-:W-:Y:S01]  /*03e0*/  PLOP3.LUT P0, PT, PT, PT, PT, 0x8, 0x80 ;  /* 0x000000000080781c */ /* 0x000fe20003f0e170 */
[----:B------:R-:W-:-:S12]  /*03f0*/  VIADD R10, R2, 0xfffff400 ;  /* 0xfffff400020a7836 */ /* 0x000fd80000000000 */
.L_x_13:
[----:B------:R-:W0:Y:S01]  /*0400*/  LDC.64 R6, c[0x0][0x380] ;  /* 0x0000e000ff067b82 */ /* 0x000e220000000a00 */
[C---:B------:R-:W-:Y:S02]  /*0410*/  VIADD R9, R11.reuse, 0x400 ;  /* 0x000004000b097836 */ /* 0x040fe40000000000 */
[C---:B------:R-:W-:Y:S02]  /*0420*/  VIADD R5, R11.reuse, 0x800 ;  /* 0x000008000b057836 */ /* 0x040fe40000000000 */
[----:B0-----:R-:W-:-:S05]  /*0430*/  IMAD.WIDE R22, R11, 0x4, R6 ;  /* 0x000000040b167825 */ /* 0x001fca00078e0206 */
[----:B------:R-:W2:Y:S01]  /*0440*/  LDG.E.CONSTANT R12, desc[UR6][R22.64] ;  /* 0x00000006160c7981 */ /* 0x000ea2000c1e9900 */
[----:B------:R-:W-:-:S03]  /*0450*/  IMAD.WIDE R8, R9, 0x4, R6 ;  /* 0x0000000409087825 */ /* 0x000fc600078e0206 */
[----:B------:R-:W2:Y:S04]  /*0460*/  LDG.E.CONSTANT R13, desc[UR6][R22.64+0x400] ;  /* 0x00040006160d7981 */ /* 0x000ea8000c1e9900 */
[----:B------:R-:W3:Y:S04]  /*0470*/  LDG.E.CONSTANT R14, desc[UR6][R22.64+0x800] ;  /* 0x00080006160e7981 */ /* 0x000ee8000c1e9900 */
[----:B------:R-:W3:Y:S01]  /*0480*/  LDG.E.CONSTANT R21, desc[UR6][R22.64+0xc00] ;  /* 0x000c000616157981 */ /* 0x000ee2000c1e9900 */
[----:B------:R-:W-:-:S03]  /*0490*/  IMAD.WIDE R4, R5, 0x4, R6 ;  /* 0x0000000405047825 */ /* 0x000fc600078e0206 */
[----:B------:R-:W4:Y:S04]  /*04a0*/  LDG.E.CONSTANT R17, desc[UR6][R8.64] ;  /* 0x0000000608117981 */ /* 0x000f28000c1e9900 */
[----:B------:R-:W4:Y:S01]  /*04b0*/  LDG.E.CONSTANT R16, desc[UR6][R8.64+0x400] ;  /* 0x0004000608107981 */ /* 0x000f22000c1e9900 */
[----:B------:R-:W-:-:S03]  /*04c0*/  VIADD R25, R11, 0xc00 ;  /* 0x00000c000b197836 */ /* 0x000fc60000000000 */
[----:B------:R-:W4:Y:S04]  /*04d0*/  LDG.E.CONSTANT R15, desc[UR6][R8.64+0x800] ;  /* 0x00080006080f7981 */ /* 0x000f28000c1e9900 */
[----:B------:R-:W4:Y:S01]  /*04e0*/  LDG.E.CONSTANT R20, desc[UR6][R8.64+0xc00] ;  /* 0x000c000608147981 */ /* 0x000f22000c1e9900 */
[----:B------:R-:W-:-:S03]  /*04f0*/  IMAD.WIDE R6, R25, 0x4, R6 ;  /* 0x0000000419067825 */ /* 0x000fc600078e0206 */
[----:B------:R-:W4:Y:S04]  /*0500*/  LDG.E.CONSTANT R19, desc[UR6][R4.64] ;  /* 0x0000000604137981 */ /* 0x000f28000c1e9900 */
[----:B------:R-:W4:Y:S04]  /*0510*/  LDG.E.CONSTANT R18, desc[UR6][R4.64+0x400] ;  /* 0x0004000604127981 */ /* 0x000f28000c1e9900 */
[----:B------:R-:W4:Y:S04]  /*0520*/  LDG.E.CONSTANT R23, desc[UR6][R4.64+0x800] ;  /* 0x0008000604177981 */ /* 0x000f28000c1e9900 */
[----:B------:R-:W4:Y:S04]  /*0530*/  LDG.E.CONSTANT R24, desc[UR6][R4.64+0xc00] ;  /* 0x000c000604187981 */ /* 0x000f28000c1e9900 */
[----:B------:R-:W4:Y:S04]  /*0540*/  LDG.E.CONSTANT R25, desc[UR6][R6.64] ;  /* 0x0000000606197981 */ /* 0x000f28000c1e9900 */
[----:B------:R-:W4:Y:S04]  /*0550*/  LDG.E.CONSTANT R26, desc[UR6][R6.64+0x400] ;  /* 0x00040006061a7981 */ /* 0x000f28000c1e9900 */
[----:B------:R-:W4:Y:S04]  /*0560*/  LDG.E.CONSTANT R22, desc[UR6][R6.64+0x800] ;  /* 0x0008000606167981 */ /* 0x000f28000c1e9900 */
[----:B------:R-:W4:Y:S01]  /*0570*/  LDG.E.CONSTANT R27, desc[UR6][R6.64+0xc00] ;  /* 0x000c0006061b7981 */ /* 0x000f22000c1e9900 */
[----:B------:R-:W-:-:S05]  /*0580*/  VIADD R11, R11, 0x1000 ;  /* 0x000010000b0b7836 */ /* 0x000fca0000000000 */
[----:B------:R-:W-:Y:S02]  /*0590*/  ISETP.GE.AND P1, PT, R11, R10, PT ;  /* 0x0000000a0b00720c */ /* 0x000fe40003f26270 */
[----:B--2--5:R-:W-:-:S04]  /*05a0*/  VIMNMX3 R12, R0, R12, R13, !PT ;  /* 0x0000000c000c720f */ /* 0x024fc8000780010d */
[----:B---3--:R-:W-:-:S04]  /*05b0*/  VIMNMX3 R12, R12, R14, R21, !PT ;  /* 0x0000000e0c0c720f */ /* 0x008fc80007800115 */
[----:B----4-:R-:W-:-:S04]  /*05c0*/  VIMNMX3 R12, R12, R17, R16, !PT ;  /* 0x000000110c0c720f */ /* 0x010fc80007800110 */
[----:B------:R-:W-:-:S04]  /*05d0*/  VIMNMX3 R12, R12, R15, R20, !PT ;  /* 0x0000000f0c0c720f */ /* 0x000fc80007800114 */
[----:B------:R-:W-:-:S04]  /*05e0*/  VIMNMX3 R12, R12, R19, R18, !PT ;  /* 0x000000130c0c720f */ /* 0x000fc80007800112 */
[----:B------:R-:W-:-:S04]  /*05f0*/  VIMNMX3 R12, R12, R23, R24, !PT ;  /* 0x000000170c0c720f */ /* 0x000fc80007800118 */
[----:B------:R-:W-:-:S04]  /*0600*/  VIMNMX3 R25, R12, R25, R26, !PT ;  /* 0x000000190c19720f */ /* 0x000fc8000780011a */
[----:B------:R-:W-:Y:S01]  /*0610*/  VIMNMX3 R0, R25, R22, R27, !PT ;  /* 0x000000161900720f */ /* 0x000fe2000780011b */
[----:B------:R-:W-:Y:S06]  /*0620*/  @!P1 BRA `(.L_x_13) ;  /* 0xfffffffc00749947 */ /* 0x000fec000383ffff */
.L_x_12:
[----:B------:R-:W-:Y:S05]  /*0630*/  BSYNC.RECONVERGENT B2 ;  /* 0x0000000000027941 */ /* 0x000fea0003800200 */
.L_x_11:
[----:B------:R-:W-:Y:S01]  /*0640*/  IMAD.IADD R4, R2, 0x1, -R11 ;  /* 0x0000000102047824 */ /* 0x000fe200078e0a0b */
[----:B------:R-:W-:Y:S04]  /*0650*/  BSSY.RECONVERGENT B2, `(.L_x_14) ;  /* 0x0000015000027945 */ /* 0x000fe80003800200 */
[----:B------:R-:W-:-:S13]  /*0660*/  ISETP.GT.AND P1, PT, R4, 0x400, PT ;  /* 0x000004000400780c */ /* 0x000fda0003f24270 */
[----:B------:R-:W-:Y:S05]  /*0670*/  @!P1 BRA `(.L_x_15) ;  /* 0x0000000000489947 */ /* 0x000fea0003800000 */
[----:B------:R-:W0:Y:S01]  /*0680*/  LDC.64 R6, c[0x0][0x380] ;  /* 0x0000e000ff067b82 */ /* 0x000e220000000a00 */
[C---:B------:R-:W-:Y:S02]  /*0690*/  VIADD R13, R11.reuse, 0x400 ;  /* 0x000004000b0d7836 */ /* 0x040fe40000000000 */
[----:B0-----:R-:W-:-:S05]  /*06a0*/  IMAD.WIDE R4, R11, 0x4, R6 ;  /* 0x000000040b047825 */ /* 0x001fca00078e0206 */
[----:B------:R-:W2:Y:S01]  /*06b0*/  LDG.E.CONSTANT R9, desc[UR6][R4.64] ;  /* 0x0000000604097981 */ /* 0x000ea2000c1e9900 */
[----:B------:R-:W-:-:S03]  /*06c0*/  IMAD.WIDE R6, R13, 0x4, R6 ;  /* 0x000000040d067825 */ /* 0x000fc600078e0206 */
[----:B------:R-:W2:Y:S04]  /*06d0*/  LDG.E.CONSTANT R8, desc[UR6][R4.64+0x400] ;  /* 0x0004000604087981 */ /* 0x000ea8000c1e9900 */
[----:B------:R-:W3:Y:S04]  /*06e0*/  LDG.E.CONSTANT R13, desc[UR6][R4.64+0x800] ;  /* 0x00080006040d7981 */ /* 0x000ee8000c1e9900 */
[----:B------:R-:W3:Y:S04]  /*06f0*/  LDG.E.CONSTANT R10, desc[UR6][R4.64+0xc00] ;  /* 0x000c0006040a7981 */ /* 0x000ee8000c1e9900 */
[----:B------:R-:W4:Y:S04]  /*0700*/  LDG.E.CONSTANT R15, desc[UR6][R6.64] ;  /* 0x00000006060f7981 */ /* 0x000f28000c1e9900 */
[----:B------:R-:W4:Y:S04]  /*0710*/  LDG.E.CONSTANT R12, desc[UR6][R6.64+0x400] ;  /* 0x00040006060c7981 */ /* 0x000f28000c1e9900 */
[----:B------:R-:W4:Y:S04]  /*0720*/  LDG.E.CONSTANT R17, desc[UR6][R6.64+0x800] ;  /* 0x0008000606117981 */ /* 0x000f28000c1e9900 */
[----:B------:R-:W4:Y:S01]  /*0730*/  LDG.E.CONSTANT R14, desc[UR6][R6.64+0xc00] ;  /* 0x000c0006060e7981 */ /* 0x000f22000c1e9900 */
[----:B------:R-:W-:Y:S01]  /*0740*/  PLOP3.LUT P0, PT, PT, PT, PT, 0x8, 0x80 ;  /* 0x000000000080781c */ /* 0x000fe20003f0e170 */
[----:B------:R-:W-:Y:S01]  /*0750*/  VIADD R11, R11, 0x800 ;  /* 0x000008000b0b7836 */ /* 0x000fe20000000000 */
[----:B--2--5:R-:W-:-:S04]  /*0760*/  VIMNMX3 R8, R0, R9, R8, !PT ;  /* 0x000000090008720f */ /* 0x024fc80007800108 */
[----:B---3--:R-:W-:-:S04]  /*0770*/  VIMNMX3 R8, R8, R13, R10, !PT ;  /* 0x0000000d0808720f */ /* 0x008fc8000780010a */
[----:B----4-:R-:W-:-:S04]  /*0780*/  VIMNMX3 R8, R8, R15, R12, !PT ;  /* 0x0000000f0808720f */ /* 0x010fc8000780010c */
[----:B------:R-:W-:-:S07]  /*0790*/  VIMNMX3 R0, R8, R17, R14, !PT ;  /* 0x000000110800720f */ /* 0x000fce000780010e */
.L_x_15:
[----:B------:R-:W-:Y:S05]  /*07a0*/  BSYNC.RECONVERGENT B2 ;  /* 0x0000000000027941 */ /* 0x000fea0003800200 */
.L_x_14:
[----:B------:R-:W-:-:S13]  /*07b0*/  ISETP.LT.OR P0, PT, R11, R2, P0 ;  /* 0x000000020b00720c */ /* 0x000fda0000701670 */
[----:B------:R-:W-:Y:S05]  /*07c0*/  @!P0 BRA `(.L_x_7) ;  /* 0x0000000000208947 */ /* 0x000fea0003800000 */
[----:B------:R-:W0:Y:S02]  /*07d0*/  LDC.64 R4, c[0x0][0x380] ;  /* 0x0000e000ff047b82 */ /* 0x000e240000000a00 */
[----:B0-----:R-:W-:-:S05]  /*07e0*/  IMAD.WIDE R4, R11, 0x4, R4 ;  /* 0x000000040b047825 */ /* 0x001fca00078e0204 */
[----:B------:R-:W2:Y:S04]  /*07f0*/  LDG.E.CONSTANT R7, desc[UR6][R4.64] ;  /* 0x0000000604077981 */ /* 0x000ea8000c1e9900 */
[----:B------:R-:W2:Y:S04]  /*0800*/  LDG.E.CONSTANT R6, desc[UR6][R4.64+0x400] ;  /* 0x0004000604067981 */ /* 0x000ea8000c1e9900 */
[----:B------:R-:W3:Y:S04]  /*0810*/  LDG.E.CONSTANT R9, desc[UR6][R4.64+0x800] ;  /* 0x0008000604097981 */ /* 0x000ee8000c1e9900 */
[----:B------:R-:W3:Y:S01]  /*0820*/  LDG.E.CONSTANT R8, desc[UR6][R4.64+0xc00] ;  /* 0x000c000604087981 */ /* 0x000ee2000c1e9900 */
[----:B--2--5:R-:W-:-:S04]  /*0830*/  VIMNMX3 R0, R0, R7, R6, !PT ;  /* 0x000000070000720f */ /* 0x024fc80007800106 */
[----:B---3--:R-:W-:-:S07]  /*0840*/  VIMNMX3 R0, R0, R9, R8, !PT ;  /* 0x000000090000720f */ /* 0x008fce0007800108 */
.L_x_7:
[----:B------:R-:W-:Y:S05]  /*0850*/  BSYNC.RECONVERGENT B1 ;  /* 0x0000000000017941 */ /* 0x000fea0003800200 */
.L_x_6:
[----:B------:R-:W-:Y:S01]  /*0860*/  ISETP.GE.AND P0, PT, R2, 0x100, PT ;  /* 0x000001000200780c */ /* 0x000fe20003f06270 */
[----:B-----5:R-:W-:-:S12]  /*0870*/  IMAD.MOV.U32 R6, RZ, RZ, R0 ;  /* 0x000000ffff067224 */ /* 0x020fd800078e0000 */
[----:B------:R-:W-:Y:S05]  /*0880*/  @!P0 BRA `(.L_x_16) ;  /* 0x0000000000648947 */ /* 0x000fea0003800000 */
[----:B------:R-:W1:Y:S01]  /*0890*/  S2R R0, SR_LANEID ;  /* 0x0000000000007919 */ /* 0x000e620000000000 */
[----:B------:R-:W-:-:S13]  /*08a0*/  CREDUX.MAX.S32 UR4, R6 ;  /* 0x00000000060472cc */ /* 0x000fda0000000200 */
[----:B0-----:R-:W-:Y:S01]  /*08b0*/  IMAD.U32 R5, RZ, RZ, UR4 ;  /* 0x00000004ff057e24 */ /* 0x001fe2000f8e00ff */
[----:B-1----:R-:W-:-:S13]  /*08c0*/  ISETP.NE.AND P0, PT, R0, RZ, PT ;  /* 0x000000ff0000720c */ /* 0x002fda0003f05270 */
[----:B------:R-:W0:Y:S01]  /*08d0*/  @!P0 S2R R7, SR_CgaCtaId ;  /* 0x0000000000078919 */ /* 0x000e220000008800 */
[----:B------:R-:W-:Y:S02]  /*08e0*/  @!P0 MOV R2, 0x400 ;  /* 0x0000040000028802 */ /* 0x000fe40000000f00 */
[----:B------:R-:W-:-:S04]  /*08f0*/  @!P0 SHF.R.U32.HI R0, RZ, 0x3, R3 ;  /* 0x00000003ff008819 */ /* 0x000fc80000011603 */
[----:B------:R-:W-:Y:S02]  /*0900*/  @!P0 LOP3.LUT R0, R0, 0x7c, RZ, 0xc0, !PT ;  /* 0x0000007c00008812 */ /* 0x000fe400078ec0ff */
[----:B0-----:R-:W-:-:S05]  /*0910*/  @!P0 LEA R7, R7, R2, 0x18 ;  /* 0x0000000207078211 */ /* 0x001fca00078ec0ff */
[----:B------:R-:W-:-:S05]  /*0920*/  @!P0 IMAD.IADD R0, R0, 0x1, R7 ;  /* 0x0000000100008824 */ /* 0x000fca00078e0207 */
[----:B------:R2:W-:Y:S01]  /*0930*/  @!P0 STS [R0+0x8], R5 ;  /* 0x0000080500008388 */ /* 0x0005e20000000800 */
[----:B------:R-:W-:Y:S01]  /*0940*/  BAR.SYNC.DEFER_BLOCKING 0x0 ;  /* 0x0000000000007b1d */ /* 0x000fe20000010000 */
[----:B------:R-:W-:-:S13]  /*0950*/  ISETP.NE.AND P0, PT, R3, RZ, PT ;  /* 0x000000ff0300720c */ /* 0x000fda0003f05270 */
[----:B--2---:R-:W-:Y:S05]  /*0960*/  @P0 BRA `(.L_x_17) ;  /* 0x0000002800a00947 */ /* 0x004fea0003800000 */
[----:B------:R-:W0:Y:S01]  /*0970*/  S2UR UR5, SR_CgaCtaId ;  /* 0x00000000000579c3 */ /* 0x000e220000008800 */
[----:B------:R-:W-:Y:S02]  /*0980*/  UMOV UR4, 0x400 ;  /* 0x0000040000047882 */ /* 0x000fe40000000000 */
[----:B0-----:R-:W-:-:S09]  /*0990*/  ULEA UR4, UR5, UR4, 0x18 ;  /* 0x0000000405047291 */ /* 0x001fd2000f8ec0ff */
[----:B------:R-:W-:Y:S04]  /*09a0*/  LDS R0, [UR4+0xc] ;  /* 0x00000c04ff007984 */ /* 0x000fe80008000800 */
[----:B------:R-:W0:Y:S04]  /*09b0*/  LDS.128 R8, [UR4+0x10] ;  /* 0x00001004ff087984 */ /* 0x000e280008000c00 */
[----:B------:R-:W1:Y:S01]  /*09c0*/  LDS.64 R2, [UR4+0x20] ;  /* 0x00002004ff027984 */ /* 0x000e620008000a00 */
[----:B0-----:R-:W-:-:S04]  /*09d0*/  VIMNMX3 R0, R5, R0, R8, !PT ;  /* 0x000000000500720f */ /* 0x001fc80007800108 */
[----:B------:R-:W-:-:S04]  /*09e0*/  VIMNMX3 R0, R0, R9, R10, !PT ;  /* 0x000000090000720f */ /* 0x000fc8000780010a */
[----:B-1----:R-:W-:-:S04]  /*09f0*/  VIMNMX3 R0, R0, R11, R2, !PT ;  /* 0x0000000b0000720f */ /* 0x002fc80007800102 */
[----:B------:R-:W-:Y:S01]  /*0a00*/  VIMNMX R5, PT, PT, R0, R3, !PT ;  /* 0x0000000300057248 */ /* 0x000fe20007fe0100 */
[----:B------:R-:W-:Y:S06]  /*0a10*/  BRA `(.L_x_17) ;  /* 0x0000002800747947 */ /* 0x000fec0003800000 */
.L_x_16:
[----:B------:R-:W1:Y:S01]  /*0a20*/  S2R R8, SR_LANEID ;  /* 0x0000000000087919 */ /* 0x000e620000000000 */
[----:B------:R-:W-:-:S04]  /*0a30*/  LOP3.LUT R0, R3, 0x3e0, RZ, 0xc0, !PT ;  /* 0x000003e003007812 */ /* 0x000fc800078ec0ff */
[----:B------:R-:W-:Y:S01]  /*0a40*/  LOP3.LUT R7, RZ, R0, RZ, 0x33, !PT ;  /* 0x00000000ff077212 */ /* 0x000fe200078e33ff */
[----:B0-----:R-:W-:-:S04]  /*0a50*/  VIADD R5, R0, 0x20 ;  /* 0x0000002000057836 */ /* 0x001fc80000000000 */
[----:B------:R-:W-:Y:S01]  /*0a60*/  IMAD.IADD R7, R7, 0x1, R2 ;  /* 0x0000000107077824 */ /* 0x000fe200078e0202 */
[----:B------:R-:W-:-:S04]  /*0a70*/  ISETP.GT.AND P0, PT, R5, R2, PT ;  /* 0x000000020500720c */ /* 0x000fc80003f04270 */
[----:B------:R-:W-:-:S05]  /*0a80*/  SEL R7, R7, 0x1f, P0 ;  /* 0x0000001f07077807 */ /* 0x000fca0000000000 */
[----:B------:R-:W0:Y:S01]  /*0a90*/  SHFL.DOWN PT, R0, R6, 0x1, R7 ;  /* 0x0820000006007989 */ /* 0x000e2200000e0007 */
[C---:B-1----:R-:W-:Y:S01]  /*0aa0*/  ISETP.GE.AND P0, PT, R8.reuse, R7, PT ;  /* 0x000000070800720c */ /* 0x042fe20003f06270 */
[C---:B------:R-:W-:Y:S01]  /*0ab0*/  VIADD R4, R8.reuse, 0x2 ;  /* 0x0000000208047836 */ /* 0x040fe20000000000 */
[----:B------:R-:W-:-:S11]  /*0ac0*/  ISETP.NE.AND P1, PT, R8, RZ, PT ;  /* 0x000000ff0800720c */ /* 0x000fd60003f25270 */
[----:B0-----:R-:W-:Y:S02]  /*0ad0*/  @!P0 VIMNMX R6, PT, PT, R0, R6, !PT ;  /* 0x0000000600068248 */ /* 0x001fe40007fe0100 */
[----:B------:R-:W-:Y:S01]  /*0ae0*/  ISETP.GT.AND P0, PT, R4, R7, PT ;  /* 0x000000070400720c */ /* 0x000fe20003f04270 */
[----:B------:R-:W-:Y:S01]  /*0af0*/  VIADD R4, R8, 0x4 ;  /* 0x0000000408047836 */ /* 0x000fe20000000000 */
[----:B------:R-:W0:Y:S01]  /*0b00*/  @!P1 S2R R10, SR_CgaCtaId ;  /* 0x00000000000a9919 */ /* 0x000e220000008800 */
[----:B------:R-:W-:Y:S01]  /*0b10*/  @!P1 MOV R5, 0x400 ;  /* 0x0000040000059802 */ /* 0x000fe20000000f00 */
[----:B------:R-:W1:Y:S09]  /*0b20*/  SHFL.DOWN PT, R0, R6, 0x2, R7 ;  /* 0x0840000006007989 */ /* 0x000e7200000e0007 */
[----:B-1----:R-:W-:-:S02]  /*0b30*/  @!P0 VIMNMX R6, PT, PT, R6, R0, !PT ;  /* 0x0000000006068248 */ /* 0x002fc40007fe0100 */
[----:B------:R-:W-:Y:S01]  /*0b40*/  ISETP.GT.AND P0, PT, R4, R7, PT ;  /* 0x000000070400720c */ /* 0x000fe20003f04270 */
[----:B------:R-:W-:Y:S01]  /*0b50*/  VIADD R4, R8, 0x8 ;  /* 0x0000000808047836 */ /* 0x000fe20000000000 */
[----:B0-----:R-:W-:Y:S01]  /*0b60*/  @!P1 LEA R5, R10, R5, 0x18 ;  /* 0x000000050a059211 */ /* 0x001fe200078ec0ff */
[----:B------:R-:W0:Y:S10]  /*0b70*/  SHFL.DOWN PT, R0, R6, 0x4, R7 ;  /* 0x0880000006007989 */ /* 0x000e3400000e0007 */
[----:B0-----:R-:W-:-:S02]  /*0b80*/  @!P0 VIMNMX R6, PT, PT, R6, R0, !PT ;  /* 0x0000000006068248 */ /* 0x001fc40007fe0100 */
[----:B------:R-:W-:Y:S01]  /*0b90*/  ISETP.GT.AND P0, PT, R4, R7, PT ;  /* 0x000000070400720c */ /* 0x000fe20003f04270 */
[----:B------:R-:W-:Y:S02]  /*0ba0*/  VIADD R4, R8, 0x10 ;  /* 0x0000001008047836 */ /* 0x000fe40000000000 */
[----:B------:R-:W0:Y:S10]  /*0bb0*/  SHFL.DOWN PT, R0, R6, 0x8, R7 ;  /* 0x0900000006007989 */ /* 0x000e3400000e0007 */
[----:B0-----:R-:W-:-:S02]  /*0bc0*/  @!P0 VIMNMX R6, PT, PT, R6, R0, !PT ;  /* 0x0000000006068248 */ /* 0x001fc40007fe0100 */
[----:B------:R-:W-:Y:S02]  /*0bd0*/  ISETP.GT.AND P0, PT, R4, R7, PT ;  /* 0x000000070400720c */ /* 0x000fe40003f04270 */
[----:B------:R-:W-:Y:S01]  /*0be0*/  @!P1 SHF.R.U32.HI R4, RZ, 0x3, R3 ;  /* 0x00000003ff049819 */ /* 0x000fe20000011603 */
[----:B------:R-:W0:Y:S03]  /*0bf0*/  SHFL.DOWN PT, R0, R6, 0x10, R7 ;  /* 0x0a00000006007989 */ /* 0x000e2600000e0007 */
[----:B------:R-:W-:-:S05]  /*0c00*/  @!P1 LOP3.LUT R4, R4, 0x7c, RZ, 0xc0, !PT ;  /* 0x0000007c04049812 */ /* 0x000fca00078ec0ff */
[----:B------:R-:W-:Y:S02]  /*0c10*/  @!P1 IMAD.IADD R4, R4, 0x1, R5 ;  /* 0x0000000104049824 */ /* 0x000fe400078e0205 */
[----:B0-----:R-:W-:Y:S02]  /*0c20*/  @!P0 VIMNMX R6, PT, PT, R6, R0, !PT ;  /* 0x0000000006068248 */ /* 0x001fe40007fe0100 */
[----:B------:R-:W-:-:S03]  /*0c30*/  ISETP.NE.AND P0, PT, R3, RZ, PT ;  /* 0x000000ff0300720c */ /* 0x000fc60003f05270 */
[----:B------:R-:W-:-:S05]  /*0c40*/  IMAD.MOV.U32 R5, RZ, RZ, R6 ;  /* 0x000000ffff057224 */ /* 0x000fca00078e0006 */
[----:B------:R1:W-:Y:S01]  /*0c50*/  @!P1 STS [R4+0x8], R5 ;  /* 0x0000080504009388 */ /* 0x0003e20000000800 */
[----:B------:R-:W-:Y:S06]  /*0c60*/  BAR.SYNC.DEFER_BLOCKING 0x0 ;  /* 0x0000000000007b1d */ /* 0x000fec0000010000 */
[----:B------:R-:W-:Y:S05]  /*0c70*/  @P0 BRA `(.L_x_17) ;  /* 0x0000002400dc0947 */ /* 0x000fea0003800000 */
[----:B------:R-:W0:Y:S01]  /*0c80*/  S2UR UR5, SR_CgaCtaId ;  /* 0x00000000000579c3 */ /* 0x000e220000008800 */
[----:B------:R-:W-:Y:S01]  /*0c90*/  UMOV UR4, 0x400 ;  /* 0x0000040000047882 */ /* 0x000fe20000000000 */
[C---:B------:R-:W-:Y:S02]  /*0ca0*/  ISETP.GT.AND P2, PT, R2.reuse, 0x20, PT ;  /* 0x000000200200780c */ /* 0x040fe40003f44270 */
[C---:B------:R-:W-:Y:S02]  /*0cb0*/  ISETP.GT.AND P4, PT, R2.reuse, 0x40, PT ;  /* 0x000000400200780c */ /* 0x040fe40003f84270 */
[C---:B------:R-:W-:Y:S02]  /*0cc0*/  ISETP.GT.AND P3, PT, R2.reuse, 0x60, PT ;  /* 0x000000600200780c */ /* 0x040fe40003f64270 */
[----:B------:R-:W-:Y:S01]  /*0cd0*/  ISETP.GT.AND P1, PT, R2, 0x80, PT ;  /* 0x000000800200780c */ /* 0x000fe20003f24270 */
[----:B0-----:R-:W-:-:S09]  /*0ce0*/  ULEA UR4, UR5, UR4, 0x18 ;  /* 0x0000000405047291 */ /* 0x001fd2000f8ec0ff */
[----:B------:R-:W1:Y:S04]  /*0cf0*/  LDS R0, [UR4+0xc] ;  /* 0x00000c04ff007984 */ /* 0x000e680008000800 */
[----:B------:R-:W0:Y:S04]  /*0d00*/  LDS.128 R8, [UR4+0x10] ;  /* 0x00001004ff087984 */ /* 0x000e280008000c00 */
[----:B------:R-:W2:Y:S01]  /*0d10*/  LDS.64 R6, [UR4+0x20] ;  /* 0x00002004ff067984 */ /* 0x000ea20008000a00 */
[----:B-1----:R-:W-:Y:S02]  /*0d20*/  @P2 VIMNMX R5, PT, PT, R5, R0, !PT ;  /* 0x0000000005052248 */ /* 0x002fe40007fe0100 */
[----:B------:R-:W-:-:S02]  /*0d30*/  ISETP.GT.AND P2, PT, R2, 0xa0, PT ;  /* 0x000000a00200780c */ /* 0x000fc40003f44270 */
[----:B0-----:R-:W-:Y:S02]  /*0d40*/  @P4 VIMNMX R5, PT, PT, R5, R8, !PT ;  /* 0x0000000805054248 */ /* 0x001fe40007fe0100 */
[C---:B------:R-:W-:Y:S02]  /*0d50*/  ISETP.GT.AND P4, PT, R2.reuse, 0xc0, PT ;  /* 0x000000c00200780c */ /* 0x040fe40003f84270 */
[----:B------:R-:W-:Y:S02]  /*0d60*/  @P3 VIMNMX R5, PT, PT, R5, R9, !PT ;  /* 0x0000000905053248 */ /* 0x000fe40007fe0100 */
[----:B------:R-:W-:Y:S02]  /*0d70*/  ISETP.GT.AND P3, PT, R2, 0xe0, PT ;  /* 0x000000e00200780c */ /* 0x000fe40003f64270 */
[----:B------:R-:W-:-:S04]  /*0d80*/  @P1 VIMNMX R5, PT, PT, R5, R10, !PT ;  /* 0x0000000a05051248 */ /* 0x000fc80007fe0100 */
[----:B------:R-:W-:-:S04]  /*0d90*/  @P2 VIMNMX R5, PT, PT, R5, R11, !PT ;  /* 0x0000000b05052248 */ /* 0x000fc80007fe0100 */
[----:B--2---:R-:W-:-:S04]  /*0da0*/  @P4 VIMNMX R5, PT, PT, R5, R6, !PT ;  /* 0x0000000605054248 */ /* 0x004fc80007fe0100 */
[----:B------:R-:W-:Y:S01]  /*0db0*/  @P3 VIMNMX R5, PT, PT, R5, R7, !PT ;  /* 0x0000000705053248 */ /* 0x000fe20007fe0100 */
[----:B------:R-:W-:Y:S06]  /*0dc0*/  BRA `(.L_x_17) ;  /* 0x0000002400887947 */ /* 0x000fec0003800000 */
.L_x_3:
[----:B------:R-:W0:Y:S01]  /*0dd0*/  S2R R0, SR_TID.X ;  /* 0x0000000000007919 */ /* 0x000e220000002100 */
[----:B------:R-:W1:Y:S01]  /*0de0*/  LDC.64 R20, c[0x0][0x380] ;  /* 0x0000e000ff147b82 */ /* 0x000e620000000a00 */
[----:B0-----:R-:W-:-:S04]  /*0df0*/  IMAD.SHL.U32 R3, R0, 0x4, RZ ;  /* 0x0000000400037824 */ /* 0x001fc800078e00ff */
[----:B-1----:R-:W-:-:S05]  /*0e00*/  IMAD.WIDE.U32 R20, R3, 0x4, R20 ;  /* 0x0000000403147825 */ /* 0x002fca00078e0014 */
[----:B------:R-:W2:Y:S04]  /*0e10*/  LDG.E.128.CONSTANT R4, desc[UR6][R20.64] ;  /* 0x0000000614047981 */ /* 0x000ea8000c1e9d00 */
[----:B------:R-:W3:Y:S04]  /*0e20*/  LDG.E.128.CONSTANT R8, desc[UR6][R20.64+0x1000] ;  /* 0x0010000614087981 */ /* 0x000ee8000c1e9d00 */
[----:B------:R-:W4:Y:S04]  /*0e30*/  LDG.E.128.CONSTANT R12, desc[UR6][R20.64+0x2000] ;  /* 0x00200006140c7981 */ /* 0x000f28000c1e9d00 */
[----:B------:R-:W5:Y:S01]  /*0e40*/  LDG.E.128.CONSTANT R16, desc[UR6][R20.64+0x3000] ;  /* 0x0030000614107981 */ /* 0x000f62000c1e9d00 */
[----:B------:R-:W-:Y:S01]  /*0e50*/  ISETP.GE.U32.AND P0, PT, R2, 0x2000, PT ;  /* 0x000020000200780c */ /* 0x000fe20003f06070 */
[----:B------:R-:W-:Y:S01]  /*0e60*/  IMAD.MOV.U32 R23, RZ, RZ, 0x1000 ;  /* 0x00001000ff177424 */ /* 0x000fe200078e00ff */
[----:B--2---:R-:W-:-:S02]  /*0e70*/  VIMNMX3 R4, R4, R5, R6, !PT ;  /* 0x000000050404720f */ /* 0x004fc40007800106 */
[----:B---3--:R-:W-:Y:S02]  /*0e80*/  VIMNMX3 R7, R7, R8, R9, !PT ;  /* 0x000000080707720f */ /* 0x008fe40007800109 */
[----:B----4-:R-:W-:Y:S02]  /*0e90*/  VIMNMX3 R10, R10, R11, R12, !PT ;  /* 0x0000000b0a0a720f */ /* 0x010fe4000780010c */
[----:B------:R-:W-:Y:S02]  /*0ea0*/  VIMNMX3 R13, R13, R14, R15, !PT ;  /* 0x0000000e0d0d720f */ /* 0x000fe4000780010f */
[----:B-----5:R-:W-:Y:S02]  /*0eb0*/  VIMNMX3 R18, R16, R17, R18, !PT ;  /* 0x000000111012720f */ /* 0x020fe40007800112 */
[----:B------:R-:W-:Y:S02]  /*0ec0*/  VIMNMX3 R4, R4, R7, R10, !PT ;  /* 0x000000070404720f */ /* 0x000fe4000780010a */
[----:B------:R-:W-:-:S04]  /*0ed0*/  VIMNMX3 R13, R13, R18, R19, !PT ;  /* 0x000000120d0d720f */ /* 0x000fc80007800113 */
[----:B------:R-:W-:Y:S01]  /*0ee0*/  VIMNMX R3, PT, PT, R4, R13, !PT ;  /* 0x0000000d04037248 */ /* 0x000fe20007fe0100 */
[----:B------:R-:W-:Y:S06]  /*0ef0*/  @!P0 BRA `(.L_x_18) ;  /* 0x0000000000608947 */ /* 0x000fec0003800000 */
[----:B------:R-:W0:Y:S01]  /*0f00*/  LDC R24, c[0x0][0x390] ;  /* 0x0000e400ff187b82 */ /* 0x000e220000000800 */
[----:B------:R-:W-:Y:S02]  /*0f10*/  VIADD R22, R2, 0xfffff000 ;  /* 0xfffff00002167836 */ /* 0x000fe40000000000 */
[----:B------:R-:W-:-:S07]  /*0f20*/  IMAD.MOV.U32 R23, RZ, RZ, 0x1000 ;  /* 0x00001000ff177424 */ /* 0x000fce00078e00ff */
.L_x_20:
[----:B------:R-:W-:-:S05]  /*0f30*/  IMAD.WIDE R26, R23, 0x4, R20 ;  /* 0x00000004171a7825 */ /* 0x000fca00078e0214 */
[----:B------:R-:W2:Y:S04]  /*0f40*/  LDG.E.128.CONSTANT R4, desc[UR6][R26.64] ;  /* 0x000000061a047981 */ /* 0x000ea8000c1e9d00 */
[----:B------:R-:W3:Y:S04]  /*0f50*/  LDG.E.128.CONSTANT R8, desc[UR6][R26.64+0x1000] ;  /* 0x001000061a087981 */ /* 0x000ee8000c1e9d00 */
[----:B------:R-:W4:Y:S04]  /*0f60*/  LDG.E.128.CONSTANT R12, desc[UR6][R26.64+0x2000] ;  /* 0x002000061a0c7981 */ /* 0x000f28000c1e9d00 */
[----:B------:R-:W5:Y:S01]  /*0f70*/  LDG.E.128.CONSTANT R16, desc[UR6][R26.64+0x3000] ;  /* 0x003000061a107981 */ /* 0x000f62000c1e9d00 */
[----:B0-----:R-:W-:Y:S01]  /*0f80*/  IMAD.MOV.U32 R2, RZ, RZ, R24 ;  /* 0x000000ffff027224 */ /* 0x001fe200078e0018 */
[----:B--2---:R-:W-:-:S03]  /*0f90*/  VIMNMX3 R3, R3, R4, R5, !PT ;  /* 0x000000040303720f */ /* 0x004fc60007800105 */
[----:B------:R-:W-:Y:S01]  /*0fa0*/  IMAD.IADD R4, R2, 0x1, -R23 ;  /* 0x0000000102047824 */ /* 0x000fe200078e0a17 */
[----:B---3--:R-:W-:-:S04]  /*0fb0*/  VIMNMX3 R6, R6, R7, R8, !PT ;  /* 0x000000070606720f */ /* 0x008fc80007800108 */
[----:B------:R-:W-:Y:S02]  /*0fc0*/  ISETP.GE.AND P0, PT, R4, 0x1000, PT ;  /* 0x000010000400780c */ /* 0x000fe40003f06270 */
[----:B------:R-:W-:Y:S02]  /*0fd0*/  VIMNMX3 R8, R9, R10, R11, !PT ;  /* 0x0000000a0908720f */ /* 0x000fe4000780010b */
[----:B----4-:R-:W-:Y:S02]  /*0fe0*/  VIMNMX3 R12, R12, R13, R14, !PT ;  /* 0x0000000d0c0c720f */ /* 0x010fe4000780010e */
[----:B-----5:R-:W-:Y:S02]  /*0ff0*/  VIMNMX3 R15, R15, R16, R17, !PT ;  /* 0x000000100f0f720f */ /* 0x020fe40007800111 */
[----:B------:R-:W-:Y:S02]  /*1000*/  VIMNMX R18, PT, PT, R18, R19, !PT ;  /* 0x0000001312127248 */ /* 0x000fe40007fe0100 */
[----:B------:R-:W-:-:S02]  /*1010*/  VIMNMX3 R3, R3, R6, R8, !PT ;  /* 0x000000060303720f */ /* 0x000fc40007800108 */
[----:B------:R-:W-:-:S04]  /*1020*/  VIMNMX3 R12, R12, R15, R18, !PT ;  /* 0x0000000f0c0c720f */ /* 0x000fc80007800112 */
[----:B------:R-:W-:Y:S01]  /*1030*/  VIMNMX R3, PT, PT, R3, R12, !PT ;  /* 0x0000000c03037248 */ /* 0x000fe20007fe0100 */
[----:B------:R-:W-:Y:S06]  /*1040*/  @!P0 BRA `(.L_x_19) ;  /* 0x0000000400fc8947 */ /* 0x000fec0003800000 */
[----:B------:R-:W-:-:S05]  /*1050*/  VIADD R23, R23, 0x1000 ;  /* 0x0000100017177836 */ /* 0x000fca0000000000 */
[----:B------:R-:W-:-:S13]  /*1060*/  ISETP.GT.AND P0, PT, R23, R22, PT ;  /* 0x000000161700720c */ /* 0x000fda0003f04270 */
[----:B------:R-:W-:Y:S05]  /*1070*/  @!P0 BRA `(.L_x_20) ;  /* 0xfffffffc00ac8947 */ /* 0x000fea000383ffff */
.L_x_18:
[----:B------:R-:W-:-:S13]  /*1080*/  ISETP.GE.AND P0, PT, R23, R2, PT ;  /* 0x000000021700720c */ /* 0x000fda0003f06270 */
[----:B------:R-:W-:Y:S05]  /*1090*/  @P0 BRA `(.L_x_19) ;  /* 0x0000000400e80947 */ /* 0x000fea0003800000 */
[----:B------:R-:W-:Y:S01]  /*10a0*/  IMAD.IADD R11, R2, 0x1, -R23 ;  /* 0x00000001020b7824 */ /* 0x000fe200078e0a17 */
[----:B------:R-:W-:Y:S04]  /*10b0*/  BSSY.RECONVERGENT B1, `(.L_x_19) ;  /* 0x0000078000017945 */ /* 0x000fe80003800200 */
[----:B------:R-:W-:-:S13]  /*10c0*/  ISETP.GE.AND P0, PT, R0, R11, PT ;  /* 0x0000000b0000720c */ /* 0x000fda0003f06270 */
[----:B------:R-:W-:Y:S05]  /*10d0*/  @P0 BRA `(.L_x_21) ;  /* 0x0000000400d40947 */ /* 0x000fea0003800000 */
[----:B------:R-:W-:Y:S01]  /*10e0*/  LOP3.LUT R4, RZ, R0, RZ, 0x33, !PT ;  /* 0x00000000ff047212 */ /* 0x000fe200078e33ff */
[----:B------:R-:W-:Y:S03]  /*10f0*/  BSSY.RECONVERGENT B2, `(.L_x_22) ;  /* 0x0000015000027945 */ /* 0x000fe60003800200 */
[----:B------:R-:W-:-:S04]  /*1100*/  IADD3 R4, PT, PT, -R23, R2, R4 ;  /* 0x0000000217047210 */ /* 0x000fc80007ffe104 */
[C---:B------:R-:W-:Y:S02]  /*1110*/  LOP3.LUT R2, R4.reuse, 0x300, RZ, 0xc0, !PT ;  /* 0x0000030004027812 */ /* 0x040fe400078ec0ff */
[----:B------:R-:W-:Y:S02]  /*1120*/  ISETP.GE.U32.AND P1, PT, R4, 0x300, PT ;  /* 0x000003000400780c */ /* 0x000fe40003f26070 */
[----:B------:R-:W-:Y:S01]  /*1130*/  ISETP.NE.AND P0, PT, R2, 0x300, PT ;  /* 0x000003000200780c */ /* 0x000fe20003f05270 */
[----:B------:R-:W-:-:S12]  /*1140*/  IMAD.MOV.U32 R2, RZ, RZ, R0 ;  /* 0x000000ffff027224 */ /* 0x000fd800078e0000 */
[----:B------:R-:W-:Y:S05]  /*1150*/  @!P0 BRA `(.L_x_23) ;  /* 0x0000000000388947 */ /* 0x000fea0003800000 */
[----:B------:R-:W0:Y:S01]  /*1160*/  LDC.64 R6, c[0x0][0x380] ;  /* 0x0000e000ff067b82 */ /* 0x000e220000000a00 */
[----:B------:R-:W-:Y:S01]  /*1170*/  LEA.HI R2, R4, 0x1, RZ, 0x18 ;  /* 0x0000000104027811 */ /* 0x000fe200078fc0ff */
[----:B------:R-:W-:-:S03]  /*1180*/  IMAD.IADD R9, R0, 0x1, R23 ;  /* 0x0000000100097824 */ /* 0x000fc600078e0217 */
[----:B------:R-:W-:Y:S01]  /*1190*/  LOP3.LUT R4, R2, 0x3, RZ, 0xc0, !PT ;  /* 0x0000000302047812 */ /* 0x000fe200078ec0ff */
[----:B------:R-:W-:-:S04]  /*11a0*/  IMAD.MOV.U32 R2, RZ, RZ, R0 ;  /* 0x000000ffff027224 */ /* 0x000fc800078e0000 */
[----:B------:R-:W-:-:S07]  /*11b0*/  IMAD.MOV R8, RZ, RZ, -R4 ;  /* 0x000000ffff087224 */ /* 0x000fce00078e0a04 */
.L_x_24:
[----:B0-----:R-:W-:-:S06]  /*11c0*/  IMAD.WIDE.U32 R4, R9, 0x4, R6 ;  /* 0x0000000409047825 */ /* 0x001fcc00078e0006 */
[----:B------:R-:W2:Y:S01]  /*11d0*/  LDG.E.CONSTANT R4, desc[UR6][R4.64] ;  /* 0x0000000604047981 */ /* 0x000ea2000c1e9900 */
[----:B------:R-:W-:Y:S02]  /*11e0*/  VIADD R8, R8, 0x1 ;  /* 0x0000000108087836 */ /* 0x000fe40000000000 */
[----:B------:R-:W-:Y:S02]  /*11f0*/  VIADD R2, R2, 0x100 ;  /* 0x0000010002027836 */ /* 0x000fe40000000000 */
[----:B------:R-:W-:Y:S01]  /*1200*/  VIADD R9, R9, 0x100 ;  /* 0x0000010009097836 */ /* 0x000fe20000000000 */
[----:B------:R-:W-:Y:S02]  /*1210*/  ISETP.NE.AND P0, PT, R8, RZ, PT ;  /* 0x000000ff0800720c */ /* 0x000fe40003f05270 */
[----:B--2---:R-:W-:-:S11]  /*1220*/  VIMNMX R3, PT, PT, R4, R3, !PT ;  /* 0x0000000304037248 */ /* 0x004fd60007fe0100 */
[----:B------:R-:W-:Y:S05]  /*1230*/  @P0 BRA `(.L_x_24) ;  /* 0xfffffffc00e00947 */ /* 0x000fea000383ffff */
.L_x_23:
[----:B------:R-:W-:Y:S05]  /*1240*/  BSYNC.RECONVERGENT B2 ;  /* 0x0000000000027941 */ /* 0x000fea0003800200 */
.L_x_22:
[----:B------:R-:W-:Y:S05]  /*1250*/  @!P1 BRA `(.L_x_21) ;  /* 0x0000000400749947 */ /* 0x000fea0003800000 */
[----:B------:R-:W0:Y:S01]  /*1260*/  LDCU.64 UR4, c[0x0][0x380] ;  /* 0x00007000ff0477ac */ /* 0x000e220008000a00 */
[----:B------:R-:W-:Y:S01]  /*1270*/  IMAD.IADD R7, R11, 0x1, -R2 ;  /* 0x000000010b077824 */ /* 0x000fe200078e0a02 */
[C---:B------:R-:W-:Y:S01]  /*1280*/  IADD3 R5, P0, PT, R2.reuse, R23, RZ ;  /* 0x0000001702057210 */ /* 0x040fe20007f1e0ff */
[----:B------:R-:W-:Y:S01]  /*1290*/  BSSY.RECONVERGENT B2, `(.L_x_25) ;  /* 0x0000033000027945 */ /* 0x000fe20003800200 */
[----:B------:R-:W-:Y:S02]  /*12a0*/  IMAD.IADD R13, R2, 0x1, R23 ;  /* 0x00000001020d7824 */ /* 0x000fe400078e0217 */
[----:B------:R-:W-:Y:S01]  /*12b0*/  ISETP.GT.AND P1, PT, R7, 0xc00, PT ;  /* 0x00000c000700780c */ /* 0x000fe20003f24270 */
[----:B------:R-:W-:Y:S01]  /*12c0*/  IMAD.X R6, RZ, RZ, RZ, P0 ;  /* 0x000000ffff067224 */ /* 0x000fe200000e06ff */
[----:B0-----:R-:W-:-:S04]  /*12d0*/  LEA R4, P0, R5, UR4, 0x2 ;  /* 0x0000000405047c11 */ /* 0x001fc8000f8010ff */
[----:B------:R-:W-:Y:S02]  /*12e0*/  LEA.HI.X R5, R5, UR5, R6, 0x2, P0 ;  /* 0x0000000505057c11 */ /* 0x000fe400080f1406 */
[----:B------:R-:W-:-:S05]  /*12f0*/  IADD3 R4, P0, PT, R4, 0x800, RZ ;  /* 0x0000080004047810 */ /* 0x000fca0007f1e0ff */
[----:B------:R-:W-:Y:S01]  /*1300*/  IMAD.X R5, RZ, RZ, R5, P0 ;  /* 0x000000ffff057224 */ /* 0x000fe200000e0605 */
[----:B------:R-:W-:Y:S01]  /*1310*/  PLOP3.LUT P0, PT, PT, PT, PT, 0x80, 0x8 ;  /* 0x000000000008781c */ /* 0x000fe20003f0f070 */
[----:B------:R-:W-:-:S12]  /*1320*/  @!P1 BRA `(.L_x_26) ;  /* 0x0000000000a49947 */ /* 0x000fd80003800000 */
[----:B------:R-:W-:Y:S01]  /*1330*/  PLOP3.LUT P0, PT, PT, PT, PT, 0x8, 0x80 ;  /* 0x000000000080781c */ /* 0x000fe20003f0e170 */
[----:B------:R-:W-:-:S12]  /*1340*/  VIADD R15, R11, 0xfffff400 ;  /* 0xfffff4000b0f7836 */ /* 0x000fd80000000000 */
.L_x_27:
[----:B------:R-:W0:Y:S01]  /*1350*/  LDC.64 R6, c[0x0][0x380] ;  /* 0x0000e000ff067b82 */ /* 0x000e220000000a00 */
[C---:B------:R-:W-:Y:S01]  /*1360*/  VIADD R25, R13.reuse, 0x400 ;  /* 0x000004000d197836 */ /* 0x040fe20000000000 */
[----:B------:R-:W2:Y:S01]  /*1370*/  LDG.E.CONSTANT R10, desc[UR6][R4.64+-0x400] ;  /* 0xfffc0006040a7981 */ /* 0x000ea2000c1e9900 */
[----:B------:R-:W-:-:S03]  /*1380*/  VIADD R9, R13, 0x800 ;  /* 0x000008000d097836 */ /* 0x000fc60000000000 */
[----:B------:R-:W3:Y:S04]  /*1390*/  LDG.E.CONSTANT R21, desc[UR6][R4.64] ;  /* 0x0000000604157981 */ /* 0x000ee8000c1e9900 */
[----:B------:R-:W3:Y:S04]  /*13a0*/  LDG.E.CONSTANT R18, desc[UR6][R4.64+0x400] ;  /* 0x0004000604127981 */ /* 0x000ee8000c1e9900 */
[----:B------:R-:W4:Y:S01]  /*13b0*/  LDG.E.CONSTANT R16, desc[UR6][R4.64+0xc00] ;  /* 0x000c000604107981 */ /* 0x000f22000c1e9900 */
[----:B------:R-:W-:-:S03]  /*13c0*/  VIADD R27, R13, 0xc00 ;  /* 0x00000c000d1b7836 */ /* 0x000fc60000000000 */
[----:B------:R-:W5:Y:S04]  /*13d0*/  LDG.E.CONSTANT R17, desc[UR6][R4.64+0x1000] ;  /* 0x0010000604117981 */ /* 0x000f68000c1e9900 */
[----:B------:R-:W5:Y:S01]  /*13e0*/  LDG.E.CONSTANT R14, desc[UR6][R4.64+0x1400] ;  /* 0x00140006040e7981 */ /* 0x000f62000c1e9900 */
[----:B0-----:R-:W-:-:S03]  /*13f0*/  IMAD.WIDE.U32 R22, R13, 0x4, R6 ;  /* 0x000000040d167825 */ /* 0x001fc600078e0006 */
[----:B------:R-:W5:Y:S04]  /*1400*/  LDG.E.CONSTANT R20, desc[UR6][R4.64+0x1c00] ;  /* 0x001c000604147981 */ /* 0x000f68000c1e9900 */
[----:B------:R-:W2:Y:S01]  /*1410*/  LDG.E.CONSTANT R12, desc[UR6][R22.64] ;  /* 0x00000006160c7981 */ /* 0x000ea2000c1e9900 */
[----:B------:R-:W-:-:S05]  /*1420*/  IMAD.WIDE.U32 R24, R25, 0x4, R6 ;  /* 0x0000000419187825 */ /* 0x000fca00078e0006 */
[----:B------:R-:W4:Y:S01]  /*1430*/  LDG.E.CONSTANT R19, desc[UR6][R24.64] ;  /* 0x0000000618137981 */ /* 0x000f22000c1e9900 */
[----:B------:R-:W-:-:S03]  /*1440*/  IMAD.WIDE.U32 R8, R9, 0x4, R6 ;  /* 0x0000000409087825 */ /* 0x000fc600078e0006 */
[----:B------:R-:W5:Y:S01]  /*1450*/  LDG.E.CONSTANT R23, desc[UR6][R4.64+0x2000] ;  /* 0x0020000604177981 */ /* 0x000f62000c1e9900 */
[----:B------:R-:W-:-:S03]  /*1460*/  IMAD.WIDE.U32 R6, R27, 0x4, R6 ;  /* 0x000000041b067825 */ /* 0x000fc600078e0006 */
[----:B------:R-:W5:Y:S04]  /*1470*/  LDG.E.CONSTANT R9, desc[UR6][R8.64] ;  /* 0x0000000608097981 */ /* 0x000f68000c1e9900 */
[----:B------:R-:W5:Y:S04]  /*1480*/  LDG.E.CONSTANT R22, desc[UR6][R4.64+0x2400] ;  /* 0x0024000604167981 */ /* 0x000f68000c1e9900 */
[----:B------:R0:W5:Y:S04]  /*1490*/  LDG.E.CONSTANT R6, desc[UR6][R6.64] ;  /* 0x0000000606067981 */ /* 0x000168000c1e9900 */
[----:B------:R-:W5:Y:S04]  /*14a0*/  LDG.E.CONSTANT R25, desc[UR6][R4.64+0x2c00] ;  /* 0x002c000604197981 */ /* 0x000f68000c1e9900 */
[----:B------:R-:W5:Y:S04]  /*14b0*/  LDG.E.CONSTANT R27, desc[UR6][R4.64+0x3000] ;  /* 0x00300006041b7981 */ /* 0x000f68000c1e9900 */
[----:B------:R1:W5:Y:S01]  /*14c0*/  LDG.E.CONSTANT R24, desc[UR6][R4.64+0x3400] ;  /* 0x0034000604187981 */ /* 0x000362000c1e9900 */
[----:B------:R-:W-:-:S05]  /*14d0*/  VIADD R2, R2, 0x1000 ;  /* 0x0000100002027836 */ /* 0x000fca0000000000 */
[----:B------:R-:W-:Y:S02]  /*14e0*/  ISETP.GE.AND P1, PT, R2, R15, PT ;  /* 0x0000000f0200720c */ /* 0x000fe40003f26270 */
[----:B0-----:R-:W-:Y:S01]  /*14f0*/  IADD3 R7, P2, PT, R4, 0x4000, RZ ;  /* 0x0000400004077810 */ /* 0x001fe20007f5e0ff */
[----:B------:R-:W-:-:S04]  /*1500*/  VIADD R13, R13, 0x1000 ;  /* 0x000010000d0d7836 */ /* 0x000fc80000000000 */
[----:B-1----:R-:W-:Y:S02]  /*1510*/  IMAD.X R5, RZ, RZ, R5, P2 ;  /* 0x000000ffff057224 */ /* 0x002fe400010e0605 */
[----:B------:R-:W-:Y:S01]  /*1520*/  IMAD.MOV.U32 R4, RZ, RZ, R7 ;  /* 0x000000ffff047224 */ /* 0x000fe200078e0007 */
[----:B--2---:R-:W-:-:S04]  /*1530*/  VIMNMX3 R10, R3, R12, R10, !PT ;  /* 0x0000000c030a720f */ /* 0x004fc8000780010a */
[----:B---3--:R-:W-:-:S04]  /*1540*/  VIMNMX3 R10, R10, R21, R18, !PT ;  /* 0x000000150a0a720f */ /* 0x008fc80007800112 */
[----:B----4-:R-:W-:-:S04]  /*1550*/  VIMNMX3 R10, R10, R19, R16, !PT ;  /* 0x000000130a0a720f */ /* 0x010fc80007800110 */
[----:B-----5:R-:W-:-:S04]  /*1560*/  VIMNMX3 R10, R10, R17, R14, !PT ;  /* 0x000000110a0a720f */ /* 0x020fc8000780010e */
[----:B------:R-:W-:-:S04]  /*1570*/  VIMNMX3 R9, R10, R9, R20, !PT ;  /* 0x000000090a09720f */ /* 0x000fc80007800114 */
[----:B------:R-:W-:-:S04]  /*1580*/  VIMNMX3 R9, R9, R23, R22, !PT ;  /* 0x000000170909720f */ /* 0x000fc80007800116 */
[----:B------:R-:W-:-:S04]  /*1590*/  VIMNMX3 R6, R9, R6, R25, !PT ;  /* 0x000000060906720f */ /* 0x000fc80007800119 */
[----:B------:R-:W-:Y:S01]  /*15a0*/  VIMNMX3 R3, R6, R27, R24, !PT ;  /* 0x0000001b0603720f */ /* 0x000fe20007800118 */
[----:B------:R-:W-:Y:S06]  /*15b0*/  @!P1 BRA `(.L_x_27) ;  /* 0xfffffffc00649947 */ /* 0x000fec000383ffff */
.L_x_26:
[----:B------:R-:W-:Y:S05]  /*15c0*/  BSYNC.RECONVERGENT B2 ;  /* 0x0000000000027941 */ /* 0x000fea0003800200 */
.L_x_25:
[----:B------:R-:W-:Y:S01]  /*15d0*/  IMAD.IADD R6, R11, 0x1, -R2 ;  /* 0x000000010b067824 */ /* 0x000fe200078e0a02 */
[----:B------:R-:W-:Y:S04]  /*15e0*/  BSSY.RECONVERGENT B2, `(.L_x_28) ;  /* 0x000001a000027945 */ /* 0x000fe80003800200 */
[----:B------:R-:W-:-:S13]  /*15f0*/  ISETP.GT.AND P1, PT, R6, 0x400, PT ;  /* 0x000004000600780c */ /* 0x000fda0003f24270 */
[----:B------:R-:W-:Y:S05]  /*1600*/  @!P1 BRA `(.L_x_29) ;  /* 0x00000000005c9947 */ /* 0x000fea0003800000 */
[----:B------:R-:W0:Y:S01]  /*1610*/  LDC.64 R8, c[0x0][0x380] ;  /* 0x0000e000ff087b82 */ /* 0x000e220000000a00 */
[C---:B------:R-:W-:Y:S01]  /*1620*/  VIADD R15, R13.reuse, 0x400 ;  /* 0x000004000d0f7836 */ /* 0x040fe20000000000 */
[----:B------:R-:W2:Y:S04]  /*1630*/  LDG.E.CONSTANT R10, desc[UR6][R4.64+-0x400] ;  /* 0xfffc0006040a7981 */ /* 0x000ea8000c1e9900 */
[----:B------:R-:W3:Y:S04]  /*1640*/  LDG.E.CONSTANT R12, desc[UR6][R4.64+0x400] ;  /* 0x00040006040c7981 */ /* 0x000ee8000c1e9900 */
[----:B------:R-:W4:Y:S04]  /*1650*/  LDG.E.CONSTANT R14, desc[UR6][R4.64+0xc00] ;  /* 0x000c0006040e7981 */ /* 0x000f28000c1e9900 */
[----:B------:R-:W5:Y:S04]  /*1660*/  LDG.E.CONSTANT R17, desc[UR6][R4.64+0x1000] ;  /* 0x0010000604117981 */ /* 0x000f68000c1e9900 */
[----:B------:R1:W5:Y:S01]  /*1670*/  LDG.E.CONSTANT R16, desc[UR6][R4.64+0x1400] ;  /* 0x0014000604107981 */ /* 0x000362000c1e9900 */
[----:B0-----:R-:W-:-:S04]  /*1680*/  IMAD.WIDE.U32 R6, R13, 0x4, R8 ;  /* 0x000000040d067825 */ /* 0x001fc800078e0008 */
[----:B------:R-:W-:Y:S02]  /*1690*/  IMAD.WIDE.U32 R8, R15, 0x4, R8 ;  /* 0x000000040f087825 */ /* 0x000fe400078e0008 */
[----:B------:R-:W2:Y:S04]  /*16a0*/  LDG.E.CONSTANT R6, desc[UR6][R6.64] ;  /* 0x0000000606067981 */ /* 0x000ea8000c1e9900 */
[----:B------:R-:W3:Y:S04]  /*16b0*/  LDG.E.CONSTANT R15, desc[UR6][R4.64] ;  /* 0x00000006040f7981 */ /* 0x000ee8000c1e9900 */
[----:B------:R-:W4:Y:S01]  /*16c0*/  LDG.E.CONSTANT R9, desc[UR6][R8.64] ;  /* 0x0000000608097981 */ /* 0x000f22000c1e9900 */
[----:B------:R-:W-:Y:S01]  /*16d0*/  PLOP3.LUT P0, PT, PT, PT, PT, 0x8, 0x80 ;  /* 0x000000000080781c */ /* 0x000fe20003f0e170 */
[----:B------:R-:W-:-:S02]  /*16e0*/  VIADD R2, R2, 0x800 ;  /* 0x0000080002027836 */ /* 0x000fc40000000000 */
[----:B------:R-:W-:Y:S01]  /*16f0*/  VIADD R13, R13, 0x800 ;  /* 0x000008000d0d7836 */ /* 0x000fe20000000000 */
[----:B--2---:R-:W-:Y:S02]  /*1700*/  VIMNMX3 R10, R3, R6, R10, !PT ;  /* 0x00000006030a720f */ /* 0x004fe4000780010a */
[----:B------:R-:W-:Y:S02]  /*1710*/  IADD3 R6, P1, PT, R4, 0x2000, RZ ;  /* 0x0000200004067810 */ /* 0x000fe40007f3e0ff */
[----:B---3--:R-:W-:-:S03]  /*1720*/  VIMNMX3 R10, R10, R15, R12, !PT ;  /* 0x0000000f0a0a720f */ /* 0x008fc6000780010c */
[----:B------:R-:W-:Y:S01]  /*1730*/  IMAD.X R7, RZ, RZ, R5, P1 ;  /* 0x000000ffff077224 */ /* 0x000fe200008e0605 */
[----:B----4-:R-:W-:Y:S01]  /*1740*/  VIMNMX3 R10, R10, R9, R14, !PT ;  /* 0x000000090a0a720f */ /* 0x010fe2000780010e */
[----:B-1----:R-:W-:Y:S02]  /*1750*/  IMAD.MOV.U32 R4, RZ, RZ, R6 ;  /* 0x000000ffff047224 */ /* 0x002fe400078e0006 */
[----:B------:R-:W-:Y:S01]  /*1760*/  IMAD.MOV.U32 R5, RZ, RZ, R7 ;  /* 0x000000ffff057224 */ /* 0x000fe200078e0007 */
[----:B-----5:R-:W-:-:S07]  /*1770*/  VIMNMX3 R3, R10, R17, R16, !PT ;  /* 0x000000110a03720f */ /* 0x020fce0007800110 */
.L_x_29:
[----:B------:R-:W-:Y:S05]  /*1780*/  BSYNC.RECONVERGENT B2 ;  /* 0x0000000000027941 */ /* 0x000fea0003800200 */
.L_x_28:
[----:B------:R-:W-:-:S13]  /*1790*/  ISETP.LT.OR P0, PT, R2, R11, P0 ;  /* 0x0000000b0200720c */ /* 0x000fda0000701670 */
[----:B------:R-:W-:Y:S05]  /*17a0*/  @!P0 BRA `(.L_x_21) ;  /* 0x0000000000208947 */ /* 0x000fea0003800000 */
[----:B------:R-:W0:Y:S01]  /*17b0*/  LDC.64 R6, c[0x0][0x380] ;  /* 0x0000e000ff067b82 */ /* 0x000e220000000a00 */
[----:B------:R-:W2:Y:S04]  /*17c0*/  LDG.E.CONSTANT R2, desc[UR6][R4.64+-0x400] ;  /* 0xfffc000604027981 */ /* 0x000ea8000c1e9900 */
[----:B------:R-:W3:Y:S04]  /*17d0*/  LDG.E.CONSTANT R9, desc[UR6][R4.64] ;  /* 0x0000000604097981 */ /* 0x000ee8000c1e9900 */
[----:B------:R-:W3:Y:S01]  /*17e0*/  LDG.E.CONSTANT R8, desc[UR6][R4.64+0x400] ;  /* 0x0004000604087981 */ /* 0x000ee2000c1e9900 */
[----:B0-----:R-:W-:-:S06]  /*17f0*/  IMAD.WIDE.U32 R6, R13, 0x4, R6 ;  /* 0x000000040d067825 */ /* 0x001fcc00078e0006 */
[----:B------:R-:W2:Y:S02]  /*1800*/  LDG.E.CONSTANT R6, desc[UR6][R6.64] ;  /* 0x0000000606067981 */ /* 0x000ea4000c1e9900 */
[----:B--2---:R-:W-:-:S04]  /*1810*/  VIMNMX3 R2, R3, R6, R2, !PT ;  /* 0x000000060302720f */ /* 0x004fc80007800102 */
[----:B---3--:R-:W-:-:S07]  /*1820*/  VIMNMX3 R3, R2, R9, R8, !PT ;  /* 0x000000090203720f */ /* 0x008fce0007800108 */
.L_x_21:
[----:B------:R-:W-:Y:S05]  /*1830*/  BSYNC.RECONVERGENT B1 ;  /* 0x0000000000017941 */ /* 0x000fea0003800200 */
.L_x_19:
[----:B------:R-:W0:Y:S01]  /*1840*/  S2R R2, SR_LANEID ;  /* 0x0000000000027919 */ /* 0x000e220000000000 */
[----:B------:R-:W-:-:S13]  /*1850*/  CREDUX.MAX.S32 UR4, R3 ;  /* 0x00000000030472cc */ /* 0x000fda0000000200 */
[----:B------:R-:W-:Y:S01]  /*1860*/  IMAD.U32 R5, RZ, RZ, UR4 ;  /* 0x00000004ff057e24 */ /* 0x000fe2000f8e00ff */
[----:B0-----:R-:W-:-:S13]  /*1870*/  ISETP.NE.AND P0, PT, R2, RZ, PT ;  /* 0x000000ff0200720c */ /* 0x001fda0003f05270 */
        /* <DEDUP_REMOVED lines=9> */
[----:B-1----:R-:W-:Y:S05]  /*1910*/  @P0 BRA `(.L_x_17) ;  /* 0x0000001800b40947 */ /* 0x002fea0003800000 */
        /* <DEDUP_REMOVED lines=11> */
.L_x_2:
        /* <DEDUP_REMOVED lines=12> */
.L_x_32:
[----:B------:R-:W-:Y:S05]  /*1a90*/  BSYNC.RECONVERGENT B1 ;  /* 0x0000000000017941 */ /* 0x000fea0003800200 */
.L_x_31:
        /* <DEDUP_REMOVED lines=16> */
.L_x_37:
        /* <DEDUP_REMOVED lines=9> */
.L_x_36:
[----:B------:R-:W-:Y:S05]  /*1c30*/  BSYNC.RECONVERGENT B2 ;  /* 0x0000000000027941 */ /* 0x000fea0003800200 */
.L_x_35:
        /* <DEDUP_REMOVED lines=8> */
.L_x_40:
        /* <DEDUP_REMOVED lines=35> */
.L_x_39:
[----:B------:R-:W-:Y:S05]  /*1ef0*/  BSYNC.RECONVERGENT B2 ;  /* 0x0000000000027941 */ /* 0x000fea0003800200 */
.L_x_38:
        /* <DEDUP_REMOVED lines=22> */
.L_x_42:
[----:B------:R-:W-:Y:S05]  /*2060*/  BSYNC.RECONVERGENT B2 ;  /* 0x0000000000027941 */ /* 0x000fea0003800200 */
.L_x_41:
        /* <DEDUP_REMOVED lines=10> */
.L_x_34:
[----:B------:R-:W-:Y:S05]  /*2110*/  BSYNC.RECONVERGENT B1 ;  /* 0x0000000000017941 */ /* 0x000fea0003800200 */
.L_x_33:
[----:B------:R-:W-:Y:S01]  /*2120*/  ISETP.GE.AND P0, PT, R2, 0x100, PT ;  /* 0x000001000200780c */ /* 0x000fe20003f06270 */
[----:B-----5:R-:W-:-:S12]  /*2130*/  IMAD.MOV.U32 R7, RZ, RZ, R0 ;  /* 0x000000ffff077224 */ /* 0x020fd800078e0000 */
[----:B------:R-:W-:Y:S05]  /*2140*/  @!P0 BRA `(.L_x_43) ;  /* 0x0000000000648947 */ /* 0x000fea0003800000 */
[----:B------:R-:W1:Y:S01]  /*2150*/  S2R R0, SR_LANEID ;  /* 0x0000000000007919 */ /* 0x000e620000000000 */
[----:B------:R-:W-:Y:S02]  /*2160*/  CREDUX.MAX.S32 UR4, R7 ;  /* 0x00000000070472cc */ /* 0x000fe40000000200 */
[----:B-1----:R-:W-:-:S13]  /*2170*/  ISETP.NE.AND P0, PT, R0, RZ, PT ;  /* 0x000000ff0000720c */ /* 0x002fda0003f05270 */
[----:B0-----:R-:W0:Y:S01]  /*2180*/  @!P0 S2R R5, SR_CgaCtaId ;  /* 0x0000000000058919 */ /* 0x001e220000008800 */
[----:B------:R-:W-:Y:S02]  /*2190*/  @!P0 MOV R2, 0x400 ;  /* 0x0000040000028802 */ /* 0x000fe40000000f00 */
[----:B------:R-:W-:-:S04]  /*21a0*/  @!P0 SHF.R.U32.HI R0, RZ, 0x3, R3 ;  /* 0x00000003ff008819 */ /* 0x000fc80000011603 */
[----:B------:R-:W-:Y:S02]  /*21b0*/  @!P0 LOP3.LUT R0, R0, 0x7c, RZ, 0xc0, !PT ;  /* 0x0000007c00008812 */ /* 0x000fe400078ec0ff */
[----:B0-----:R-:W-:Y:S01]  /*21c0*/  @!P0 LEA R7, R5, R2, 0x18 ;  /* 0x0000000205078211 */ /* 0x001fe200078ec0ff */
[----:B------:R-:W-:-:S04]  /*21d0*/  IMAD.U32 R5, RZ, RZ, UR4 ;  /* 0x00000004ff057e24 */ /* 0x000fc8000f8e00ff */
        /* <DEDUP_REMOVED lines=16> */
.L_x_43:
[----:B0-----:R-:W0:Y:S01]  /*22e0*/  S2R R4, SR_LANEID ;  /* 0x0000000000047919 */ /* 0x001e220000000000 */
[----:B------:R-:W-:-:S04]  /*22f0*/  LOP3.LUT R0, R3, 0x3e0, RZ, 0xc0, !PT ;  /* 0x000003e003007812 */ /* 0x000fc800078ec0ff */
[----:B------:R-:W-:Y:S01]  /*2300*/  LOP3.LUT R9, RZ, R0, RZ, 0x33, !PT ;  /* 0x00000000ff097212 */ /* 0x000fe200078e33ff */
[----:B------:R-:W-:-:S04]  /*2310*/  VIADD R5, R0, 0x20 ;  /* 0x0000002000057836 */ /* 0x000fc80000000000 */
[----:B------:R-:W-:Y:S01]  /*2320*/  IMAD.IADD R9, R9, 0x1, R2 ;  /* 0x0000000109097824 */ /* 0x000fe200078e0202 */
[----:B------:R-:W-:-:S04]  /*2330*/  ISETP.GT.AND P0, PT, R5, R2, PT ;  /* 0x000000020500720c */ /* 0x000fc80003f04270 */
[----:B------:R-:W-:-:S05]  /*2340*/  SEL R6, R9, 0x1f, P0 ;  /* 0x0000001f09067807 */ /* 0x000fca0000000000 */
[----:B------:R-:W1:Y:S01]  /*2350*/  SHFL.DOWN PT, R0, R7, 0x1, R6 ;  /* 0x0820000007007989 */ /* 0x000e6200000e0006 */
[C---:B0-----:R-:W-:Y:S01]  /*2360*/  ISETP.GE.AND P0, PT, R4.reuse, R6, PT ;  /* 0x000000060400720c */ /* 0x041fe20003f06270 */
[C---:B------:R-:W-:Y:S01]  /*2370*/  VIADD R5, R4.reuse, 0x2 ;  /* 0x0000000204057836 */ /* 0x040fe20000000000 */
[----:B------:R-:W-:-:S11]  /*2380*/  ISETP.NE.AND P1, PT, R4, RZ, PT ;  /* 0x000000ff0400720c */ /* 0x000fd60003f25270 */
[----:B-1----:R-:W-:Y:S02]  /*2390*/  @!P0 VIMNMX R7, PT, PT, R0, R7, !PT ;  /* 0x0000000700078248 */ /* 0x002fe40007fe0100 */
[----:B------:R-:W-:Y:S01]  /*23a0*/  ISETP.GT.AND P0, PT, R5, R6, PT ;  /* 0x000000060500720c */ /* 0x000fe20003f04270 */
[----:B------:R-:W-:Y:S01]  /*23b0*/  VIADD R5, R4, 0x4 ;  /* 0x0000000404057836 */ /* 0x000fe20000000000 */
[----:B------:R-:W0:Y:S01]  /*23c0*/  @!P1 S2R R8, SR_CgaCtaId ;  /* 0x0000000000089919 */ /* 0x000e220000008800 */
[----:B------:R-:W1:Y:S10]  /*23d0*/  SHFL.DOWN PT, R0, R7, 0x2, R6 ;  /* 0x0840000007007989 */ /* 0x000e7400000e0006 */
[----:B-1----:R-:W-:-:S02]  /*23e0*/  @!P0 VIMNMX R7, PT, PT, R7, R0, !PT ;  /* 0x0000000007078248 */ /* 0x002fc40007fe0100 */
[----:B------:R-:W-:Y:S01]  /*23f0*/  ISETP.GT.AND P0, PT, R5, R6, PT ;  /* 0x000000060500720c */ /* 0x000fe20003f04270 */
[----:B------:R-:W-:Y:S02]  /*2400*/  VIADD R5, R4, 0x8 ;  /* 0x0000000804057836 */ /* 0x000fe40000000000 */
[----:B------:R-:W1:Y:S10]  /*2410*/  SHFL.DOWN PT, R0, R7, 0x4, R6 ;  /* 0x0880000007007989 */ /* 0x000e7400000e0006 */
[----:B-1----:R-:W-:-:S02]  /*2420*/  @!P0 VIMNMX R7, PT, PT, R7, R0, !PT ;  /* 0x0000000007078248 */ /* 0x002fc40007fe0100 */
[----:B------:R-:W-:Y:S01]  /*2430*/  ISETP.GT.AND P0, PT, R5, R6, PT ;  /* 0x000000060500720c */ /* 0x000fe20003f04270 */
[----:B------:R-:W-:Y:S01]  /*2440*/  VIADD R5, R4, 0x10 ;  /* 0x0000001004057836 */ /* 0x000fe20000000000 */
[----:B------:R-:W-:Y:S01]  /*2450*/  @!P1 SHF.R.U32.HI R4, RZ, 0x3, R3 ;  /* 0x00000003ff049819 */ /* 0x000fe20000011603 */
[----:B------:R-:W1:Y:S03]  /*2460*/  SHFL.DOWN PT, R0, R7, 0x8, R6 ;  /* 0x0900000007007989 */ /* 0x000e6600000e0006 */
[----:B------:R-:W-:-:S07]  /*2470*/  @!P1 LOP3.LUT R4, R4, 0x7c, RZ, 0xc0, !PT ;  /* 0x0000007c04049812 */ /* 0x000fce00078ec0ff */
[----:B-1----:R-:W-:Y:S02]  /*2480*/  @!P0 VIMNMX R7, PT, PT, R7, R0, !PT ;  /* 0x0000000007078248 */ /* 0x002fe40007fe0100 */
[----:B------:R-:W-:Y:S02]  /*2490*/  ISETP.GT.AND P0, PT, R5, R6, PT ;  /* 0x000000060500720c */ /* 0x000fe40003f04270 */
[----:B------:R-:W-:Y:S01]  /*24a0*/  @!P1 MOV R5, 0x400 ;  /* 0x0000040000059802 */ /* 0x000fe20000000f00 */
[----:B------:R-:W1:Y:S03]  /*24b0*/  SHFL.DOWN PT, R0, R7, 0x10, R6 ;  /* 0x0a00000007007989 */ /* 0x000e6600000e0006 */
[----:B0-----:R-:W-:-:S05]  /*24c0*/  @!P1 LEA R5, R8, R5, 0x18 ;  /* 0x0000000508059211 */ /* 0x001fca00078ec0ff */
[----:B------:R-:W-:Y:S02]  /*24d0*/  @!P1 IMAD.IADD R4, R4, 0x1, R5 ;  /* 0x0000000104049824 */ /* 0x000fe400078e0205 */
[----:B-1----:R-:W-:Y:S02]  /*24e0*/  @!P0 VIMNMX R7, PT, PT, R7, R0, !PT ;  /* 0x0000000007078248 */ /* 0x002fe40007fe0100 */
[----:B------:R-:W-:-:S03]  /*24f0*/  ISETP.NE.AND P0, PT, R3, RZ, PT ;  /* 0x000000ff0300720c */ /* 0x000fc60003f05270 */
[----:B------:R-:W-:-:S05]  /*2500*/  IMAD.MOV.U32 R5, RZ, RZ, R7 ;  /* 0x000000ffff057224 */ /* 0x000fca00078e0007 */
[----:B------:R0:W-:Y:S01]  /*2510*/  @!P1 STS [R4+0x8], R5 ;  /* 0x0000080504009388 */ /* 0x0001e20000000800 */
[----:B------:R-:W-:Y:S06]  /*2520*/  BAR.SYNC.DEFER_BLOCKING 0x0 ;  /* 0x0000000000007b1d */ /* 0x000fec0000010000 */
[----:B------:R-:W-:Y:S05]  /*2530*/  @P0 BRA `(.L_x_17) ;  /* 0x0000000c00ac0947 */ /* 0x000fea0003800000 */
[----:B------:R-:W1:Y:S01]  /*2540*/  S2UR UR5, SR_CgaCtaId ;  /* 0x00000000000579c3 */ /* 0x000e620000008800 */
[----:B------:R-:W-:Y:S01]  /*2550*/  UMOV UR4, 0x400 ;  /* 0x0000040000047882 */ /* 0x000fe20000000000 */
[C---:B------:R-:W-:Y:S02]  /*2560*/  ISETP.GT.AND P2, PT, R2.reuse, 0x20, PT ;  /* 0x000000200200780c */ /* 0x040fe40003f44270 */
[C---:B------:R-:W-:Y:S02]  /*2570*/  ISETP.GT.AND P4, PT, R2.reuse, 0x40, PT ;  /* 0x000000400200780c */ /* 0x040fe40003f84270 */
[C---:B------:R-:W-:Y:S02]  /*2580*/  ISETP.GT.AND P3, PT, R2.reuse, 0x60, PT ;  /* 0x000000600200780c */ /* 0x040fe40003f64270 */
[----:B------:R-:W-:Y:S01]  /*2590*/  ISETP.GT.AND P1, PT, R2, 0x80, PT ;  /* 0x000000800200780c */ /* 0x000fe20003f24270 */
[----:B-1----:R-:W-:-:S09]  /*25a0*/  ULEA UR4, UR5, UR4, 0x18 ;  /* 0x0000000405047291 */ /* 0x002fd2000f8ec0ff */
[----:B------:R-:W0:Y:S04]  /*25b0*/  LDS R0, [UR4+0xc] ;  /* 0x00000c04ff007984 */ /* 0x000e280008000800 */
[----:B------:R-:W1:Y:S04]  /*25c0*/  LDS.128 R8, [UR4+0x10] ;  /* 0x00001004ff087984 */ /* 0x000e680008000c00 */
[----:B------:R-:W2:Y:S01]  /*25d0*/  LDS.64 R6, [UR4+0x20] ;  /* 0x00002004ff067984 */ /* 0x000ea20008000a00 */
[----:B0-----:R-:W-:Y:S02]  /*25e0*/  @P2 VIMNMX R5, PT, PT, R5, R0, !PT ;  /* 0x0000000005052248 */ /* 0x001fe40007fe0100 */
[----:B------:R-:W-:-:S02]  /*25f0*/  ISETP.GT.AND P2, PT, R2, 0xa0, PT ;  /* 0x000000a00200780c */ /* 0x000fc40003f44270 */
[----:B-1----:R-:W-:Y:S02]  /*2600*/  @P4 VIMNMX R5, PT, PT, R5, R8, !PT ;  /* 0x0000000805054248 */ /* 0x002fe40007fe0100 */
        /* <DEDUP_REMOVED lines=8> */
.L_x_30:
[----:B------:R-:W0:Y:S01]  /*2690*/  S2R R0, SR_TID.X ;  /* 0x0000000000007919 */ /* 0x000e220000002100 */
[----:B------:R-:W0:Y:S02]  /*26a0*/  LDC.64 R4, c[0x0][0x380] ;  /* 0x0000e000ff047b82 */ /* 0x000e240000000a00 */
[----:B0-----:R-:W-:-:S05]  /*26b0*/  IMAD.WIDE.U32 R4, R0, 0x4, R4 ;  /* 0x0000000400047825 */ /* 0x001fca00078e0004 */
[----:B------:R-:W2:Y:S04]  /*26c0*/  LDG.E.CONSTANT R20, desc[UR6][R4.64] ;  /* 0x0000000604147981 */ /* 0x000ea8000c1e9900 */
[----:B------:R-:W2:Y:S04]  /*26d0*/  LDG.E.CONSTANT R3, desc[UR6][R4.64+0x400] ;  /* 0x0004000604037981 */ /* 0x000ea8000c1e9900 */
[----:B------:R-:W2:Y:S04]  /*26e0*/  LDG.E.CONSTANT R6, desc[UR6][R4.64+0x800] ;  /* 0x0008000604067981 */ /* 0x000ea8000c1e9900 */
[----:B------:R-:W3:Y:S04]  /*26f0*/  LDG.E.CONSTANT R7, desc[UR6][R4.64+0xc00] ;  /* 0x000c000604077981 */ /* 0x000ee8000c1e9900 */
[----:B------:R-:W3:Y:S04]  /*2700*/  LDG.E.CONSTANT R8, desc[UR6][R4.64+0x1000] ;  /* 0x0010000604087981 */ /* 0x000ee8000c1e9900 */
[----:B------:R-:W3:Y:S04]  /*2710*/  LDG.E.CONSTANT R9, desc[UR6][R4.64+0x1400] ;  /* 0x0014000604097981 */ /* 0x000ee8000c1e9900 */
[----:B------:R-:W4:Y:S04]  /*2720*/  LDG.E.CONSTANT R10, desc[UR6][R4.64+0x1800] ;  /* 0x00180006040a7981 */ /* 0x000f28000c1e9900 */
[----:B------:R-:W4:Y:S04]  /*2730*/  LDG.E.CONSTANT R11, desc[UR6][R4.64+0x1c00] ;  /* 0x001c0006040b7981 */ /* 0x000f28000c1e9900 */
[----:B------:R-:W4:Y:S04]  /*2740*/  LDG.E.CONSTANT R12, desc[UR6][R4.64+0x2000] ;  /* 0x00200006040c7981 */ /* 0x000f28000c1e9900 */
[----:B------:R-:W5:Y:S04]  /*2750*/  LDG.E.CONSTANT R13, desc[UR6][R4.64+0x2400] ;  /* 0x00240006040d7981 */ /* 0x000f68000c1e9900 */
[----:B------:R-:W5:Y:S04]  /*2760*/  LDG.E.CONSTANT R14, desc[UR6][R4.64+0x2800] ;  /* 0x00280006040e7981 */ /* 0x000f68000c1e9900 */
[----:B------:R-:W5:Y:S04]  /*2770*/  LDG.E.CONSTANT R15, desc[UR6][R4.64+0x2c00] ;  /* 0x002c0006040f7981 */ /* 0x000f68000c1e9900 */
[----:B------:R-:W5:Y:S04]  /*2780*/  LDG.E.CONSTANT R16, desc[UR6][R4.64+0x3000] ;  /* 0x0030000604107981 */ /* 0x000f68000c1e9900 */
[----:B------:R-:W5:Y:S04]  /*2790*/  LDG.E.CONSTANT R17, desc[UR6][R4.64+0x3400] ;  /* 0x0034000604117981 */ /* 0x000f68000c1e9900 */
[----:B------:R-:W5:Y:S04]  /*27a0*/  LDG.E.CONSTANT R18, desc[UR6][R4.64+0x3800] ;  /* 0x0038000604127981 */ /* 0x000f68000c1e9900 */
[----:B------:R-:W5:Y:S01]  /*27b0*/  LDG.E.CONSTANT R19, desc[UR6][R4.64+0x3c00] ;  /* 0x003c000604137981 */ /* 0x000f62000c1e9900 */
[----:B------:R-:W-:-:S02]  /*27c0*/  ISETP.GE.U32.AND P0, PT, R2, 0x2000, PT ;  /* 0x000020000200780c */ /* 0x000fc40003f06070 */
[----:B--2---:R-:W-:Y:S02]  /*27d0*/  VIMNMX3 R3, R20, R3, R6, !PT ;  /* 0x000000031403720f */ /* 0x004fe40007800106 */
[----:B---3--:R-:W-:Y:S02]  /*27e0*/  VIMNMX3 R8, R7, R8, R9, !PT ;  /* 0x000000080708720f */ /* 0x008fe40007800109 */
[----:B----4-:R-:W-:Y:S01]  /*27f0*/  VIMNMX3 R10, R10, R11, R12, !PT ;  /* 0x0000000b0a0a720f */ /* 0x010fe2000780010c */
[----:B------:R-:W-:-:S03]  /*2800*/  IMAD.MOV.U32 R11, RZ, RZ, 0x1000 ;  /* 0x00001000ff0b7424 */ /* 0x000fc600078e00ff */
[----:B------:R-:W-:Y:S02]  /*2810*/  VIMNMX3 R8, R3, R8, R10, !PT ;  /* 0x000000080308720f */ /* 0x000fe4000780010a */
[----:B-----5:R-:W-:Y:S02]  /*2820*/  VIMNMX3 R14, R13, R14, R15, !PT ;  /* 0x0000000e0d0e720f */ /* 0x020fe4000780010f */
[----:B------:R-:W-:-:S04]  /*2830*/  VIMNMX3 R16, R16, R17, R18, !PT ;  /* 0x000000111010720f */ /* 0x000fc80007800112 */
[----:B------:R-:W-:-:S04]  /*2840*/  VIMNMX3 R19, R14, R16, R19, !PT ;  /* 0x000000100e13720f */ /* 0x000fc80007800113 */
[----:B------:R-:W-:Y:S01]  /*2850*/  VIMNMX R8, PT, PT, R8, R19, !PT ;  /* 0x0000001308087248 */ /* 0x000fe20007fe0100 */
[----:B------:R-:W-:Y:S06]  /*2860*/  @!P0 BRA `(.L_x_44) ;  /* 0x0000000000908947 */ /* 0x000fec0003800000 */
[----:B------:R-:W0:Y:S01]  /*2870*/  LDC R3, c[0x0][0x390] ;  /* 0x0000e400ff037b82 */ /* 0x000e220000000800 */
[----:B------:R-:W-:Y:S02]  /*2880*/  VIADD R10, R2, 0xfffff000 ;  /* 0xfffff000020a7836 */ /* 0x000fe40000000000 */
[----:B------:R-:W-:-:S07]  /*2890*/  IMAD.MOV.U32 R11, RZ, RZ, 0x1000 ;  /* 0x00001000ff0b7424 */ /* 0x000fce00078e00ff */
.L_x_46:
[----:B------:R-:W-:-:S05]  /*28a0*/  IMAD.WIDE R6, R11, 0x4, R4 ;  /* 0x000000040b067825 */ /* 0x000fca00078e0204 */
        /* <DEDUP_REMOVED lines=14> */
[----:B------:R-:W5:Y:S04]  /*2990*/  LDG.E.CONSTANT R12, desc[UR6][R6.64+0x3800] ;  /* 0x00380006060c7981 */ /* 0x000f68000c1e9900 */
[----:B------:R-:W5:Y:S01]  /*29a0*/  LDG.E.CONSTANT R15, desc[UR6][R6.64+0x3c00] ;  /* 0x003c0006060f7981 */ /* 0x000f62000c1e9900 */
[----:B--2---:R-:W-:Y:S01]  /*29b0*/  VIMNMX3 R17, R8, R17, R2, !PT ;  /* 0x000000110811720f */ /* 0x004fe20007800102 */
[----:B0-----:R-:W-:-:S04]  /*29c0*/  IMAD.MOV.U32 R2, RZ, RZ, R3 ;  /* 0x000000ffff027224 */ /* 0x001fc800078e0003 */
[----:B------:R-:W-:-:S05]  /*29d0*/  IMAD.IADD R8, R2, 0x1, -R11 ;  /* 0x0000000102087824 */ /* 0x000fca00078e0a0b */
[----:B------:R-:W-:Y:S02]  /*29e0*/  ISETP.GE.AND P0, PT, R8, 0x1000, PT ;  /* 0x000010000800780c */ /* 0x000fe40003f06270 */
[----:B---3--:R-:W-:Y:S02]  /*29f0*/  VIMNMX3 R16, R16, R19, R18, !PT ;  /* 0x000000131010720f */ /* 0x008fe40007800112 */
[----:B----4-:R-:W-:-:S04]  /*2a00*/  VIMNMX3 R20, R20, R21, R22, !PT ;  /* 0x000000151414720f */ /* 0x010fc80007800116 */
[----:B------:R-:W-:Y:S02]  /*2a10*/  VIMNMX3 R16, R17, R16, R20, !PT ;  /* 0x000000101110720f */ /* 0x000fe40007800114 */
[----:B-----5:R-:W-:Y:S02]  /*2a20*/  VIMNMX3 R23, R23, R24, R25, !PT ;  /* 0x000000181717720f */ /* 0x020fe40007800119 */
[----:B------:R-:W-:Y:S02]  /*2a30*/  VIMNMX3 R14, R14, R13, R9, !PT ;  /* 0x0000000d0e0e720f */ /* 0x000fe40007800109 */
[----:B------:R-:W-:-:S04]  /*2a40*/  VIMNMX R12, PT, PT, R12, R15, !PT ;  /* 0x0000000f0c0c7248 */ /* 0x000fc80007fe0100 */
[----:B------:R-:W-:-:S04]  /*2a50*/  VIMNMX3 R23, R23, R14, R12, !PT ;  /* 0x0000000e1717720f */ /* 0x000fc8000780010c */
[----:B------:R-:W-:Y:S01]  /*2a60*/  VIMNMX R8, PT, PT, R16, R23, !PT ;  /* 0x0000001710087248 */ /* 0x000fe20007fe0100 */
[----:B------:R-:W-:Y:S06]  /*2a70*/  @!P0 BRA `(.L_x_45) ;  /* 0x0000000400fc8947 */ /* 0x000fec0003800000 */
[----:B------:R-:W-:-:S05]  /*2a80*/  VIADD R11, R11, 0x1000 ;  /* 0x000010000b0b7836 */ /* 0x000fca0000000000 */
[----:B------:R-:W-:-:S13]  /*2a90*/  ISETP.GT.AND P0, PT, R11, R10, PT ;  /* 0x0000000a0b00720c */ /* 0x000fda0003f04270 */
[----:B------:R-:W-:Y:S05]  /*2aa0*/  @!P0 BRA `(.L_x_46) ;  /* 0xfffffffc007c8947 */ /* 0x000fea000383ffff */
.L_x_44:
[----:B------:R-:W-:-:S13]  /*2ab0*/  ISETP.GE.AND P0, PT, R11, R2, PT ;  /* 0x000000020b00720c */ /* 0x000fda0003f06270 */
[----:B------:R-:W-:Y:S05]  /*2ac0*/  @P0 BRA `(.L_x_45) ;  /* 0x0000000400e80947 */ /* 0x000fea0003800000 */
[----:B------:R-:W-:Y:S01]  /*2ad0*/  IMAD.IADD R9, R2, 0x1, -R11 ;  /* 0x0000000102097824 */ /* 0x000fe200078e0a0b */
[----:B------:R-:W-:Y:S04]  /*2ae0*/  BSSY.RECONVERGENT B1, `(.L_x_45) ;  /* 0x0000078000017945 */ /* 0x000fe80003800200 */
[----:B------:R-:W-:-:S13]  /*2af0*/  ISETP.GE.AND P0, PT, R0, R9, PT ;  /* 0x000000090000720c */ /* 0x000fda0003f06270 */
[----:B------:R-:W-:Y:S05]  /*2b00*/  @P0 BRA `(.L_x_47) ;  /* 0x0000000400d40947 */ /* 0x000fea0003800000 */
[----:B------:R-:W-:Y:S01]  /*2b10*/  LOP3.LUT R3, RZ, R0, RZ, 0x33, !PT ;  /* 0x00000000ff037212 */ /* 0x000fe200078e33ff */
[----:B------:R-:W-:Y:S01]  /*2b20*/  BSSY.RECONVERGENT B2, `(.L_x_48) ;  /* 0x0000015000027945 */ /* 0x000fe20003800200 */
[----:B------:R-:W-:Y:S02]  /*2b30*/  IMAD.MOV.U32 R10, RZ, RZ, R0 ;  /* 0x000000ffff0a7224 */ /* 0x000fe400078e0000 */
[----:B------:R-:W-:-:S04]  /*2b40*/  IADD3 R2, PT, PT, -R11, R2, R3 ;  /* 0x000000020b027210 */ /* 0x000fc80007ffe103 */
[C---:B------:R-:W-:Y:S02]  /*2b50*/  LOP3.LUT R3, R2.reuse, 0x300, RZ, 0xc0, !PT ;  /* 0x0000030002037812 */ /* 0x040fe400078ec0ff */
[----:B------:R-:W-:Y:S02]  /*2b60*/  ISETP.GE.U32.AND P1, PT, R2, 0x300, PT ;  /* 0x000003000200780c */ /* 0x000fe40003f26070 */
[----:B------:R-:W-:-:S13]  /*2b70*/  ISETP.NE.AND P0, PT, R3, 0x300, PT ;  /* 0x000003000300780c */ /* 0x000fda0003f05270 */
[----:B------:R-:W-:Y:S05]  /*2b80*/  @!P0 BRA `(.L_x_49) ;  /* 0x0000000000388947 */ /* 0x000fea0003800000 */
[----:B------:R-:W0:Y:S01]  /*2b90*/  LDC.64 R4, c[0x0][0x380] ;  /* 0x0000e000ff047b82 */ /* 0x000e220000000a00 */
[----:B------:R-:W-:Y:S01]  /*2ba0*/  LEA.HI R2, R2, 0x1, RZ, 0x18 ;  /* 0x0000000102027811 */ /* 0x000fe200078fc0ff */
[----:B------:R-:W-:Y:S02]  /*2bb0*/  IMAD.IADD R7, R0, 0x1, R11 ;  /* 0x0000000100077824 */ /* 0x000fe400078e020b */
[----:B------:R-:W-:Y:S01]  /*2bc0*/  IMAD.MOV.U32 R10, RZ, RZ, R0 ;  /* 0x000000ffff0a7224 */ /* 0x000fe200078e0000 */
[----:B------:R-:W-:-:S05]  /*2bd0*/  LOP3.LUT R2, R2, 0x3, RZ, 0xc0, !PT ;  /* 0x0000000302027812 */ /* 0x000fca00078ec0ff */
[----:B------:R-:W-:-:S07]  /*2be0*/  IMAD.MOV R6, RZ, RZ, -R2 ;  /* 0x000000ffff067224 */ /* 0x000fce00078e0a02 */
.L_x_50:
        /* <DEDUP_REMOVED lines=8> */
.L_x_49:
[----:B------:R-:W-:Y:S05]  /*2c70*/  BSYNC.RECONVERGENT B2 ;  /* 0x0000000000027941 */ /* 0x000fea0003800200 */
.L_x_48:
        /* <DEDUP_REMOVED lines=16> */
.L_x_53:
        /* <DEDUP_REMOVED lines=39> */
.L_x_52:
[----:B------:R-:W-:Y:S05]  /*2ff0*/  BSYNC.RECONVERGENT B2 ;  /* 0x0000000000027941 */ /* 0x000fea0003800200 */
.L_x_51:
        /* <DEDUP_REMOVED lines=10> */
[----:B------:R-:W5:Y:S01]  /*30a0*/  LDG.E.CONSTANT R16, desc[UR6][R2.64+0x1400] ;  /* 0x0014000602107981 */ /* 0x000f62000c1e9900 */
[----:B0-----:R-:W-:-:S04]  /*30b0*/  IMAD.WIDE.U32 R4, R11, 0x4, R6 ;  /* 0x000000040b047825 */ /* 0x001fc800078e0006 */
[----:B------:R-:W-:Y:S02]  /*30c0*/  IMAD.WIDE.U32 R6, R13, 0x4, R6 ;  /* 0x000000040d067825 */ /* 0x000fe400078e0006 */
[----:B------:R0:W2:Y:S04]  /*30d0*/  LDG.E.CONSTANT R5, desc[UR6][R4.64] ;  /* 0x0000000604057981 */ /* 0x0000a8000c1e9900 */
[----:B------:R1:W3:Y:S04]  /*30e0*/  LDG.E.CONSTANT R13, desc[UR6][R2.64] ;  /* 0x00000006020d7981 */ /* 0x0002e8000c1e9900 */
[----:B------:R-:W4:Y:S01]  /*30f0*/  LDG.E.CONSTANT R7, desc[UR6][R6.64] ;  /* 0x0000000606077981 */ /* 0x000f22000c1e9900 */
[----:B0-----:R-:W-:Y:S01]  /*3100*/  IADD3 R4, P1, PT, R2, 0x2000, RZ ;  /* 0x0000200002047810 */ /* 0x001fe20007f3e0ff */
[----:B------:R-:W-:Y:S01]  /*3110*/  VIADD R10, R10, 0x800 ;  /* 0x000008000a0a7836 */ /* 0x000fe20000000000 */
[----:B------:R-:W-:Y:S01]  /*3120*/  PLOP3.LUT P0, PT, PT, PT, PT, 0x8, 0x80 ;  /* 0x000000000080781c */ /* 0x000fe20003f0e170 */
[----:B------:R-:W-:-:S02]  /*3130*/  VIADD R11, R11, 0x800 ;  /* 0x000008000b0b7836 */ /* 0x000fc40000000000 */
[----:B-1----:R-:W-:Y:S01]  /*3140*/  IMAD.MOV.U32 R2, RZ, RZ, R4 ;  /* 0x000000ffff027224 */ /* 0x002fe200078e0004 */
[----:B--2---:R-:W-:-:S04]  /*3150*/  VIMNMX3 R12, R8, R5, R12, !PT ;  /* 0x00000005080c720f */ /* 0x004fc8000780010c */
[----:B---3--:R-:W-:Y:S01]  /*3160*/  VIMNMX3 R12, R12, R13, R14, !PT ;  /* 0x0000000d0c0c720f */ /* 0x008fe2000780010e */
[----:B------:R-:W-:-:S03]  /*3170*/  IMAD.X R5, RZ, RZ, R3, P1 ;  /* 0x000000ffff057224 */ /* 0x000fc600008e0603 */
[----:B----4-:R-:W-:Y:S01]  /*3180*/  VIMNMX3 R12, R12, R7, R15, !PT ;  /* 0x000000070c0c720f */ /* 0x010fe2000780010f */
[----:B------:R-:W-:-:S03]  /*3190*/  IMAD.MOV.U32 R3, RZ, RZ, R5 ;  /* 0x000000ffff037224 */ /* 0x000fc600078e0005 */
[----:B-----5:R-:W-:-:S07]  /*31a0*/  VIMNMX3 R8, R12, R17, R16, !PT ;  /* 0x000000110c08720f */ /* 0x020fce0007800110 */
.L_x_55:
[----:B------:R-:W-:Y:S05]  /*31b0*/  BSYNC.RECONVERGENT B2 ;  /* 0x0000000000027941 */ /* 0x000fea0003800200 */
.L_x_54:
        /* <DEDUP_REMOVED lines=10> */
.L_x_47:
[----:B------:R-:W-:Y:S05]  /*3260*/  BSYNC.RECONVERGENT B1 ;  /* 0x0000000000017941 */ /* 0x000fea0003800200 */
.L_x_45:
        /* <DEDUP_REMOVED lines=13> */
[----:B0-----:R-:W-:Y:S05]  /*3340*/  @P0 BRA `(.L_x_17) ;  /* 0x0000000000280947 */ /* 0x001fea0003800000 */
        /* <DEDUP_REMOVED lines=9> */
[----:B------:R-:W-:-:S07]  /*33e0*/  VIMNMX R5, PT, PT, R0, R3, !PT ;  /* 0x0000000300057248 */ /* 0x000fce0007fe0100 */
.L_x_17:
[----:B------:R-:W-:Y:S05]  /*33f0*/  BSYNC.RECONVERGENT B0 ;  /* 0x0000000000007941 */ /* 0x000fea0003800200 */
.L_x_1:
[----:B------:R-:W-:Y:S05]  /*3400*/  @P0 EXIT ;  /* 0x000000000000094d */ /* 0x000fea0003800000 */
[----:B------:R-:W2:Y:S01]  /*3410*/  LDC.64 R2, c[0x0][0x388] ;  /* 0x0000e200ff027b82 */ /* 0x000ea20000000a00 */
[----:B------:R-:W0:Y:S02]  /*3420*/  LDCU UR4, c[0x0][0x398] ;  /* 0x00007300ff0477ac */ /* 0x000e240008000800 */
[----:B01----:R-:W-:-:S05]  /*3430*/  VIMNMX R5, PT, PT, R5, UR4, !PT ;  /* 0x0000000405057c48 */ /* 0x003fca000ffe0100 */
[----:B--2---:R-:W-:Y:S01]  /*3440*/  STG.E desc[UR6][R2.64], R5 ;  /* 0x0000000502007986 */ /* 0x004fe2000c101906 */
[----:B------:R-:W-:Y:S05]  /*3450*/  EXIT ;  /* 0x000000000000794d */ /* 0x000fea0003800000 */
.L_x_56:
[----:B------:R-:W-:-:S00]  /*3460*/  BRA `(.L_x_56) ;  /* 0xfffffffc00fc7947 */ /* 0x000fc0000383ffff */
[----:B------:R-:W-:-:S00]  /*3470*/  NOP ;  /* 0x0000000000007918 */ /* 0x000fc00000000000 */
        /* <DEDUP_REMOVED lines=8> */
.L_x_308:


//--------------------- .text._ZN3cub18CUB_300001_SM_10006detail6reduce18DeviceReduceKernelINS2_10policy_hubIijN4cuda3__47maximumIvEEE10Policy1000EPijS8_iNS5_3std3__410__identityEEEvT0_PT3_T1_NS0_13GridEvenShareISI_EET2_T4_ --------------------------
	.section	.text._ZN3cub18CUB_300001_SM_10006detail6reduce18DeviceReduceKernelINS2_10policy_hubIijN4cuda3__47maximumIvEEE10Policy1000EPijS8_iNS5_3std3__410__identityEEEvT0_PT3_T1_NS0_13GridEvenShareISI_EET2_T4_,"ax",@progbits
	.align	128
        .global         _ZN3cub18CUB_300001_SM_10006detail6reduce18DeviceReduceKernelINS2_10policy_hubIijN4cuda3__47maximumIvEEE10Policy1000EPijS8_iNS5_3std3__410__identityEEEvT0_PT3_T1_NS0_13GridEvenShareISI_EET2_T4_
        .type           _ZN3cub18CUB_300001_SM_10006detail6reduce18DeviceReduceKernelINS2_10policy_hubIijN4cuda3__47maximumIvEEE10Policy1000EPijS8_iNS5_3std3__410__identityEEEvT0_PT3_T1_NS0_13GridEvenShareISI_EET2_T4_,@function
        .size           _ZN3cub18CUB_300001_SM_10006detail6reduce18DeviceReduceKernelINS2_10policy_hubIijN4cuda3__47maximumIvEEE10Policy1000EPijS8_iNS5_3std3__410__identityEEEvT0_PT3_T1_NS0_13GridEvenShareISI_EET2_T4_,(.L_x_309 - _ZN3cub18CUB_300001_SM_10006detail6reduce18DeviceReduceKernelINS2_10policy_hubIijN4cuda3__47maximumIvEEE10Policy1000EPijS8_iNS5_3std3__410__identityEEEvT0_PT3_T1_NS0_13GridEvenShareISI_EET2_T4_)
        .other          _ZN3cub18CUB_300001_SM_10006detail6reduce18DeviceReduceKernelINS2_10policy_hubIijN4cuda3__47maximumIvEEE10Policy1000EPijS8_iNS5_3std3__410__identityEEEvT0_PT3_T1_NS0_13GridEvenShareISI_EET2_T4_,@"STO_CUDA_ENTRY STV_DEFAULT"
_ZN3cub18CUB_300001_SM_10006detail6reduce18DeviceReduceKernelINS2_10policy_hubIijN4cuda3__47maximumIvEEE10Policy1000EPijS8_iNS5_3std3__410__identityEEEvT0_PT3_T1_NS0_13GridEvenShareISI_EET2_T4_:
.text._ZN3cub18CUB_300001_SM_10006detail6reduce18DeviceReduceKernelINS2_10policy_hubIijN4cuda3__47maximumIvEEE10Policy1000EPijS8_iNS5_3std3__410__identityEEEvT0_PT3_T1_NS0_13GridEvenShareISI_EET2_T4_:
[----:B------:R-:W-:Y:S01]  /*0000*/  LDC R1, c[0x0][0x37c] ;  /* 0x0000df00ff017b82 */ /* 0x000fe20000000800 */
[----:B------:R-:W0:Y:S01]  /*0010*/  S2R R0, SR_CTAID.X ;  /* 0x0000000000007919 */ /* 0x000e220000002500 */
[----:B------:R-:W1:Y:S01]  /*0020*/  LDCU UR4, c[0x0][0x380] ;  /* 0x00007000ff0477ac */ /* 0x000e620008000800 */
[----:B------:R-:W-:Y:S01]  /*0030*/  BSSY.RECONVERGENT B0, `(.L_x_57) ;  /* 0x0000258000007945 */ /* 0x000fe20003800200 */
[----:B------:R-:W2:Y:S01]  /*0040*/  LDCU UR5, c[0x0][0x3ac] ;  /* 0x00007580ff0577ac */ /* 0x000ea20008000800 */
[----:B------:R-:W3:Y:S01]  /*0050*/  LDCU.64 UR8, c[0x0][0x358] ;  /* 0x00006b00ff0877ac */ /* 0x000ee20008000a00 */
[----:B-1----:R-:W-:Y:S02]  /*0060*/  ULOP3.LUT UP0, URZ, UR4, 0xf, URZ, 0xc0, !UPT ;  /* 0x0000000f04ff7892 */ /* 0x002fe4000f80c0ff */
[----:B--2---:R-:W-:Y:S01]  /*0070*/  USHF.L.U32 UR5, UR5, 0xc, URZ ;  /* 0x0000000c05057899 */ /* 0x004fe200080006ff */
[----:B0-----:R-:W-:-:S06]  /*0080*/  IMAD.SHL.U32 R23, R0, 0x1000, RZ ;  /* 0x0000100000177824 */ /* 0x001fcc00078e00ff */
[----:B---3--:R-:W-:Y:S05]  /*0090*/  BRA.U UP0, `(.L_x_58) ;  /* 0x00000011006c7547 */ /* 0x008fea000b800000 */
[----:B------:R-:W0:Y:S02]  /*00a0*/  LDC R3, c[0x0][0x3a8] ;  /* 0x0000ea00ff037b82 */ /* 0x000e240000000800 */
[----:B0-----:R-:W-:-:S05]  /*00b0*/  IMAD R22, R0, -0x1000, R3 ;  /* 0xfffff00000167824 */ /* 0x001fca00078e0203 */
[----:B------:R-:W-:-:S13]  /*00c0*/  ISETP.GT.U32.AND P0, PT, R22, 0xfff, PT ;  /* 0x00000fff1600780c */ /* 0x000fda0003f04070 */
[----:B------:R-:W-:Y:S05]  /*00d0*/  @P0 BRA `(.L_x_59) ;  /* 0x00000008004c0947 */ /* 0x000fea0003800000 */
[----:B------:R-:W0:Y:S01]  /*00e0*/  S2R R5, SR_TID.X ;  /* 0x0000000000057919 */ /* 0x000e220000002100 */
[----:B------:R-:W-:Y:S01]  /*00f0*/  BSSY.RECONVERGENT B1, `(.L_x_60) ;  /* 0x000000a000017945 */ /* 0x000fe20003800200 */
[----:B------:R-:W-:Y:S01]  /*0100*/  IMAD.MOV.U32 R2, RZ, RZ, RZ ;  /* 0x000000ffff027224 */ /* 0x000fe200078e00ff */
[----:B0-----:R-:W-:Y:S01]  /*0110*/  ISETP.GE.U32.AND P0, PT, R5, R22, PT ;  /* 0x000000160500720c */ /* 0x001fe20003f06070 */
[----:B------:R-:W-:-:S12]  /*0120*/  IMAD.MOV.U32 R11, RZ, RZ, R5 ;  /* 0x000000ffff0b7224 */ /* 0x000fd800078e0005 */
[----:B------:R-:W-:Y:S05]  /*0130*/  @P0 BRA `(.L_x_61) ;  /* 0x0000000000140947 */ /* 0x000fea0003800000 */
[----:B------:R-:W0:Y:S01]  /*0140*/  LDC.64 R6, c[0x0][0x380] ;  /* 0x0000e000ff067b82 */ /* 0x000e220000000a00 */
[----:B------:R-:W-:-:S04]  /*0150*/  IMAD R9, R0, 0x1000, R5 ;  /* 0x0000100000097824 */ /* 0x000fc800078e0205 */
[----:B0-----:R-:W-:-:S05]  /*0160*/  IMAD.WIDE.U32 R6, R9, 0x4, R6 ;  /* 0x0000000409067825 */ /* 0x001fca00078e0006 */
[----:B------:R0:W5:Y:S01]  /*0170*/  LDG.E.CONSTANT R2, desc[UR8][R6.64] ;  /* 0x0000000806027981 */ /* 0x000162000c1e9900 */
[----:B------:R-:W-:-:S07]  /*0180*/  VIADD R11, R5, 0x100 ;  /* 0x00000100050b7836 */ /* 0x000fce0000000000 */
.L_x_61:
[----:B------:R-:W-:Y:S05]  /*0190*/  BSYNC.RECONVERGENT B1 ;  /* 0x0000000000017941 */ /* 0x000fea0003800200 */
.L_x_60:
[----:B------:R-:W-:Y:S01]  /*01a0*/  ISETP.GE.U32.AND P0, PT, R11, R22, PT ;  /* 0x000000160b00720c */ /* 0x000fe20003f06070 */
[----:B------:R-:W-:-:S12]  /*01b0*/  BSSY.RECONVERGENT B1, `(.L_x_62) ;  /* 0x000002e000017945 */ /* 0x000fd80003800200 */
[----:B------:R-:W-:Y:S05]  /*01c0*/  @P0 BRA `(.L_x_63) ;  /* 0x0000000000b00947 */ /* 0x000fea0003800000 */
[----:B------:R-:W-:Y:S01]  /*01d0*/  LOP3.LUT R4, RZ, R11, RZ, 0x33, !PT ;  /* 0x0000000bff047212 */ /* 0x000fe200078e33ff */
[----:B------:R-:W-:Y:S04]  /*01e0*/  BSSY.RECONVERGENT B2, `(.L_x_64) ;  /* 0x0000014000027945 */ /* 0x000fe80003800200 */
[----:B------:R-:W-:-:S04]  /*01f0*/  IMAD.IADD R3, R4, 0x1, R3 ;  /* 0x0000000104037824 */ /* 0x000fc800078e0203 */
[----:B0-----:R-:W-:Y:S01]  /*0200*/  IMAD R6, R0, -0x1000, R3 ;  /* 0xfffff00000067824 */ /* 0x001fe200078e0203 */
[----:B------:R-:W-:-:S04]  /*0210*/  LOP3.LUT R4, R3, 0x300, RZ, 0xc0, !PT ;  /* 0x0000030003047812 */ /* 0x000fc800078ec0ff */
[----:B------:R-:W-:Y:S02]  /*0220*/  ISETP.NE.AND P0, PT, R4, 0x300, PT ;  /* 0x000003000400780c */ /* 0x000fe40003f05270 */
[----:B------:R-:W-:-:S11]  /*0230*/  ISETP.GE.U32.AND P1, PT, R6, 0x300, PT ;  /* 0x000003000600780c */ /* 0x000fd60003f26070 */
[----:B------:R-:W-:Y:S05]  /*0240*/  @!P0 BRA `(.L_x_65) ;  /* 0x0000000000348947 */ /* 0x000fea0003800000 */
[----:B------:R-:W0:Y:S01]  /*0250*/  LDC.64 R8, c[0x0][0x380] ;  /* 0x0000e000ff087b82 */ /* 0x000e220000000a00 */
[----:B------:R-:W-:Y:S01]  /*0260*/  LEA.HI R3, R3, 0x1, RZ, 0x18 ;  /* 0x0000000103037811 */ /* 0x000fe200078fc0ff */
[----:B------:R-:W-:-:S03]  /*0270*/  IMAD R13, R0, 0x1000, R11 ;  /* 0x00001000000d7824 */ /* 0x000fc600078e020b */
[----:B------:R-:W-:-:S05]  /*0280*/  LOP3.LUT R3, R3, 0x3, RZ, 0xc0, !PT ;  /* 0x0000000303037812 */ /* 0x000fca00078ec0ff */
[----:B------:R-:W-:-:S07]  /*0290*/  IMAD.MOV R3, RZ, RZ, -R3 ;  /* 0x000000ffff037224 */ /* 0x000fce00078e0a03 */
.L_x_66:
[----:B0-----:R-:W-:-:S06]  /*02a0*/  IMAD.WIDE.U32 R6, R13, 0x4, R8 ;  /* 0x000000040d067825 */ /* 0x001fcc00078e0008 */
[----:B------:R-:W2:Y:S01]  /*02b0*/  LDG.E.CONSTANT R7, desc[UR8][R6.64] ;  /* 0x0000000806077981 */ /* 0x000ea2000c1e9900 */
[----:B------:R-:W-:Y:S02]  /*02c0*/  VIADD R3, R3, 0x1 ;  /* 0x0000000103037836 */ /* 0x000fe40000000000 */
[----:B------:R-:W-:Y:S02]  /*02d0*/  VIADD R11, R11, 0x100 ;  /* 0x000001000b0b7836 */ /* 0x000fe40000000000 */
[----:B------:R-:W-:Y:S01]  /*02e0*/  VIADD R13, R13, 0x100 ;  /* 0x000001000d0d7836 */ /* 0x000fe20000000000 */
[----:B------:R-:W-:Y:S02]  /*02f0*/  ISETP.NE.AND P0, PT, R3, RZ, PT ;  /* 0x000000ff0300720c */ /* 0x000fe40003f05270 */
[----:B--2--5:R-:W-:-:S11]  /*0300*/  VIMNMX R2, PT, PT, R7, R2, !PT ;  /* 0x0000000207027248 */ /* 0x024fd60007fe0100 */
[----:B------:R-:W-:Y:S05]  /*0310*/  @P0 BRA `(.L_x_66) ;  /* 0xfffffffc00e00947 */ /* 0x000fea000383ffff */
.L_x_65:
[----:B------:R-:W-:Y:S05]  /*0320*/  BSYNC.RECONVERGENT B2 ;  /* 0x0000000000027941 */ /* 0x000fea0003800200 */
.L_x_64:
[----:B------:R-:W-:Y:S05]  /*0330*/  @!P1 BRA `(.L_x_63) ;  /* 0x0000000000549947 */ /* 0x000fea0003800000 */
[----:B------:R-:W0:Y:S01]  /*0340*/  LDC.64 R6, c[0x0][0x380] ;  /* 0x0000e000ff067b82 */ /* 0x000e220000000a00 */
[----:B------:R-:W-:Y:S02]  /*0350*/  VIADD R3, R11, 0x200 ;  /* 0x000002000b037836 */ /* 0x000fe40000000000 */
[----:B------:R-:W-:-:S07]  /*0360*/  IMAD R17, R0, 0x1000, R11 ;  /* 0x0000100000117824 */ /* 0x000fce00078e020b */
.L_x_67:
[C---:B------:R-:W-:Y:S02]  /*0370*/  VIADD R11, R17.reuse, 0x100 ;  /* 0x00000100110b7836 */ /* 0x040fe40000000000 */
[----:B0-----:R-:W-:-:S04]  /*0380*/  IMAD.WIDE.U32 R8, R17, 0x4, R6 ;  /* 0x0000000411087825 */ /* 0x001fc800078e0006 */
[C---:B------:R-:W-:Y:S02]  /*0390*/  VIADD R13, R17.reuse, 0x200 ;  /* 0x00000200110d7836 */ /* 0x040fe40000000000 */
[----:B------:R-:W-:Y:S01]  /*03a0*/  VIADD R15, R17, 0x300 ;  /* 0x00000300110f7836 */ /* 0x000fe20000000000 */
[----:B------:R-:W2:Y:S01]  /*03b0*/  LDG.E.CONSTANT R9, desc[UR8][R8.64] ;  /* 0x0000000808097981 */ /* 0x000ea2000c1e9900 */
[----:B------:R-:W-:-:S04]  /*03c0*/  IMAD.WIDE.U32 R10, R11, 0x4, R6 ;  /* 0x000000040b0a7825 */ /* 0x000fc800078e0006 */
[--C-:B------:R-:W-:Y:S02]  /*03d0*/  IMAD.WIDE.U32 R12, R13, 0x4, R6.reuse ;  /* 0x000000040d0c7825 */ /* 0x100fe400078e0006 */
[----:B------:R-:W2:Y:S02]  /*03e0*/  LDG.E.CONSTANT R10, desc[UR8][R10.64] ;  /* 0x000000080a0a7981 */ /* 0x000ea4000c1e9900 */
[----:B------:R-:W-:Y:S02]  /*03f0*/  IMAD.WIDE.U32 R14, R15, 0x4, R6 ;  /* 0x000000040f0e7825 */ /* 0x000fe400078e0006 */
[----:B------:R-:W3:Y:S04]  /*0400*/  LDG.E.CONSTANT R13, desc[UR8][R12.64] ;  /* 0x000000080c0d7981 */ /* 0x000ee8000c1e9900 */
[----:B------:R-:W3:Y:S01]  /*0410*/  LDG.E.CONSTANT R14, desc[UR8][R14.64] ;  /* 0x000000080e0e7981 */ /* 0x000ee2000c1e9900 */
[----:B------:R-:W-:-:S05]  /*0420*/  VIADD R19, R3, 0x200 ;  /* 0x0000020003137836 */ /* 0x000fca0000000000 */
[----:B------:R-:W-:Y:S01]  /*0430*/  ISETP.GE.AND P0, PT, R19, R22, PT ;  /* 0x000000161300720c */ /* 0x000fe20003f06270 */
[----:B------:R-:W-:Y:S02]  /*0440*/  VIADD R3, R3, 0x400 ;  /* 0x0000040003037836 */ /* 0x000fe40000000000 */
[----:B------:R-:W-:Y:S01]  /*0450*/  VIADD R17, R17, 0x400 ;  /* 0x0000040011117836 */ /* 0x000fe20000000000 */
[----:B--2--5:R-:W-:-:S04]  /*0460*/  VIMNMX3 R2, R2, R9, R10, !PT ;  /* 0x000000090202720f */ /* 0x024fc8000780010a */
[----:B---3--:R-:W-:-:S05]  /*0470*/  VIMNMX3 R2, R2, R13, R14, !PT ;  /* 0x0000000d0202720f */ /* 0x008fca000780010e */
[----:B------:R-:W-:Y:S05]  /*0480*/  @!P0 BRA `(.L_x_67) ;  /* 0xfffffffc00b88947 */ /* 0x000fea000383ffff */
.L_x_63:
[----:B------:R-:W-:Y:S05]  /*0490*/  BSYNC.RECONVERGENT B1 ;  /* 0x0000000000017941 */ /* 0x000fea0003800200 */
.L_x_62:
[----:B------:R-:W-:Y:S01]  /*04a0*/  ISETP.GE.U32.AND P0, PT, R22, 0x100, PT ;  /* 0x000001001600780c */ /* 0x000fe20003f06070 */
[----:B0----5:R-:W-:-:S12]  /*04b0*/  IMAD.MOV.U32 R6, RZ, RZ, R2 ;  /* 0x000000ffff067224 */ /* 0x021fd800078e0002 */
[----:B------:R-:W-:Y:S05]  /*04c0*/  @!P0 BRA `(.L_x_68) ;  /* 0x0000000000648947 */ /* 0x000fea0003800000 */
[----:B------:R-:W0:Y:S01]  /*04d0*/  S2R R2, SR_LANEID ;  /* 0x0000000000027919 */ /* 0x000e220000000000 */
[----:B------:R-:W-:Y:S02]  /*04e0*/  CREDUX.MAX.S32 UR4, R6 ;  /* 0x00000000060472cc */ /* 0x000fe40000000200 */
[----:B0-----:R-:W-:-:S13]  /*04f0*/  ISETP.NE.AND P0, PT, R2, RZ, PT ;  /* 0x000000ff0200720c */ /* 0x001fda0003f05270 */
[----:B------:R-:W0:Y:S01]  /*0500*/  @!P0 S2R R4, SR_CgaCtaId ;  /* 0x0000000000048919 */ /* 0x000e220000008800 */
        /* <DEDUP_REMOVED lines=21> */
.L_x_68:
[----:B------:R-:W0:Y:S01]  /*0660*/  S2R R8, SR_LANEID ;  /* 0x0000000000087919 */ /* 0x000e220000000000 */
[----:B------:R-:W-:-:S04]  /*0670*/  LOP3.LUT R2, R5, 0x3e0, RZ, 0xc0, !PT ;  /* 0x000003e005027812 */ /* 0x000fc800078ec0ff */
[----:B------:R-:W-:Y:S01]  /*0680*/  LOP3.LUT R7, RZ, R2, RZ, 0x33, !PT ;  /* 0x00000002ff077212 */ /* 0x000fe200078e33ff */
[----:B------:R-:W-:-:S04]  /*0690*/  VIADD R3, R2, 0x20 ;  /* 0x0000002002037836 */ /* 0x000fc80000000000 */
[----:B------:R-:W-:Y:S01]  /*06a0*/  IMAD.IADD R7, R22, 0x1, R7 ;  /* 0x0000000116077824 */ /* 0x000fe200078e0207 */
[----:B------:R-:W-:-:S04]  /*06b0*/  ISETP.GT.U32.AND P0, PT, R3, R22, PT ;  /* 0x000000160300720c */ /* 0x000fc80003f04070 */
        /* <DEDUP_REMOVED lines=9> */
[----:B------:R-:W-:Y:S01]  /*0750*/  @!P1 SHF.R.U32.HI R3, RZ, 0x3, R5 ;  /* 0x00000003ff039819 */ /* 0x000fe20000011605 */
[----:B------:R-:W1:Y:S03]  /*0760*/  SHFL.DOWN PT, R2, R6, 0x2, R7 ;  /* 0x0840000006027989 */ /* 0x000e6600000e0007 */
[----:B------:R-:W-:-:S06]  /*0770*/  @!P1 LOP3.LUT R3, R3, 0x7c, RZ, 0xc0, !PT ;  /* 0x0000007c03039812 */ /* 0x000fcc00078ec0ff */
[----:B-1----:R-:W-:Y:S02]  /*0780*/  @!P0 VIMNMX R6, PT, PT, R6, R2, !PT ;  /* 0x0000000206068248 */ /* 0x002fe40007fe0100 */
[----:B------:R-:W-:Y:S01]  /*0790*/  ISETP.GT.AND P0, PT, R4, R7, PT ;  /* 0x000000070400720c */ /* 0x000fe20003f04270 */
[----:B------:R-:W-:Y:S02]  /*07a0*/  VIADD R4, R8, 0x8 ;  /* 0x0000000808047836 */ /* 0x000fe40000000000 */
[----:B------:R-:W1:Y:S10]  /*07b0*/  SHFL.DOWN PT, R2, R6, 0x4, R7 ;  /* 0x0880000006027989 */ /* 0x000e7400000e0007 */
[----:B-1----:R-:W-:-:S02]  /*07c0*/  @!P0 VIMNMX R6, PT, PT, R6, R2, !PT ;  /* 0x0000000206068248 */ /* 0x002fc40007fe0100 */
[----:B------:R-:W-:Y:S01]  /*07d0*/  ISETP.GT.AND P0, PT, R4, R7, PT ;  /* 0x000000070400720c */ /* 0x000fe20003f04270 */
[----:B------:R-:W-:Y:S02]  /*07e0*/  VIADD R4, R8, 0x10 ;  /* 0x0000001008047836 */ /* 0x000fe40000000000 */
[----:B------:R-:W1:Y:S10]  /*07f0*/  SHFL.DOWN PT, R2, R6, 0x8, R7 ;  /* 0x0900000006027989 */ /* 0x000e7400000e0007 */
[----:B-1----:R-:W-:-:S02]  /*0800*/  @!P0 VIMNMX R6, PT, PT, R6, R2, !PT ;  /* 0x0000000206068248 */ /* 0x002fc40007fe0100 */
        /* <DEDUP_REMOVED lines=13> */
[C---:B------:R-:W-:Y:S02]  /*08e0*/  ISETP.GT.U32.AND P2, PT, R22.reuse, 0x20, PT ;  /* 0x000000201600780c */ /* 0x040fe40003f44070 */
[C---:B------:R-:W-:Y:S02]  /*08f0*/  ISETP.GT.U32.AND P4, PT, R22.reuse, 0x40, PT ;  /* 0x000000401600780c */ /* 0x040fe40003f84070 */
[C---:B------:R-:W-:Y:S02]  /*0900*/  ISETP.GT.U32.AND P3, PT, R22.reuse, 0x60, PT ;  /* 0x000000601600780c */ /* 0x040fe40003f64070 */
[----:B------:R-:W-:Y:S01]  /*0910*/  ISETP.GT.U32.AND P1, PT, R22, 0x80, PT ;  /* 0x000000801600780c */ /* 0x000fe20003f24070 */
[----:B-1----:R-:W-:-:S09]  /*0920*/  ULEA UR4, UR5, UR4, 0x18 ;  /* 0x0000000405047291 */ /* 0x002fd2000f8ec0ff */
[----:B------:R-:W1:Y:S04]  /*0930*/  LDS R2, [UR4+0xc] ;  /* 0x00000c04ff027984 */ /* 0x000e680008000800 */
[----:B0-----:R-:W0:Y:S04]  /*0940*/  LDS.128 R4, [UR4+0x10] ;  /* 0x00001004ff047984 */ /* 0x001e280008000c00 */
[----:B------:R-:W2:Y:S01]  /*0950*/  LDS.64 R8, [UR4+0x20] ;  /* 0x00002004ff087984 */ /* 0x000ea20008000a00 */
[----:B-1----:R-:W-:Y:S02]  /*0960*/  @P2 VIMNMX R3, PT, PT, R3, R2, !PT ;  /* 0x0000000203032248 */ /* 0x002fe40007fe0100 */
[----:B------:R-:W-:-:S02]  /*0970*/  ISETP.GT.U32.AND P2, PT, R22, 0xa0, PT ;  /* 0x000000a01600780c */ /* 0x000fc40003f44070 */
[----:B0-----:R-:W-:Y:S02]  /*0980*/  @P4 VIMNMX R3, PT, PT, R3, R4, !PT ;  /* 0x0000000403034248 */ /* 0x001fe40007fe0100 */
[C---:B------:R-:W-:Y:S02]  /*0990*/  ISETP.GT.U32.AND P4, PT, R22.reuse, 0xc0, PT ;  /* 0x000000c01600780c */ /* 0x040fe40003f84070 */
[----:B------:R-:W-:Y:S02]  /*09a0*/  @P3 VIMNMX R3, PT, PT, R3, R5, !PT ;  /* 0x0000000503033248 */ /* 0x000fe40007fe0100 */
[----:B------:R-:W-:Y:S02]  /*09b0*/  ISETP.GT.U32.AND P3, PT, R22, 0xe0, PT ;  /* 0x000000e01600780c */ /* 0x000fe40003f64070 */
[----:B------:R-:W-:-:S04]  /*09c0*/  @P1 VIMNMX R3, PT, PT, R3, R6, !PT ;  /* 0x0000000603031248 */ /* 0x000fc80007fe0100 */
[----:B------:R-:W-:-:S04]  /*09d0*/  @P2 VIMNMX R3, PT, PT, R3, R7, !PT ;  /* 0x0000000703032248 */ /* 0x000fc80007fe0100 */
[----:B--2---:R-:W-:-:S04]  /*09e0*/  @P4 VIMNMX R3, PT, PT, R3, R8, !PT ;  /* 0x0000000803034248 */ /* 0x004fc80007fe0100 */
[----:B------:R-:W-:Y:S01]  /*09f0*/  @P3 VIMNMX R3, PT, PT, R3, R9, !PT ;  /* 0x0000000903033248 */ /* 0x000fe20007fe0100 */
[----:B------:R-:W-:Y:S06]  /*0a00*/  BRA `(.L_x_69) ;  /* 0x0000001800e87947 */ /* 0x000fec0003800000 */
.L_x_59:
[----:B------:R-:W0:Y:S01]  /*0a10*/  S2R R2, SR_TID.X ;  /* 0x0000000000027919 */ /* 0x000e220000002100 */
[----:B------:R-:W1:Y:S02]  /*0a20*/  LDCU.64 UR6, c[0x0][0x380] ;  /* 0x00007000ff0677ac */ /* 0x000e640008000a00 */
[----:B-1----:R-:W-:Y:S02]  /*0a30*/  IMAD.U32 R20, RZ, RZ, UR6 ;  /* 0x00000006ff147e24 */ /* 0x002fe4000f8e00ff */
[----:B------:R-:W-:Y:S02]  /*0a40*/  IMAD.U32 R21, RZ, RZ, UR7 ;  /* 0x00000007ff157e24 */ /* 0x000fe4000f8e00ff */
[----:B0-----:R-:W-:-:S04]  /*0a50*/  IMAD R25, R2, 0x4, R23 ;  /* 0x0000000402197824 */ /* 0x001fc800078e0217 */
[----:B------:R-:W-:-:S05]  /*0a60*/  IMAD.WIDE.U32 R24, R25, 0x4, R20 ;  /* 0x0000000419187825 */ /* 0x000fca00078e0014 */
[----:B------:R-:W2:Y:S04]  /*0a70*/  LDG.E.128.CONSTANT R4, desc[UR8][R24.64] ;  /* 0x0000000818047981 */ /* 0x000ea8000c1e9d00 */
[----:B------:R-:W3:Y:S04]  /*0a80*/  LDG.E.128.CONSTANT R8, desc[UR8][R24.64+0x1000] ;  /* 0x0010000818087981 */ /* 0x000ee8000c1e9d00 */
[----:B------:R-:W4:Y:S04]  /*0a90*/  LDG.E.128.CONSTANT R12, desc[UR8][R24.64+0x2000] ;  /* 0x00200008180c7981 */ /* 0x000f28000c1e9d00 */
[----:B------:R-:W5:Y:S01]  /*0aa0*/  LDG.E.128.CONSTANT R16, desc[UR8][R24.64+0x3000] ;  /* 0x0030000818107981 */ /* 0x000f62000c1e9d00 */
[----:B------:R-:W-:-:S02]  /*0ab0*/  ISETP.GE.U32.AND P0, PT, R22, UR5, PT ;  /* 0x0000000516007c0c */ /* 0x000fc4000bf06070 */
[----:B--2---:R-:W-:Y:S02]  /*0ac0*/  VIMNMX3 R4, R4, R5, R6, !PT ;  /* 0x000000050404720f */ /* 0x004fe40007800106 */
[----:B---3--:R-:W-:Y:S02]  /*0ad0*/  VIMNMX3 R7, R7, R8, R9, !PT ;  /* 0x000000080707720f */ /* 0x008fe40007800109 */
[----:B----4-:R-:W-:Y:S02]  /*0ae0*/  VIMNMX3 R10, R10, R11, R12, !PT ;  /* 0x0000000b0a0a720f */ /* 0x010fe4000780010c */
[----:B------:R-:W-:Y:S02]  /*0af0*/  VIMNMX3 R13, R13, R14, R15, !PT ;  /* 0x0000000e0d0d720f */ /* 0x000fe4000780010f */
[----:B-----5:R-:W-:Y:S02]  /*0b00*/  VIMNMX3 R18, R16, R17, R18, !PT ;  /* 0x000000111012720f */ /* 0x020fe40007800112 */
[----:B------:R-:W-:-:S02]  /*0b10*/  VIMNMX3 R4, R4, R7, R10, !PT ;  /* 0x000000070404720f */ /* 0x000fc4000780010a */
[----:B------:R-:W-:-:S04]  /*0b20*/  VIMNMX3 R13, R13, R18, R19, !PT ;  /* 0x000000120d0d720f */ /* 0x000fc80007800113 */
[----:B------:R-:W-:Y:S01]  /*0b30*/  VIMNMX R27, PT, PT, R4, R13, !PT ;  /* 0x0000000d041b7248 */ /* 0x000fe20007fe0100 */
[----:B------:R-:W-:Y:S06]  /*0b40*/  @!P0 BRA `(.L_x_70) ;  /* 0x00000004005c8947 */ /* 0x000fec0003800000 */
[----:B------:R-:W-:Y:S01]  /*0b50*/  VIADD R26, R23, UR5 ;  /* 0x00000005171a7c36 */ /* 0x000fe20008000000 */
[----:B------:R-:W-:Y:S01]  /*0b60*/  UMOV UR4, URZ ;  /* 0x000000ff00047c82 */ /* 0x000fe20008000000 */
[----:B------:R-:W-:Y:S02]  /*0b70*/  VIADD R25, R3, 0xfffff000 ;  /* 0xfffff00003197836 */ /* 0x000fe40000000000 */
[C---:B------:R-:W-:Y:S02]  /*0b80*/  VIADD R24, R26.reuse, 0x100 ;  /* 0x000001001a187836 */ /* 0x040fe40000000000 */
[C---:B------:R-:W-:Y:S01]  /*0b90*/  IMAD.IADD R23, R26.reuse, 0x1, R2 ;  /* 0x000000011a177824 */ /* 0x040fe200078e0202 */
[----:B------:R-:W-:Y:S01]  /*0ba0*/  ISETP.GT.U32.AND P0, PT, R26, R25, PT ;  /* 0x000000191a00720c */ /* 0x000fe20003f04070 */
[----:B------:R-:W-:-:S12]  /*0bb0*/  IMAD.MOV.U32 R22, RZ, RZ, R26 ;  /* 0x000000ffff167224 */ /* 0x000fd800078e001a */
[----:B------:R-:W-:Y:S05]  /*0bc0*/  @P0 BRA `(.L_x_71) ;  /* 0x0000000000680947 */ /* 0x000fea0003800000 */
[----:B------:R-:W0:Y:S08]  /*0bd0*/  LDC R3, c[0x0][0x3a8] ;  /* 0x0000ea00ff037b82 */ /* 0x000e300000000800 */
[----:B------:R-:W1:Y:S02]  /*0be0*/  LDC.64 R20, c[0x0][0x380] ;  /* 0x0000e000ff147b82 */ /* 0x000e640000000a00 */
.L_x_72:
[----:B------:R-:W-:-:S04]  /*0bf0*/  IMAD R29, R2, 0x4, R22 ;  /* 0x00000004021d7824 */ /* 0x000fc800078e0216 */
[----:B-1----:R-:W-:-:S05]  /*0c00*/  IMAD.WIDE.U32 R28, R29, 0x4, R20 ;  /* 0x000000041d1c7825 */ /* 0x002fca00078e0014 */
[----:B------:R-:W2:Y:S04]  /*0c10*/  LDG.E.128.CONSTANT R4, desc[UR8][R28.64] ;  /* 0x000000081c047981 */ /* 0x000ea8000c1e9d00 */
[----:B------:R-:W3:Y:S04]  /*0c20*/  LDG.E.128.CONSTANT R8, desc[UR8][R28.64+0x1000] ;  /* 0x001000081c087981 */ /* 0x000ee8000c1e9d00 */
[----:B------:R-:W4:Y:S04]  /*0c30*/  LDG.E.128.CONSTANT R12, desc[UR8][R28.64+0x2000] ;  /* 0x002000081c0c7981 */ /* 0x000f28000c1e9d00 */
[----:B------:R-:W5:Y:S01]  /*0c40*/  LDG.E.128.CONSTANT R16, desc[UR8][R28.64+0x3000] ;  /* 0x003000081c107981 */ /* 0x000f62000c1e9d00 */
[----:B--2---:R-:W-:Y:S01]  /*0c50*/  VIMNMX3 R4, R27, R4, R5, !PT ;  /* 0x000000041b04720f */ /* 0x004fe20007800105 */
[----:B0-----:R-:W-:Y:S01]  /*0c60*/  IMAD.IADD R5, R3, 0x1, -R22 ;  /* 0x0000000103057824 */ /* 0x001fe200078e0a16 */
[----:B---3--:R-:W-:-:S04]  /*0c70*/  VIMNMX3 R6, R6, R7, R8, !PT ;  /* 0x000000070606720f */ /* 0x008fc80007800108 */
[----:B------:R-:W-:Y:S02]  /*0c80*/  ISETP.GE.U32.AND P0, PT, R5, UR5, PT ;  /* 0x0000000505007c0c */ /* 0x000fe4000bf06070 */
        /* <DEDUP_REMOVED lines=8> */
[----:B------:R-:W-:Y:S01]  /*0d10*/  VIADD R22, R22, UR5 ;  /* 0x0000000516167c36 */ /* 0x000fe20008000000 */
[----:B------:R-:W-:Y:S01]  /*0d20*/  UIADD3 UR4, UPT, UPT, UR4, 0x1, URZ ;  /* 0x0000000104047890 */ /* 0x000fe2000fffe0ff */
[----:B------:R-:W-:Y:S02]  /*0d30*/  VIADD R24, R24, UR5 ;  /* 0x0000000518187c36 */ /* 0x000fe40008000000 */
[----:B------:R-:W-:Y:S01]  /*0d40*/  VIADD R23, R23, UR5 ;  /* 0x0000000517177c36 */ /* 0x000fe20008000000 */
[----:B------:R-:W-:-:S13]  /*0d50*/  ISETP.GT.U32.AND P0, PT, R22, R25, PT ;  /* 0x000000191600720c */ /* 0x000fda0003f04070 */
[----:B------:R-:W-:Y:S05]  /*0d60*/  @!P0 BRA `(.L_x_72) ;  /* 0xfffffffc00a08947 */ /* 0x000fea000383ffff */
.L_x_71:
[----:B------:R-:W-:-:S13]  /*0d70*/  ISETP.GE.U32.AND P0, PT, R22, R3, PT ;  /* 0x000000031600720c */ /* 0x000fda0003f06070 */
[----:B------:R-:W-:Y:S05]  /*0d80*/  @P0 BRA `(.L_x_70) ;  /* 0x0000000000cc0947 */ /* 0x000fea0003800000 */
[----:B------:R-:W-:Y:S01]  /*0d90*/  IMAD.IADD R5, R3, 0x1, -R22 ;  /* 0x0000000103057824 */ /* 0x000fe200078e0a16 */
[----:B------:R-:W-:Y:S04]  /*0da0*/  BSSY.RECONVERGENT B1, `(.L_x_70) ;  /* 0x0000031000017945 */ /* 0x000fe80003800200 */
[----:B------:R-:W-:-:S13]  /*0db0*/  ISETP.GE.AND P0, PT, R2, R5, PT ;  /* 0x000000050200720c */ /* 0x000fda0003f06270 */
[----:B------:R-:W-:Y:S05]  /*0dc0*/  @P0 BRA `(.L_x_73) ;  /* 0x0000000000b80947 */ /* 0x000fea0003800000 */
[----:B------:R-:W0:Y:S01]  /*0dd0*/  LDC R7, c[0x0][0x3ac] ;  /* 0x0000eb00ff077b82 */ /* 0x000e220000000800 */
[----:B------:R-:W-:Y:S01]  /*0de0*/  LOP3.LUT R4, RZ, R2, RZ, 0x33, !PT ;  /* 0x00000002ff047212 */ /* 0x000fe200078e33ff */
[----:B------:R-:W-:Y:S01]  /*0df0*/  BSSY.RECONVERGENT B2, `(.L_x_74) ;  /* 0x0000016000027945 */ /* 0x000fe20003800200 */
[----:B------:R-:W-:-:S03]  /*0e00*/  IMAD.MOV.U32 R9, RZ, RZ, R2 ;  /* 0x000000ffff097224 */ /* 0x000fc600078e0002 */
[----:B------:R-:W-:-:S04]  /*0e10*/  IMAD.IADD R3, R4, 0x1, R3 ;  /* 0x0000000104037824 */ /* 0x000fc800078e0203 */
[C---:B------:R-:W-:Y:S01]  /*0e20*/  IMAD.IADD R26, R3.reuse, 0x1, -R26 ;  /* 0x00000001031a7824 */ /* 0x040fe200078e0a1a */
[C---:B------:R-:W-:Y:S02]  /*0e30*/  LOP3.LUT R4, R3.reuse, 0x300, RZ, 0xc0, !PT ;  /* 0x0000030003047812 */ /* 0x040fe400078ec0ff */
[----:B------:R-:W-:Y:S02]  /*0e40*/  LEA.HI R3, R3, 0x1, RZ, 0x18 ;  /* 0x0000000103037811 */ /* 0x000fe400078fc0ff */
[----:B------:R-:W-:Y:S01]  /*0e50*/  ISETP.NE.AND P0, PT, R4, 0x300, PT ;  /* 0x000003000400780c */ /* 0x000fe20003f05270 */
[----:B0-----:R-:W-:-:S04]  /*0e60*/  IMAD R7, R7, UR4, RZ ;  /* 0x0000000407077c24 */ /* 0x001fc8000f8e02ff */
[----:B------:R-:W-:-:S05]  /*0e70*/  IMAD R7, R7, -0x1000, R26 ;  /* 0xfffff00007077824 */ /* 0x000fca00078e021a */
[----:B------:R-:W-:-:S03]  /*0e80*/  ISETP.GE.U32.AND P1, PT, R7, 0x300, PT ;  /* 0x000003000700780c */ /* 0x000fc60003f26070 */
[----:B------:R-:W-:Y:S10]  /*0e90*/  @!P0 BRA `(.L_x_75) ;  /* 0x00000000002c8947 */ /* 0x000ff40003800000 */
[----:B------:R-:W-:Y:S01]  /*0ea0*/  LOP3.LUT R3, R3, 0x3, RZ, 0xc0, !PT ;  /* 0x0000000303037812 */ /* 0x000fe200078ec0ff */
[----:B------:R-:W-:-:S04]  /*0eb0*/  IMAD.MOV.U32 R9, RZ, RZ, R2 ;  /* 0x000000ffff097224 */ /* 0x000fc800078e0002 */
[----:B------:R-:W-:-:S07]  /*0ec0*/  IMAD.MOV R3, RZ, RZ, -R3 ;  /* 0x000000ffff037224 */ /* 0x000fce00078e0a03 */
.L_x_76:
[----:B------:R-:W-:-:S06]  /*0ed0*/  IMAD.WIDE.U32 R6, R23, 0x4, R20 ;  /* 0x0000000417067825 */ /* 0x000fcc00078e0014 */
[----:B------:R-:W2:Y:S01]  /*0ee0*/  LDG.E.CONSTANT R6, desc[UR8][R6.64] ;  /* 0x0000000806067981 */ /* 0x000ea2000c1e9900 */
[----:B------:R-:W-:Y:S02]  /*0ef0*/  VIADD R3, R3, 0x1 ;  /* 0x0000000103037836 */ /* 0x000fe40000000000 */
[----:B------:R-:W-:Y:S02]  /*0f00*/  VIADD R9, R9, 0x100 ;  /* 0x0000010009097836 */ /* 0x000fe40000000000 */
[----:B------:R-:W-:Y:S01]  /*0f10*/  VIADD R23, R23, 0x100 ;  /* 0x0000010017177836 */ /* 0x000fe20000000000 */
[----:B------:R-:W-:Y:S02]  /*0f20*/  ISETP.NE.AND P0, PT, R3, RZ, PT ;  /* 0x000000ff0300720c */ /* 0x000fe40003f05270 */
[----:B--2---:R-:W-:-:S11]  /*0f30*/  VIMNMX R27, PT, PT, R6, R27, !PT ;  /* 0x0000001b061b7248 */ /* 0x004fd60007fe0100 */
[----:B------:R-:W-:Y:S05]  /*0f40*/  @P0 BRA `(.L_x_76) ;  /* 0xfffffffc00e00947 */ /* 0x000fea000383ffff */
.L_x_75:
[----:B------:R-:W-:Y:S05]  /*0f50*/  BSYNC.RECONVERGENT B2 ;  /* 0x0000000000027941 */ /* 0x000fea0003800200 */
.L_x_74:
[----:B------:R-:W-:Y:S05]  /*0f60*/  @!P1 BRA `(.L_x_73) ;  /* 0x0000000000509947 */ /* 0x000fea0003800000 */
[C---:B------:R-:W-:Y:S02]  /*0f70*/  IMAD.IADD R15, R9.reuse, 0x1, R24 ;  /* 0x00000001090f7824 */ /* 0x040fe400078e0218 */
[----:B------:R-:W-:-:S07]  /*0f80*/  VIADD R3, R9, 0x200 ;  /* 0x0000020009037836 */ /* 0x000fce0000000000 */
.L_x_77:
[C---:B------:R-:W-:Y:S02]  /*0f90*/  VIADD R7, R15.reuse, 0xffffff00 ;  /* 0xffffff000f077836 */ /* 0x040fe40000000000 */
[----:B------:R-:W-:-:S04]  /*0fa0*/  IMAD.WIDE.U32 R8, R15, 0x4, R20 ;  /* 0x000000040f087825 */ /* 0x000fc800078e0014 */
        /* <DEDUP_REMOVED lines=13> */
[----:B--2---:R-:W-:-:S04]  /*1080*/  VIMNMX3 R27, R27, R6, R8, !PT ;  /* 0x000000061b1b720f */ /* 0x004fc80007800108 */
[----:B---3--:R-:W-:-:S05]  /*1090*/  VIMNMX3 R27, R27, R10, R12, !PT ;  /* 0x0000000a1b1b720f */ /* 0x008fca000780010c */
[----:B------:R-:W-:Y:S05]  /*10a0*/  @!P0 BRA `(.L_x_77) ;  /* 0xfffffffc00b88947 */ /* 0x000fea000383ffff */
.L_x_73:
[----:B------:R-:W-:Y:S05]  /*10b0*/  BSYNC.RECONVERGENT B1 ;  /* 0x0000000000017941 */ /* 0x000fea0003800200 */
.L_x_70:
[----:B------:R-:W0:Y:S01]  /*10c0*/  S2R R3, SR_LANEID ;  /* 0x0000000000037919 */ /* 0x000e220000000000 */
[----:B------:R-:W-:Y:S02]  /*10d0*/  CREDUX.MAX.S32 UR4, R27 ;  /* 0x000000001b0472cc */ /* 0x000fe40000000200 */
[----:B0-----:R-:W-:-:S13]  /*10e0*/  ISETP.NE.AND P0, PT, R3, RZ, PT ;  /* 0x000000ff0300720c */ /* 0x001fda0003f05270 */
[----:B------:R-:W0:Y:S01]  /*10f0*/  @!P0 S2R R5, SR_CgaCtaId ;  /* 0x0000000000058919 */ /* 0x000e220000008800 */
[----:B------:R-:W-:Y:S02]  /*1100*/  @!P0 MOV R4, 0x400 ;  /* 0x0000040000048802 */ /* 0x000fe40000000f00 */
[----:B------:R-:W-:Y:S02]  /*1110*/  @!P0 SHF.R.U32.HI R3, RZ, 0x3, R2 ;  /* 0x00000003ff038819 */ /* 0x000fe40000011602 */
[----:B0-----:R-:W-:Y:S02]  /*1120*/  @!P0 LEA R5, R5, R4, 0x18 ;  /* 0x0000000405058211 */ /* 0x001fe400078ec0ff */
[----:B------:R-:W-:Y:S01]  /*1130*/  @!P0 LOP3.LUT R4, R3, 0x7c, RZ, 0xc0, !PT ;  /* 0x0000007c03048812 */ /* 0x000fe200078ec0ff */
        /* <DEDUP_REMOVED lines=17> */
.L_x_58:
[----:B------:R-:W0:Y:S02]  /*1250*/  LDCU UR6, c[0x0][0x3a8] ;  /* 0x00007500ff0677ac */ /* 0x000e240008000800 */
[----:B0-----:R-:W-:-:S04]  /*1260*/  IADD3 R5, PT, PT, -R23, UR6, RZ ;  /* 0x0000000617057c10 */ /* 0x001fc8000fffe1ff */
        /* <DEDUP_REMOVED lines=9> */
[----:B------:R-:W-:-:S04]  /*1300*/  IMAD.IADD R3, R23, 0x1, R2 ;  /* 0x0000000117037824 */ /* 0x000fc800078e0202 */
[----:B0-----:R-:W-:-:S05]  /*1310*/  IMAD.WIDE.U32 R6, R3, 0x4, R6 ;  /* 0x0000000403067825 */ /* 0x001fca00078e0006 */
[----:B------:R0:W5:Y:S01]  /*1320*/  LDG.E.CONSTANT R3, desc[UR8][R6.64] ;  /* 0x0000000806037981 */ /* 0x000162000c1e9900 */
[----:B------:R-:W-:-:S07]  /*1330*/  VIADD R4, R2, 0x100 ;  /* 0x0000010002047836 */ /* 0x000fce0000000000 */
.L_x_80:
[----:B------:R-:W-:Y:S05]  /*1340*/  BSYNC.RECONVERGENT B1 ;  /* 0x0000000000017941 */ /* 0x000fea0003800200 */
.L_x_79:
[----:B------:R-:W-:Y:S01]  /*1350*/  ISETP.GE.U32.AND P0, PT, R4, R5, PT ;  /* 0x000000050400720c */ /* 0x000fe20003f06070 */
[----:B------:R-:W-:-:S12]  /*1360*/  BSSY.RECONVERGENT B1, `(.L_x_81) ;  /* 0x000002e000017945 */ /* 0x000fd80003800200 */
[----:B------:R-:W-:Y:S05]  /*1370*/  @P0 BRA `(.L_x_82) ;  /* 0x0000000000b00947 */ /* 0x000fea0003800000 */
[----:B0-----:R-:W-:Y:S01]  /*1380*/  LOP3.LUT R6, RZ, R4, RZ, 0x33, !PT ;  /* 0x00000004ff067212 */ /* 0x001fe200078e33ff */
[----:B------:R-:W-:Y:S04]  /*1390*/  BSSY.RECONVERGENT B2, `(.L_x_83) ;  /* 0x0000014000027945 */ /* 0x000fe80003800200 */
[----:B------:R-:W-:-:S04]  /*13a0*/  VIADD R6, R6, UR6 ;  /* 0x0000000606067c36 */ /* 0x000fc80008000000 */
[C---:B------:R-:W-:Y:S01]  /*13b0*/  IMAD.IADD R8, R6.reuse, 0x1, -R23 ;  /* 0x0000000106087824 */ /* 0x040fe200078e0a17 */
[----:B------:R-:W-:-:S04]  /*13c0*/  LOP3.LUT R7, R6, 0x300, RZ, 0xc0, !PT ;  /* 0x0000030006077812 */ /* 0x000fc800078ec0ff */
[----:B------:R-:W-:Y:S02]  /*13d0*/  ISETP.NE.AND P0, PT, R7, 0x300, PT ;  /* 0x000003000700780c */ /* 0x000fe40003f05270 */
[----:B------:R-:W-:-:S11]  /*13e0*/  ISETP.GE.U32.AND P1, PT, R8, 0x300, PT ;  /* 0x000003000800780c */ /* 0x000fd60003f26070 */
[----:B------:R-:W-:Y:S05]  /*13f0*/  @!P0 BRA `(.L_x_84) ;  /* 0x0000000000348947 */ /* 0x000fea0003800000 */
[----:B------:R-:W0:Y:S01]  /*1400*/  LDC.64 R8, c[0x0][0x380] ;  /* 0x0000e000ff087b82 */ /* 0x000e220000000a00 */
[----:B------:R-:W-:Y:S01]  /*1410*/  LEA.HI R6, R6, 0x1, RZ, 0x18 ;  /* 0x0000000106067811 */ /* 0x000fe200078fc0ff */
[----:B------:R-:W-:-:S03]  /*1420*/  IMAD.IADD R11, R23, 0x1, R4 ;  /* 0x00000001170b7824 */ /* 0x000fc600078e0204 */
[----:B------:R-:W-:-:S05]  /*1430*/  LOP3.LUT R6, R6, 0x3, RZ, 0xc0, !PT ;  /* 0x0000000306067812 */ /* 0x000fca00078ec0ff */
[----:B------:R-:W-:-:S07]  /*1440*/  IMAD.MOV R10, RZ, RZ, -R6 ;  /* 0x000000ffff0a7224 */ /* 0x000fce00078e0a06 */
.L_x_85:
        /* <DEDUP_REMOVED lines=8> */
.L_x_84:
[----:B------:R-:W-:Y:S05]  /*14d0*/  BSYNC.RECONVERGENT B2 ;  /* 0x0000000000027941 */ /* 0x000fea0003800200 */
.L_x_83:
[----:B------:R-:W-:Y:S05]  /*14e0*/  @!P1 BRA `(.L_x_82) ;  /* 0x0000000000549947 */ /* 0x000fea0003800000 */
[----:B------:R-:W0:Y:S01]  /*14f0*/  LDC.64 R6, c[0x0][0x380] ;  /* 0x0000e000ff067b82 */ /* 0x000e220000000a00 */
[----:B------:R-:W-:Y:S02]  /*1500*/  IMAD.IADD R23, R23, 0x1, R4 ;  /* 0x0000000117177824 */ /* 0x000fe400078e0204 */
[----:B------:R-:W-:-:S07]  /*1510*/  VIADD R4, R4, 0x200 ;  /* 0x0000020004047836 */ /* 0x000fce0000000000 */
.L_x_86:
        /* <DEDUP_REMOVED lines=18> */
.L_x_82:
[----:B------:R-:W-:Y:S05]  /*1640*/  BSYNC.RECONVERGENT B1 ;  /* 0x0000000000017941 */ /* 0x000fea0003800200 */
.L_x_81:
        /* <DEDUP_REMOVED lines=28> */
.L_x_87:
        /* <DEDUP_REMOVED lines=14> */
[----:B------:R-:W-:Y:S01]  /*18f0*/  @!P1 MOV R8, 0x400 ;  /* 0x0000040000089802 */ /* 0x000fe20000000f00 */
[----:B------:R-:W0:Y:S10]  /*1900*/  SHFL.DOWN PT, R3, R6, 0x2, R4 ;  /* 0x0840000006037989 */ /* 0x000e3400000e0004 */
[----:B0-----:R-:W-:-:S02]  /*1910*/  @!P0 VIMNMX R6, PT, PT, R6, R3, !PT ;  /* 0x0000000306068248 */ /* 0x001fc40007fe0100 */
[----:B------:R-:W-:Y:S01]  /*1920*/  ISETP.GT.AND P0, PT, R9, R4, PT ;  /* 0x000000040900720c */ /* 0x000fe20003f04270 */
[C---:B------:R-:W-:Y:S02]  /*1930*/  VIADD R9, R7.reuse, 0x8 ;  /* 0x0000000807097836 */ /* 0x040fe40000000000 */
[----:B------:R-:W0:Y:S01]  /*1940*/  SHFL.DOWN PT, R3, R6, 0x4, R4 ;  /* 0x0880000006037989 */ /* 0x000e2200000e0004 */
[----:B------:R-:W-:-:S09]  /*1950*/  VIADD R7, R7, 0x10 ;  /* 0x0000001007077836 */ /* 0x000fd20000000000 */
[----:B0-----:R-:W-:Y:S02]  /*1960*/  @!P0 VIMNMX R6, PT, PT, R6, R3, !PT ;  /* 0x0000000306068248 */ /* 0x001fe40007fe0100 */
[----:B------:R-:W-:Y:S02]  /*1970*/  ISETP.GT.AND P0, PT, R9, R4, PT ;  /* 0x000000040900720c */ /* 0x000fe40003f04270 */
[----:B------:R-:W0:Y:S01]  /*1980*/  @!P1 S2R R9, SR_CgaCtaId ;  /* 0x0000000000099919 */ /* 0x000e220000008800 */
[----:B------:R-:W1:Y:S10]  /*1990*/  SHFL.DOWN PT, R3, R6, 0x8, R4 ;  /* 0x0900000006037989 */ /* 0x000e7400000e0004 */
[----:B-1----:R-:W-:-:S02]  /*19a0*/  @!P0 VIMNMX R6, PT, PT, R6, R3, !PT ;  /* 0x0000000306068248 */ /* 0x002fc40007fe0100 */
[----:B------:R-:W-:Y:S02]  /*19b0*/  ISETP.GT.AND P0, PT, R7, R4, PT ;  /* 0x000000040700720c */ /* 0x000fe40003f04270 */
[----:B------:R-:W-:Y:S01]  /*19c0*/  @!P1 SHF.R.U32.HI R7, RZ, 0x3, R2 ;  /* 0x00000003ff079819 */ /* 0x000fe20000011602 */
[----:B------:R-:W1:Y:S01]  /*19d0*/  SHFL.DOWN PT, R3, R6, 0x10, R4 ;  /* 0x0a00000006037989 */ /* 0x000e6200000e0004 */
[----:B0-----:R-:W-:Y:S02]  /*19e0*/  @!P1 LEA R8, R9, R8, 0x18 ;  /* 0x0000000809089211 */ /* 0x001fe400078ec0ff */
[----:B------:R-:W-:-:S05]  /*19f0*/  @!P1 LOP3.LUT R7, R7, 0x7c, RZ, 0xc0, !PT ;  /* 0x0000007c07079812 */ /* 0x000fca00078ec0ff */
[----:B------:R-:W-:Y:S02]  /*1a00*/  @!P1 IMAD.IADD R8, R7, 0x1, R8 ;  /* 0x0000000107089824 */ /* 0x000fe400078e0208 */
[----:B-1----:R-:W-:Y:S02]  /*1a10*/  @!P0 VIMNMX R6, PT, PT, R6, R3, !PT ;  /* 0x0000000306068248 */ /* 0x002fe40007fe0100 */
[----:B------:R-:W-:-:S03]  /*1a20*/  ISETP.NE.AND P0, PT, R2, RZ, PT ;  /* 0x000000ff0200720c */ /* 0x000fc60003f05270 */
[----:B------:R-:W-:-:S05]  /*1a30*/  IMAD.MOV.U32 R3, RZ, RZ, R6 ;  /* 0x000000ffff037224 */ /* 0x000fca00078e0006 */
[----:B------:R1:W-:Y:S01]  /*1a40*/  @!P1 STS [R8+0x8], R3 ;  /* 0x0000080308009388 */ /* 0x0003e20000000800 */
[----:B------:R-:W-:Y:S06]  /*1a50*/  BAR.SYNC.DEFER_BLOCKING 0x0 ;  /* 0x0000000000007b1d */ /* 0x000fec0000010000 */
[----:B------:R-:W-:Y:S05]  /*1a60*/  @P0 BRA `(.L_x_69) ;  /* 0x0000000800d00947 */ /* 0x000fea0003800000 */
[----:B------:R-:W0:Y:S01]  /*1a70*/  S2UR UR5, SR_CgaCtaId ;  /* 0x00000000000579c3 */ /* 0x000e220000008800 */
[----:B------:R-:W-:Y:S01]  /*1a80*/  UMOV UR4, 0x400 ;  /* 0x0000040000047882 */ /* 0x000fe20000000000 */
[C---:B------:R-:W-:Y:S02]  /*1a90*/  ISETP.GT.U32.AND P2, PT, R5.reuse, 0x20, PT ;  /* 0x000000200500780c */ /* 0x040fe40003f44070 */
[C---:B------:R-:W-:Y:S02]  /*1aa0*/  ISETP.GT.U32.AND P4, PT, R5.reuse, 0x40, PT ;  /* 0x000000400500780c */ /* 0x040fe40003f84070 */
[C---:B------:R-:W-:Y:S02]  /*1ab0*/  ISETP.GT.U32.AND P3, PT, R5.reuse, 0x60, PT ;  /* 0x000000600500780c */ /* 0x040fe40003f64070 */
[----:B------:R-:W-:Y:S01]  /*1ac0*/  ISETP.GT.U32.AND P1, PT, R5, 0x80, PT ;  /* 0x000000800500780c */ /* 0x000fe20003f24070 */
[----:B0-----:R-:W-:-:S09]  /*1ad0*/  ULEA UR4, UR5, UR4, 0x18 ;  /* 0x0000000405047291 */ /* 0x001fd2000f8ec0ff */
[----:B------:R-:W0:Y:S04]  /*1ae0*/  LDS R2, [UR4+0xc] ;  /* 0x00000c04ff027984 */ /* 0x000e280008000800 */
[----:B-1----:R-:W1:Y:S04]  /*1af0*/  LDS.128 R8, [UR4+0x10] ;  /* 0x00001004ff087984 */ /* 0x002e680008000c00 */
[----:B------:R-:W2:Y:S01]  /*1b00*/  LDS.64 R6, [UR4+0x20] ;  /* 0x00002004ff067984 */ /* 0x000ea20008000a00 */
[----:B0-----:R-:W-:Y:S02]  /*1b10*/  @P2 VIMNMX R3, PT, PT, R3, R2, !PT ;  /* 0x0000000203032248 */ /* 0x001fe40007fe0100 */
[----:B------:R-:W-:-:S02]  /*1b20*/  ISETP.GT.U32.AND P2, PT, R5, 0xa0, PT ;  /* 0x000000a00500780c */ /* 0x000fc40003f44070 */
[----:B-1----:R-:W-:Y:S02]  /*1b30*/  @P4 VIMNMX R3, PT, PT, R3, R8, !PT ;  /* 0x0000000803034248 */ /* 0x002fe40007fe0100 */
[----:B------:R-:W-:Y:S02]  /*1b40*/  ISETP.GT.U32.AND P4, PT, R5, 0xc0, PT ;  /* 0x000000c00500780c */ /* 0x000fe40003f84070 */
[----:B------:R-:W-:Y:S02]  /*1b50*/  @P3 VIMNMX R3, PT, PT, R3, R9, !PT ;  /* 0x0000000903033248 */ /* 0x000fe40007fe0100 */
[----:B------:R-:W-:Y:S02]  /*1b60*/  ISETP.GT.U32.AND P3, PT, R5, 0xe0, PT ;  /* 0x000000e00500780c */ /* 0x000fe40003f64070 */
[----:B------:R-:W-:-:S04]  /*1b70*/  @P1 VIMNMX R3, PT, PT, R3, R10, !PT ;  /* 0x0000000a03031248 */ /* 0x000fc80007fe0100 */
[----:B------:R-:W-:-:S04]  /*1b80*/  @P2 VIMNMX R3, PT, PT, R3, R11, !PT ;  /* 0x0000000b03032248 */ /* 0x000fc80007fe0100 */
[----:B--2---:R-:W-:-:S04]  /*1b90*/  @P4 VIMNMX R3, PT, PT, R3, R6, !PT ;  /* 0x0000000603034248 */ /* 0x004fc80007fe0100 */
[----:B------:R-:W-:Y:S01]  /*1ba0*/  @P3 VIMNMX R3, PT, PT, R3, R7, !PT ;  /* 0x0000000703033248 */ /* 0x000fe20007fe0100 */
[----:B------:R-:W-:Y:S06]  /*1bb0*/  BRA `(.L_x_69) ;  /* 0x00000008007c7947 */ /* 0x000fec0003800000 */
.L_x_78:
[----:B------:R-:W0:Y:S01]  /*1bc0*/  S2R R4, SR_TID.X ;  /* 0x0000000000047919 */ /* 0x000e220000002100 */
[----:B------:R-:W1:Y:S02]  /*1bd0*/  LDCU.64 UR10, c[0x0][0x380] ;  /* 0x00007000ff0a77ac */ /* 0x000e640008000a00 */
[----:B-1----:R-:W-:Y:S02]  /*1be0*/  IMAD.U32 R2, RZ, RZ, UR10 ;  /* 0x0000000aff027e24 */ /* 0x002fe4000f8e00ff */
[----:B------:R-:W-:Y:S02]  /*1bf0*/  IMAD.U32 R3, RZ, RZ, UR11 ;  /* 0x0000000bff037e24 */ /* 0x000fe4000f8e00ff */
[----:B0-----:R-:W-:-:S04]  /*1c00*/  IMAD.IADD R7, R23, 0x1, R4 ;  /* 0x0000000117077824 */ /* 0x001fc800078e0204 */
[----:B------:R-:W-:-:S05]  /*1c10*/  IMAD.WIDE.U32 R6, R7, 0x4, R2 ;  /* 0x0000000407067825 */ /* 0x000fca00078e0002 */
        /* <DEDUP_REMOVED lines=16> */
[----:B------:R-:W-:-:S02]  /*1d20*/  ISETP.GE.U32.AND P0, PT, R5, UR5, PT ;  /* 0x0000000505007c0c */ /* 0x000fc4000bf06070 */
[----:B--2---:R-:W-:Y:S02]  /*1d30*/  VIMNMX3 R8, R24, R8, R9, !PT ;  /* 0x000000081808720f */ /* 0x004fe40007800109 */
[----:B---3--:R-:W-:Y:S02]  /*1d40*/  VIMNMX3 R11, R10, R11, R12, !PT ;  /* 0x0000000b0a0b720f */ /* 0x008fe4000780010c */
[----:B----4-:R-:W-:-:S04]  /*1d50*/  VIMNMX3 R13, R13, R14, R15, !PT ;  /* 0x0000000e0d0d720f */ /* 0x010fc8000780010f */
[----:B------:R-:W-:Y:S02]  /*1d60*/  VIMNMX3 R8, R8, R11, R13, !PT ;  /* 0x0000000b0808720f */ /* 0x000fe4000780010d */
[----:B-----5:R-:W-:Y:S02]  /*1d70*/  VIMNMX3 R17, R16, R17, R18, !PT ;  /* 0x000000111011720f */ /* 0x020fe40007800112 */
[----:B------:R-:W-:-:S04]  /*1d80*/  VIMNMX3 R19, R19, R20, R21, !PT ;  /* 0x000000141313720f */ /* 0x000fc80007800115 */
[----:B------:R-:W-:-:S04]  /*1d90*/  VIMNMX3 R17, R17, R19, R22, !PT ;  /* 0x000000131111720f */ /* 0x000fc80007800116 */
[----:B------:R-:W-:Y:S01]  /*1da0*/  VIMNMX R8, PT, PT, R8, R17, !PT ;  /* 0x0000001108087248 */ /* 0x000fe20007fe0100 */
[----:B------:R-:W-:Y:S06]  /*1db0*/  @!P0 BRA `(.L_x_88) ;  /* 0x00000004009c8947 */ /* 0x000fec0003800000 */
[----:B------:R-:W-:Y:S01]  /*1dc0*/  UIADD3 UR7, UPT, UPT, UR6, -0x1000, URZ ;  /* 0xfffff00006077890 */ /* 0x000fe2000fffe0ff */
[----:B------:R-:W-:Y:S01]  /*1dd0*/  VIADD R23, R23, UR5 ;  /* 0x0000000517177c36 */ /* 0x000fe20008000000 */
[----:B------:R-:W-:-:S03]  /*1de0*/  UMOV UR4, URZ ;  /* 0x000000ff00047c82 */ /* 0x000fc60008000000 */
[C---:B------:R-:W-:Y:S01]  /*1df0*/  VIADD R5, R23.reuse, 0x100 ;  /* 0x0000010017057836 */ /* 0x040fe20000000000 */
[C---:B------:R-:W-:Y:S01]  /*1e00*/  ISETP.GT.U32.AND P0, PT, R23.reuse, UR7, PT ;  /* 0x0000000717007c0c */ /* 0x040fe2000bf04070 */
[----:B------:R-:W-:-:S12]  /*1e10*/  IMAD.IADD R9, R23, 0x1, R4 ;  /* 0x0000000117097824 */ /* 0x000fd800078e0204 */
[----:B------:R-:W-:Y:S05]  /*1e20*/  @P0 BRA `(.L_x_89) ;  /* 0x00000000009c0947 */ /* 0x000fea0003800000 */
[----:B------:R-:W0:Y:S01]  /*1e30*/  LDC.64 R2, c[0x0][0x380] ;  /* 0x0000e000ff027b82 */ /* 0x000e220000000a00 */
[----:B------:R-:W1:Y:S01]  /*1e40*/  LDCU UR6, c[0x0][0x3a8] ;  /* 0x00007500ff0677ac */ /* 0x000e620008000800 */
[----:B------:R-:W-:Y:S01]  /*1e50*/  NOP ;  /* 0x0000000000007918 */ /* 0x000fe20000000000 */
.L_x_90:
[----:B------:R-:W-:-:S04]  /*1e60*/  IMAD.IADD R7, R4, 0x1, R23 ;  /* 0x0000000104077824 */ /* 0x000fc800078e0217 */
[----:B0-----:R-:W-:-:S05]  /*1e70*/  IMAD.WIDE.U32 R6, R7, 0x4, R2 ;  /* 0x0000000407067825 */ /* 0x001fca00078e0002 */
        /* <DEDUP_REMOVED lines=13> */
[----:B------:R-:W5:Y:S01]  /*1f50*/  LDG.E.CONSTANT R25, desc[UR8][R6.64+0x3c00] ;  /* 0x003c000806197981 */ /* 0x000f62000c1e9900 */
[----:B--2---:R-:W-:-:S03]  /*1f60*/  VIMNMX3 R8, R8, R11, R10, !PT ;  /* 0x0000000b0808720f */ /* 0x004fc6000780010a */
[----:B------:R-:W2:Y:S04]  /*1f70*/  LDG.E.CONSTANT R11, desc[UR8][R6.64+0x2c00] ;  /* 0x002c0008060b7981 */ /* 0x000ea8000c1e9900 */
[----:B------:R-:W2:Y:S01]  /*1f80*/  LDG.E.CONSTANT R10, desc[UR8][R6.64+0x3800] ;  /* 0x00380008060a7981 */ /* 0x000ea2000c1e9900 */
[----:B---3--:R-:W-:Y:S02]  /*1f90*/  VIMNMX3 R15, R14, R15, R16, !PT ;  /* 0x0000000f0e0f720f */ /* 0x008fe40007800110 */
[----:B-1----:R-:W-:-:S04]  /*1fa0*/  IADD3 R14, PT, PT, -R23, UR6, RZ ;  /* 0x00000006170e7c10 */ /* 0x002fc8000fffe1ff */
[----:B------:R-:W-:Y:S02]  /*1fb0*/  ISETP.GE.U32.AND P0, PT, R14, UR5, PT ;  /* 0x000000050e007c0c */ /* 0x000fe4000bf06070 */
[----:B----4-:R-:W-:-:S04]  /*1fc0*/  VIMNMX3 R17, R17, R18, R19, !PT ;  /* 0x000000121111720f */ /* 0x010fc80007800113 */
[----:B------:R-:W-:Y:S02]  /*1fd0*/  VIMNMX3 R8, R8, R15, R17, !PT ;  /* 0x0000000f0808720f */ /* 0x000fe40007800111 */
[----:B-----5:R-:W-:Y:S02]  /*1fe0*/  VIMNMX3 R20, R20, R21, R22, !PT ;  /* 0x000000151414720f */ /* 0x020fe40007800116 */
[----:B--2---:R-:W-:Y:S02]  /*1ff0*/  VIMNMX3 R11, R11, R12, R13, !PT ;  /* 0x0000000c0b0b720f */ /* 0x004fe4000780010d */
[----:B------:R-:W-:-:S04]  /*2000*/  VIMNMX R10, PT, PT, R10, R25, !PT ;  /* 0x000000190a0a7248 */ /* 0x000fc80007fe0100 */
[----:B------:R-:W-:-:S04]  /*2010*/  VIMNMX3 R11, R20, R11, R10, !PT ;  /* 0x0000000b140b720f */ /* 0x000fc8000780010a */
[----:B------:R-:W-:Y:S01]  /*2020*/  VIMNMX R8, PT, PT, R8, R11, !PT ;  /* 0x0000000b08087248 */ /* 0x000fe20007fe0100 */
[----:B------:R-:W-:Y:S06]  /*2030*/  @!P0 BRA `(.L_x_88) ;  /* 0x0000000000fc8947 */ /* 0x000fec0003800000 */
[----:B------:R-:W-:Y:S01]  /*2040*/  VIADD R23, R23, UR5 ;  /* 0x0000000517177c36 */ /* 0x000fe20008000000 */
[----:B------:R-:W-:Y:S01]  /*2050*/  UIADD3 UR4, UPT, UPT, UR4, 0x1, URZ ;  /* 0x0000000104047890 */ /* 0x000fe2000fffe0ff */
[----:B------:R-:W-:Y:S02]  /*2060*/  VIADD R5, R5, UR5 ;  /* 0x0000000505057c36 */ /* 0x000fe40008000000 */
[----:B------:R-:W-:Y:S01]  /*2070*/  VIADD R9, R9, UR5 ;  /* 0x0000000509097c36 */ /* 0x000fe20008000000 */
[----:B------:R-:W-:-:S13]  /*2080*/  ISETP.GT.U32.AND P0, PT, R23, UR7, PT ;  /* 0x0000000717007c0c */ /* 0x000fda000bf04070 */
[----:B------:R-:W-:Y:S05]  /*2090*/  @!P0 BRA `(.L_x_90) ;  /* 0xfffffffc00708947 */ /* 0x000fea000383ffff */
.L_x_89:
[----:B------:R-:W-:-:S13]  /*20a0*/  ISETP.GE.U32.AND P0, PT, R23, UR6, PT ;  /* 0x0000000617007c0c */ /* 0x000fda000bf06070 */
[----:B------:R-:W-:Y:S05]  /*20b0*/  @P0 BRA `(.L_x_88) ;  /* 0x0000000000dc0947 */ /* 0x000fea0003800000 */
[----:B------:R-:W-:Y:S01]  /*20c0*/  IADD3 R23, PT, PT, -R23, UR6, RZ ;  /* 0x0000000617177c10 */ /* 0x000fe2000fffe1ff */
[----:B------:R-:W-:Y:S03]  /*20d0*/  BSSY.RECONVERGENT B1, `(.L_x_88) ;  /* 0x0000035000017945 */ /* 0x000fe60003800200 */
[----:B------:R-:W-:-:S13]  /*20e0*/  ISETP.GE.AND P0, PT, R4, R23, PT ;  /* 0x000000170400720c */ /* 0x000fda0003f06270 */
[----:B------:R-:W-:Y:S05]  /*20f0*/  @P0 BRA `(.L_x_91) ;  /* 0x0000000000c80947 */ /* 0x000fea0003800000 */
[----:B------:R-:W0:Y:S01]  /*2100*/  LDCU UR5, c[0x0][0x3ac] ;  /* 0x00007580ff0577ac */ /* 0x000e220008000800 */
[----:B------:R-:W1:Y:S01]  /*2110*/  LDC R10, c[0x0][0x3ac] ;  /* 0x0000eb00ff0a7b82 */ /* 0x000e620000000800 */
[----:B------:R-:W-:Y:S01]  /*2120*/  LOP3.LUT R6, RZ, R4, RZ, 0x33, !PT ;  /* 0x00000004ff067212 */ /* 0x000fe200078e33ff */
[----:B------:R-:W-:Y:S01]  /*2130*/  IMAD.SHL.U32 R11, R0, 0x1000, RZ ;  /* 0x00001000000b7824 */ /* 0x000fe200078e00ff */
[----:B------:R-:W-:Y:S03]  /*2140*/  BSSY.RECONVERGENT B2, `(.L_x_92) ;  /* 0x0000018000027945 */ /* 0x000fe60003800200 */
[----:B------:R-:W-:Y:S01]  /*2150*/  VIADD R7, R6, UR6 ;  /* 0x0000000606077c36 */ /* 0x000fe20008000000 */
[----:B0-----:R-:W-:-:S06]  /*2160*/  USHF.L.U32 UR5, UR5, 0xc, URZ ;  /* 0x0000000c05057899 */ /* 0x001fcc00080006ff */
[----:B------:R-:W-:-:S04]  /*2170*/  VIADD R6, R11, UR5 ;  /* 0x000000050b067c36 */ /* 0x000fc80008000000 */
[C---:B------:R-:W-:Y:S02]  /*2180*/  IMAD.IADD R11, R7.reuse, 0x1, -R6 ;  /* 0x00000001070b7824 */ /* 0x040fe400078e0a06 */
[----:B-1----:R-:W-:Y:S01]  /*2190*/  IMAD R6, R10, UR4, RZ ;  /* 0x000000040a067c24 */ /* 0x002fe2000f8e02ff */
[C---:B------:R-:W-:Y:S02]  /*21a0*/  LOP3.LUT R10, R7.reuse, 0x300, RZ, 0xc0, !PT ;  /* 0x00000300070a7812 */ /* 0x040fe400078ec0ff */
[----:B------:R-:W-:Y:S01]  /*21b0*/  LEA.HI R7, R7, 0x1, RZ, 0x18 ;  /* 0x0000000107077811 */ /* 0x000fe200078fc0ff */
[----:B------:R-:W-:Y:S01]  /*21c0*/  IMAD R6, R6, -0x1000, R11 ;  /* 0xfffff00006067824 */ /* 0x000fe200078e020b */
[----:B------:R-:W-:Y:S01]  /*21d0*/  ISETP.NE.AND P0, PT, R10, 0x300, PT ;  /* 0x000003000a00780c */ /* 0x000fe20003f05270 */
[----:B------:R-:W-:-:S03]  /*21e0*/  IMAD.MOV.U32 R10, RZ, RZ, R4 ;  /* 0x000000ffff0a7224 */ /* 0x000fc600078e0004 */
[----:B------:R-:W-:-:S09]  /*21f0*/  ISETP.GE.U32.AND P1, PT, R6, 0x300, PT ;  /* 0x000003000600780c */ /* 0x000fd20003f26070 */
[----:B------:R-:W-:Y:S05]  /*2200*/  @!P0 BRA `(.L_x_93) ;  /* 0x00000000002c8947 */ /* 0x000fea0003800000 */
[----:B------:R-:W-:Y:S01]  /*2210*/  LOP3.LUT R7, R7, 0x3, RZ, 0xc0, !PT ;  /* 0x0000000307077812 */ /* 0x000fe200078ec0ff */
[----:B------:R-:W-:-:S04]  /*2220*/  IMAD.MOV.U32 R10, RZ, RZ, R4 ;  /* 0x000000ffff0a7224 */ /* 0x000fc800078e0004 */
[----:B------:R-:W-:-:S07]  /*2230*/  IMAD.MOV R11, RZ, RZ, -R7 ;  /* 0x000000ffff0b7224 */ /* 0x000fce00078e0a07 */
.L_x_94:
        /* <DEDUP_REMOVED lines=8> */
.L_x_93:
[----:B------:R-:W-:Y:S05]  /*22c0*/  BSYNC.RECONVERGENT B2 ;  /* 0x0000000000027941 */ /* 0x000fea0003800200 */
.L_x_92:
[----:B------:R-:W-:Y:S05]  /*22d0*/  @!P1 BRA `(.L_x_91) ;  /* 0x0000000000509947 */ /* 0x000fea0003800000 */
[C---:B------:R-:W-:Y:S02]  /*22e0*/  IMAD.IADD R9, R10.reuse, 0x1, R5 ;  /* 0x000000010a097824 */ /* 0x040fe400078e0205 */
[----:B------:R-:W-:-:S07]  /*22f0*/  VIADD R5, R10, 0x200 ;  /* 0x000002000a057836 */ /* 0x000fce0000000000 */
.L_x_95:
        /* <DEDUP_REMOVED lines=18> */
.L_x_91:
[----:B------:R-:W-:Y:S05]  /*2420*/  BSYNC.RECONVERGENT B1 ;  /* 0x0000000000017941 */ /* 0x000fea0003800200 */
.L_x_88:
        /* <DEDUP_REMOVED lines=24> */
.L_x_69:
[----:B------:R-:W-:Y:S05]  /*25b0*/  BSYNC.RECONVERGENT B0 ;  /* 0x0000000000007941 */ /* 0x000fea0003800200 */
.L_x_57:
[----:B------:R-:W-:Y:S05]  /*25c0*/  @P0 EXIT ;  /* 0x000000000000094d */ /* 0x000fea0003800000 */
[----:B0-----:R-:W0:Y:S02]  /*25d0*/  LDC.64 R4, c[0x0][0x388] ;  /* 0x0000e200ff047b82 */ /* 0x001e240000000a00 */
[----:B0-----:R-:W-:-:S05]  /*25e0*/  IMAD.WIDE.U32 R4, R0, 0x4, R4 ;  /* 0x0000000400047825 */ /* 0x001fca00078e0004 */
[----:B------:R-:W-:Y:S01]  /*25f0*/  STG.E desc[UR8][R4.64], R3 ;  /* 0x0000000304007986 */ /* 0x000fe2000c101908 */
[----:B------:R-:W-:Y:S05]  /*2600*/  EXIT ;  /* 0x000000000000794d */ /* 0x000fea0003800000 */
.L_x_96:
        /* <DEDUP_REMOVED lines=15> */
.L_x_309:


//--------------------- .text._ZN3cub18CUB_300001_SM_10006detail6reduce28DeviceReduceSingleTileKernelINS2_10policy_hubIijN4cuda3__47maximumIvEEE10Policy1000EPiSB_jS8_iiNS5_3std3__410__identityEEEvT0_T1_T2_T3_T4_T6_ --------------------------
	.section	.text._ZN3cub18CUB_300001_SM_10006detail6reduce28DeviceReduceSingleTileKernelINS2_10policy_hubIijN4cuda3__47maximumIvEEE10Policy1000EPiSB_jS8_iiNS5_3std3__410__identityEEEvT0_T1_T2_T3_T4_T6_,"ax",@progbits
	.align	128
        .global         _ZN3cub18CUB_300001_SM_10006detail6reduce28DeviceReduceSingleTileKernelINS2_10policy_hubIijN4cuda3__47maximumIvEEE10Policy1000EPiSB_jS8_iiNS5_3std3__410__identityEEEvT0_T1_T2_T3_T4_T6_
        .type           _ZN3cub18CUB_300001_SM_10006detail6reduce28DeviceReduceSingleTileKernelINS2_10policy_hubIijN4cuda3__47maximumIvEEE10Policy1000EPiSB_jS8_iiNS5_3std3__410__identityEEEvT0_T1_T2_T3_T4_T6_,@function
        .size           _ZN3cub18CUB_300001_SM_10006detail6reduce28DeviceReduceSingleTileKernelINS2_10policy_hubIijN4cuda3__47maximumIvEEE10Policy1000EPiSB_jS8_iiNS5_3std3__410__identityEEEvT0_T1_T2_T3_T4_T6_,(.L_x_310 - _ZN3cub18CUB_300001_SM_10006detail6reduce28DeviceReduceSingleTileKernelINS2_10policy_hubIijN4cuda3__47maximumIvEEE10Policy1000EPiSB_jS8_iiNS5_3std3__410__identityEEEvT0_T1_T2_T3_T4_T6_)
        .other          _ZN3cub18CUB_300001_SM_10006detail6reduce28DeviceReduceSingleTileKernelINS2_10policy_hubIijN4cuda3__47maximumIvEEE10Policy1000EPiSB_jS8_iiNS5_3std3__410__identityEEEvT0_T1_T2_T3_T4_T6_,@"STO_CUDA_ENTRY STV_DEFAULT"
_ZN3cub18CUB_300001_SM_10006detail6reduce28DeviceReduceSingleTileKernelINS2_10policy_hubIijN4cuda3__47maximumIvEEE10Policy1000EPiSB_jS8_iiNS5_3std3__410__identityEEEvT0_T1_T2_T3_T4_T6_:
.text._ZN3cub18CUB_300001_SM_10006detail6reduce28DeviceReduceSingleTileKernelINS2_10policy_hubIijN4cuda3__47maximumIvEEE10Policy1000EPiSB_jS8_iiNS5_3std3__410__identityEEEvT0_T1_T2_T3_T4_T6_:
        /* <DEDUP_REMOVED lines=13> */
.L_x_97:
[----:B------:R-:W0:Y:S01]  /*00d0*/  LDCU UR4, c[0x0][0x380] ;  /* 0x00007000ff0477ac */ /* 0x000e220008000800 */
[----:B------:R-:W-:Y:S01]  /*00e0*/  BSSY.RECONVERGENT B0, `(.L_x_98) ;  /* 0x000029a000007945 */ /* 0x000fe20003800200 */
[----:B0-----:R-:W-:-:S09]  /*00f0*/  ULOP3.LUT UP0, URZ, UR4, 0xf, URZ, 0xc0, !UPT ;  /* 0x0000000f04ff7892 */ /* 0x001fd2000f80c0ff */
[----:B------:R-:W-:Y:S05]  /*0100*/  BRA.U UP0, `(.L_x_99) ;  /* 0x0000001500007547 */ /* 0x000fea000b800000 */
        /* <DEDUP_REMOVED lines=8> */
[----:B------:R-:W0:Y:S02]  /*0190*/  LDC.64 R4, c[0x0][0x380] ;  /* 0x0000e000ff047b82 */ /* 0x000e240000000a00 */
[----:B0-----:R-:W-:-:S05]  /*01a0*/  IMAD.WIDE.U32 R4, R0, 0x4, R4 ;  /* 0x0000000400047825 */ /* 0x001fca00078e0004 */
[----:B------:R0:W5:Y:S01]  /*01b0*/  LDG.E.CONSTANT R2, desc[UR6][R4.64] ;  /* 0x0000000604027981 */ /* 0x000162000c1e9900 */
[----:B------:R-:W-:-:S07]  /*01c0*/  VIADD R6, R0, 0x100 ;  /* 0x0000010000067836 */ /* 0x000fce0000000000 */
.L_x_102:
[----:B------:R-:W-:Y:S05]  /*01d0*/  BSYNC.RECONVERGENT B1 ;  /* 0x0000000000017941 */ /* 0x000fea0003800200 */
.L_x_101:
[----:B------:R-:W-:Y:S01]  /*01e0*/  ISETP.GE.U32.AND P0, PT, R6, R3, PT ;  /* 0x000000030600720c */ /* 0x000fe20003f06070 */
        /* <DEDUP_REMOVED lines=15> */
.L_x_107:
        /* <DEDUP_REMOVED lines=9> */
.L_x_106:
[----:B------:R-:W-:Y:S05]  /*0370*/  BSYNC.RECONVERGENT B2 ;  /* 0x0000000000027941 */ /* 0x000fea0003800200 */
.L_x_105:
[----:B------:R-:W-:Y:S05]  /*0380*/  @!P1 BRA `(.L_x_104) ;  /* 0x00000004001c9947 */ /* 0x000fea0003800000 */
[----:B------:R-:W0:Y:S01]  /*0390*/  LDC.64 R4, c[0x0][0x380] ;  /* 0x0000e000ff047b82 */ /* 0x000e220000000a00 */
[----:B------:R-:W-:Y:S01]  /*03a0*/  IMAD.IADD R7, R3, 0x1, -R6 ;  /* 0x0000000103077824 */ /* 0x000fe200078e0a06 */
[----:B------:R-:W-:Y:S01]  /*03b0*/  BSSY.RECONVERGENT B2, `(.L_x_108) ;  /* 0x0000025000027945 */ /* 0x000fe20003800200 */
[----:B------:R-:W-:-:S03]  /*03c0*/  PLOP3.LUT P0, PT, PT, PT, PT, 0x80, 0x8 ;  /* 0x000000000008781c */ /* 0x000fc60003f0f070 */
[----:B------:R-:W-:Y:S01]  /*03d0*/  ISETP.GT.AND P1, PT, R7, 0xc00, PT ;  /* 0x00000c000700780c */ /* 0x000fe20003f24270 */
[----:B0-----:R-:W-:-:S12]  /*03e0*/  IMAD.WIDE.U32 R4, R6, 0x4, R4 ;  /* 0x0000000406047825 */ /* 0x001fd800078e0004 */
[----:B------:R-:W-:Y:S05]  /*03f0*/  @!P1 BRA `(.L_x_109) ;  /* 0x0000000000809947 */ /* 0x000fea0003800000 */
[----:B------:R-:W-:Y:S01]  /*0400*/  PLOP3.LUT P0, PT, PT, PT, PT, 0x8, 0x80 ;  /* 0x000000000080781c */ /* 0x000fe20003f0e170 */
[----:B------:R-:W-:-:S12]  /*0410*/  VIADD R9, R3, 0xfffff400 ;  /* 0xfffff40003097836 */ /* 0x000fd80000000000 */
.L_x_110:
[----:B------:R-:W2:Y:S04]  /*0420*/  LDG.E.CONSTANT R13, desc[UR6][R4.64] ;  /* 0x00000006040d7981 */ /* 0x000ea8000c1e9900 */
[----:B------:R-:W2:Y:S04]  /*0430*/  LDG.E.CONSTANT R12, desc[UR6][R4.64+0x400] ;  /* 0x00040006040c7981 */ /* 0x000ea8000c1e9900 */
[----:B------:R-:W3:Y:S04]  /*0440*/  LDG.E.CONSTANT R15, desc[UR6][R4.64+0x800] ;  /* 0x00080006040f7981 */ /* 0x000ee8000c1e9900 */
[----:B------:R-:W3:Y:S04]  /*0450*/  LDG.E.CONSTANT R14, desc[UR6][R4.64+0xc00] ;  /* 0x000c0006040e7981 */ /* 0x000ee8000c1e9900 */
[----:B------:R-:W4:Y:S04]  /*0460*/  LDG.E.CONSTANT R17, desc[UR6][R4.64+0x1000] ;  /* 0x0010000604117981 */ /* 0x000f28000c1e9900 */
        /* <DEDUP_REMOVED lines=10> */
[----:B------:R0:W4:Y:S01]  /*0510*/  LDG.E.CONSTANT R7, desc[UR6][R4.64+0x3c00] ;  /* 0x003c000604077981 */ /* 0x000122000c1e9900 */
[----:B------:R-:W-:-:S05]  /*0520*/  VIADD R6, R6, 0x1000 ;  /* 0x0000100006067836 */ /* 0x000fca0000000000 */
[----:B------:R-:W-:Y:S02]  /*0530*/  ISETP.GE.AND P1, PT, R6, R9, PT ;  /* 0x000000090600720c */ /* 0x000fe40003f26270 */
[----:B--2--5:R-:W-:Y:S02]  /*0540*/  VIMNMX3 R12, R2, R13, R12, !PT ;  /* 0x0000000d020c720f */ /* 0x024fe4000780010c */
[----:B------:R-:W-:-:S05]  /*0550*/  IADD3 R13, P2, PT, R4, 0x4000, RZ ;  /* 0x00004000040d7810 */ /* 0x000fca0007f5e0ff */
[----:B0-----:R-:W-:Y:S01]  /*0560*/  IMAD.X R5, RZ, RZ, R5, P2 ;  /* 0x000000ffff057224 */ /* 0x001fe200010e0605 */
[----:B---3--:R-:W-:Y:S01]  /*0570*/  VIMNMX3 R12, R12, R15, R14, !PT ;  /* 0x0000000f0c0c720f */ /* 0x008fe2000780010e */
[----:B------:R-:W-:-:S03]  /*0580*/  IMAD.MOV.U32 R4, RZ, RZ, R13 ;  /* 0x000000ffff047224 */ /* 0x000fc600078e000d */
[----:B----4-:R-:W-:-:S04]  /*0590*/  VIMNMX3 R12, R12, R17, R16, !PT ;  /* 0x000000110c0c720f */ /* 0x010fc80007800110 */
[----:B------:R-:W-:-:S04]  /*05a0*/  VIMNMX3 R12, R12, R19, R18, !PT ;  /* 0x000000130c0c720f */ /* 0x000fc80007800112 */
[----:B------:R-:W-:-:S04]  /*05b0*/  VIMNMX3 R12, R12, R21, R20, !PT ;  /* 0x000000150c0c720f */ /* 0x000fc80007800114 */
[----:B------:R-:W-:-:S04]  /*05c0*/  VIMNMX3 R12, R12, R23, R22, !PT ;  /* 0x000000170c0c720f */ /* 0x000fc80007800116 */
[----:B------:R-:W-:-:S04]  /*05d0*/  VIMNMX3 R10, R12, R10, R11, !PT ;  /* 0x0000000a0c0a720f */ /* 0x000fc8000780010b */
[----:B------:R-:W-:Y:S01]  /*05e0*/  VIMNMX3 R2, R10, R8, R7, !PT ;  /* 0x000000080a02720f */ /* 0x000fe20007800107 */
[----:B------:R-:W-:Y:S06]  /*05f0*/  @!P1 BRA `(.L_x_110) ;  /* 0xfffffffc00889947 */ /* 0x000fec000383ffff */
.L_x_109:
[----:B------:R-:W-:Y:S05]  /*0600*/  BSYNC.RECONVERGENT B2 ;  /* 0x0000000000027941 */ /* 0x000fea0003800200 */
.L_x_108:
[----:B------:R-:W-:Y:S01]  /*0610*/  IMAD.IADD R7, R3, 0x1, -R6 ;  /* 0x0000000103077824 */ /* 0x000fe200078e0a06 */
[----:B------:R-:W-:Y:S04]  /*0620*/  BSSY.RECONVERGENT B2, `(.L_x_111) ;  /* 0x0000015000027945 */ /* 0x000fe80003800200 */
[----:B------:R-:W-:-:S13]  /*0630*/  ISETP.GT.AND P1, PT, R7, 0x400, PT ;  /* 0x000004000700780c */ /* 0x000fda0003f24270 */
[----:B------:R-:W-:Y:S05]  /*0640*/  @!P1 BRA `(.L_x_112) ;  /* 0x0000000000489947 */ /* 0x000fea0003800000 */
[----:B------:R-:W2:Y:S04]  /*0650*/  LDG.E.CONSTANT R7, desc[UR6][R4.64] ;  /* 0x0000000604077981 */ /* 0x000ea8000c1e9900 */
[----:B------:R-:W2:Y:S04]  /*0660*/  LDG.E.CONSTANT R8, desc[UR6][R4.64+0x400] ;  /* 0x0004000604087981 */ /* 0x000ea8000c1e9900 */
[----:B------:R-:W3:Y:S04]  /*0670*/  LDG.E.CONSTANT R10, desc[UR6][R4.64+0x800] ;  /* 0x00080006040a7981 */ /* 0x000ee8000c1e9900 */
[----:B------:R-:W3:Y:S04]  /*0680*/  LDG.E.CONSTANT R9, desc[UR6][R4.64+0xc00] ;  /* 0x000c000604097981 */ /* 0x000ee8000c1e9900 */
[----:B------:R-:W4:Y:S04]  /*0690*/  LDG.E.CONSTANT R12, desc[UR6][R4.64+0x1000] ;  /* 0x00100006040c7981 */ /* 0x000f28000c1e9900 */
[----:B------:R-:W4:Y:S04]  /*06a0*/  LDG.E.CONSTANT R11, desc[UR6][R4.64+0x1400] ;  /* 0x00140006040b7981 */ /* 0x000f28000c1e9900 */
[----:B------:R-:W4:Y:S04]  /*06b0*/  LDG.E.CONSTANT R14, desc[UR6][R4.64+0x1800] ;  /* 0x00180006040e7981 */ /* 0x000f28000c1e9900 */
[----:B------:R0:W4:Y:S01]  /*06c0*/  LDG.E.CONSTANT R13, desc[UR6][R4.64+0x1c00] ;  /* 0x001c0006040d7981 */ /* 0x000122000c1e9900 */
[----:B------:R-:W-:Y:S01]  /*06d0*/  PLOP3.LUT P0, PT, PT, PT, PT, 0x8, 0x80 ;  /* 0x000000000080781c */ /* 0x000fe20003f0e170 */
[----:B------:R-:W-:Y:S01]  /*06e0*/  VIADD R6, R6, 0x800 ;  /* 0x0000080006067836 */ /* 0x000fe20000000000 */
[----:B--2--5:R-:W-:-:S02]  /*06f0*/  VIMNMX3 R7, R2, R7, R8, !PT ;  /* 0x000000070207720f */ /* 0x024fc40007800108 */
[----:B------:R-:W-:-:S05]  /*0700*/  IADD3 R8, P1, PT, R4, 0x2000, RZ ;  /* 0x0000200004087810 */ /* 0x000fca0007f3e0ff */
[----:B0-----:R-:W-:Y:S01]  /*0710*/  IMAD.MOV.U32 R4, RZ, RZ, R8 ;  /* 0x000000ffff047224 */ /* 0x001fe200078e0008 */
[----:B---3--:R-:W-:Y:S01]  /*0720*/  VIMNMX3 R7, R7, R10, R9, !PT ;  /* 0x0000000a0707720f */ /* 0x008fe20007800109 */
[----:B------:R-:W-:-:S04]  /*0730*/  IMAD.X R9, RZ, RZ, R5, P1 ;  /* 0x000000ffff097224 */ /* 0x000fc800008e0605 */
[----:B------:R-:W-:Y:S01]  /*0740*/  IMAD.MOV.U32 R5, RZ, RZ, R9 ;  /* 0x000000ffff057224 */ /* 0x000fe200078e0009 */
[----:B----4-:R-:W-:-:S04]  /*0750*/  VIMNMX3 R7, R7, R12, R11, !PT ;  /* 0x0000000c0707720f */ /* 0x010fc8000780010b */
[----:B------:R-:W-:-:S07]  /*0760*/  VIMNMX3 R2, R7, R14, R13, !PT ;  /* 0x0000000e0702720f */ /* 0x000fce000780010d */
.L_x_112:
[----:B------:R-:W-:Y:S05]  /*0770*/  BSYNC.RECONVERGENT B2 ;  /* 0x0000000000027941 */ /* 0x000fea0003800200 */
.L_x_111:
[----:B------:R-:W-:-:S13]  /*0780*/  ISETP.LT.OR P0, PT, R6, R3, P0 ;  /* 0x000000030600720c */ /* 0x000fda0000701670 */
[----:B------:R-:W-:Y:S05]  /*0790*/  @!P0 BRA `(.L_x_104) ;  /* 0x0000000000188947 */ /* 0x000fea0003800000 */
[----:B------:R-:W2:Y:S04]  /*07a0*/  LDG.E.CONSTANT R7, desc[UR6][R4.64] ;  /* 0x0000000604077981 */ /* 0x000ea8000c1e9900 */
[----:B------:R-:W2:Y:S04]  /*07b0*/  LDG.E.CONSTANT R6, desc[UR6][R4.64+0x400] ;  /* 0x0004000604067981 */ /* 0x000ea8000c1e9900 */
[----:B------:R-:W3:Y:S04]  /*07c0*/  LDG.E.CONSTANT R9, desc[UR6][R4.64+0x800] ;  /* 0x0008000604097981 */ /* 0x000ee8000c1e9900 */
[----:B------:R-:W3:Y:S01]  /*07d0*/  LDG.E.CONSTANT R8, desc[UR6][R4.64+0xc00] ;  /* 0x000c000604087981 */ /* 0x000ee2000c1e9900 */
[----:B--2--5:R-:W-:-:S04]  /*07e0*/  VIMNMX3 R2, R2, R7, R6, !PT ;  /* 0x000000070202720f */ /* 0x024fc80007800106 */
[----:B---3--:R-:W-:-:S07]  /*07f0*/  VIMNMX3 R2, R2, R9, R8, !PT ;  /* 0x000000090202720f */ /* 0x008fce0007800108 */
.L_x_104:
[----:B------:R-:W-:Y:S05]  /*0800*/  BSYNC.RECONVERGENT B1 ;  /* 0x0000000000017941 */ /* 0x000fea0003800200 */
.L_x_103:
[----:B------:R-:W-:Y:S01]  /*0810*/  ISETP.GE.U32.AND P0, PT, R3, 0x100, PT ;  /* 0x000001000300780c */ /* 0x000fe20003f06070 */
        /* <DEDUP_REMOVED lines=27> */
.L_x_113:
[----:B------:R-:W1:Y:S01]  /*09d0*/  S2R R9, SR_LANEID ;  /* 0x0000000000097919 */ /* 0x000e620000000000 */
[----:B------:R-:W-:-:S05]  /*09e0*/  LOP3.LUT R2, R0, 0x3e0, RZ, 0xc0, !PT ;  /* 0x000003e000027812 */ /* 0x000fca00078ec0ff */
[----:B0-----:R-:W-:Y:S01]  /*09f0*/  VIADD R4, R2, 0x20 ;  /* 0x0000002002047836 */ /* 0x001fe20000000000 */
[----:B------:R-:W-:-:S04]  /*0a00*/  LOP3.LUT R2, RZ, R2, RZ, 0x33, !PT ;  /* 0x00000002ff027212 */ /* 0x000fc800078e33ff */
[----:B------:R-:W-:Y:S01]  /*0a10*/  ISETP.GT.U32.AND P0, PT, R4, R3, PT ;  /* 0x000000030400720c */ /* 0x000fe20003f04070 */
[----:B------:R-:W-:-:S05]  /*0a20*/  IMAD.IADD R2, R2, 0x1, R3 ;  /* 0x0000000102027824 */ /* 0x000fca00078e0203 */
[----:B------:R-:W-:-:S05]  /*0a30*/  SEL R2, R2, 0x1f, P0 ;  /* 0x0000001f02027807 */ /* 0x000fca0000000000 */
[----:B------:R-:W0:Y:S01]  /*0a40*/  SHFL.DOWN PT, R4, R7, 0x1, R2 ;  /* 0x0820000007047989 */ /* 0x000e2200000e0002 */
[C---:B-1----:R-:W-:Y:S01]  /*0a50*/  ISETP.GE.AND P0, PT, R9.reuse, R2, PT ;  /* 0x000000020900720c */ /* 0x042fe20003f06270 */
[C---:B------:R-:W-:Y:S01]  /*0a60*/  VIADD R5, R9.reuse, 0x2 ;  /* 0x0000000209057836 */ /* 0x040fe20000000000 */
[----:B------:R-:W-:-:S11]  /*0a70*/  ISETP.NE.AND P1, PT, R9, RZ, PT ;  /* 0x000000ff0900720c */ /* 0x000fd60003f25270 */
[----:B0-----:R-:W-:Y:S02]  /*0a80*/  @!P0 VIMNMX R7, PT, PT, R4, R7, !PT ;  /* 0x0000000704078248 */ /* 0x001fe40007fe0100 */
[----:B------:R-:W0:Y:S01]  /*0a90*/  @!P1 S2R R11, SR_CgaCtaId ;  /* 0x00000000000b9919 */ /* 0x000e220000008800 */
[----:B------:R-:W-:Y:S01]  /*0aa0*/  ISETP.GT.AND P0, PT, R5, R2, PT ;  /* 0x000000020500720c */ /* 0x000fe20003f04270 */
[----:B------:R-:W-:Y:S01]  /*0ab0*/  VIADD R5, R9, 0x4 ;  /* 0x0000000409057836 */ /* 0x000fe20000000000 */
[----:B------:R-:W-:Y:S01]  /*0ac0*/  @!P1 MOV R6, 0x400 ;  /* 0x0000040000069802 */ /* 0x000fe20000000f00 */
[----:B------:R-:W1:Y:S10]  /*0ad0*/  SHFL.DOWN PT, R4, R7, 0x2, R2 ;  /* 0x0840000007047989 */ /* 0x000e7400000e0002 */
        /* <DEDUP_REMOVED lines=29> */
[----:B------:R-:W2:Y:S04]  /*0cb0*/  LDS.128 R8, [UR4+0x10] ;  /* 0x00001004ff087984 */ /* 0x000ea80008000c00 */
[----:B0-----:R-:W0:Y:S01]  /*0cc0*/  LDS.64 R6, [UR4+0x20] ;  /* 0x00002004ff067984 */ /* 0x001e220008000a00 */
[----:B-1----:R-:W-:Y:S02]  /*0cd0*/  @P2 VIMNMX R5, PT, PT, R5, R0, !PT ;  /* 0x0000000005052248 */ /* 0x002fe40007fe0100 */
[----:B------:R-:W-:-:S02]  /*0ce0*/  ISETP.GT.U32.AND P2, PT, R3, 0xa0, PT ;  /* 0x000000a00300780c */ /* 0x000fc40003f44070 */
[----:B--2---:R-:W-:Y:S02]  /*0cf0*/  @P4 VIMNMX R5, PT, PT, R5, R8, !PT ;  /* 0x0000000805054248 */ /* 0x004fe40007fe0100 */
[----:B------:R-:W-:Y:S02]  /*0d00*/  ISETP.GT.U32.AND P4, PT, R3, 0xc0, PT ;  /* 0x000000c00300780c */ /* 0x000fe40003f84070 */
[----:B------:R-:W-:Y:S02]  /*0d10*/  @P3 VIMNMX R5, PT, PT, R5, R9, !PT ;  /* 0x0000000905053248 */ /* 0x000fe40007fe0100 */
[----:B------:R-:W-:Y:S02]  /*0d20*/  ISETP.GT.U32.AND P3, PT, R3, 0xe0, PT ;  /* 0x000000e00300780c */ /* 0x000fe40003f64070 */
[----:B------:R-:W-:-:S04]  /*0d30*/  @P1 VIMNMX R5, PT, PT, R5, R10, !PT ;  /* 0x0000000a05051248 */ /* 0x000fc80007fe0100 */
[----:B------:R-:W-:-:S04]  /*0d40*/  @P2 VIMNMX R5, PT, PT, R5, R11, !PT ;  /* 0x0000000b05052248 */ /* 0x000fc80007fe0100 */
[----:B0-----:R-:W-:-:S04]  /*0d50*/  @P4 VIMNMX R5, PT, PT, R5, R6, !PT ;  /* 0x0000000605054248 */ /* 0x001fc80007fe0100 */
[----:B------:R-:W-:Y:S01]  /*0d60*/  @P3 VIMNMX R5, PT, PT, R5, R7, !PT ;  /* 0x0000000705053248 */ /* 0x000fe20007fe0100 */
[----:B------:R-:W-:Y:S06]  /*0d70*/  BRA `(.L_x_114) ;  /* 0x0000001c00407947 */ /* 0x000fec0003800000 */
.L_x_100:
[----:B------:R-:W0:Y:S01]  /*0d80*/  S2R R0, SR_TID.X ;  /* 0x0000000000007919 */ /* 0x000e220000002100 */
[----:B------:R-:W1:Y:S02]  /*0d90*/  LDCU.64 UR4, c[0x0][0x380] ;  /* 0x00007000ff0477ac */ /* 0x000e640008000a00 */
[----:B-1----:R-:W-:Y:S02]  /*0da0*/  IMAD.U32 R22, RZ, RZ, UR4 ;  /* 0x00000004ff167e24 */ /* 0x002fe4000f8e00ff */
[----:B------:R-:W-:Y:S02]  /*0db0*/  IMAD.U32 R23, RZ, RZ, UR5 ;  /* 0x00000005ff177e24 */ /* 0x000fe4000f8e00ff */
[----:B0-----:R-:W-:-:S04]  /*0dc0*/  IMAD.SHL.U32 R2, R0, 0x4, RZ ;  /* 0x0000000400027824 */ /* 0x001fc800078e00ff */
[----:B------:R-:W-:-:S05]  /*0dd0*/  IMAD.WIDE.U32 R24, R2, 0x4, R22 ;  /* 0x0000000402187825 */ /* 0x000fca00078e0016 */
[----:B------:R-:W2:Y:S04]  /*0de0*/  LDG.E.128.CONSTANT R4, desc[UR6][R24.64] ;  /* 0x0000000618047981 */ /* 0x000ea8000c1e9d00 */
[----:B------:R-:W3:Y:S04]  /*0df0*/  LDG.E.128.CONSTANT R8, desc[UR6][R24.64+0x1000] ;  /* 0x0010000618087981 */ /* 0x000ee8000c1e9d00 */
[----:B------:R-:W4:Y:S04]  /*0e00*/  LDG.E.128.CONSTANT R12, desc[UR6][R24.64+0x2000] ;  /* 0x00200006180c7981 */ /* 0x000f28000c1e9d00 */
[----:B------:R-:W5:Y:S01]  /*0e10*/  LDG.E.128.CONSTANT R16, desc[UR6][R24.64+0x3000] ;  /* 0x0030000618107981 */ /* 0x000f62000c1e9d00 */
[----:B------:R-:W-:Y:S01]  /*0e20*/  VIADD R20, R3, 0xfffff000 ;  /* 0xfffff00003147836 */ /* 0x000fe20000000000 */
[----:B------:R-:W-:-:S04]  /*0e30*/  UMOV UR4, 0x1000 ;  /* 0x0000100000047882 */ /* 0x000fc80000000000 */
[----:B------:R-:W-:Y:S02]  /*0e40*/  ISETP.GE.U32.AND P0, PT, R20, 0x1000, PT ;  /* 0x000010001400780c */ /* 0x000fe40003f06070 */
[----:B--2---:R-:W-:Y:S02]  /*0e50*/  VIMNMX3 R4, R4, R5, R6, !PT ;  /* 0x000000050404720f */ /* 0x004fe40007800106 */
[----:B---3--:R-:W-:Y:S02]  /*0e60*/  VIMNMX3 R7, R7, R8, R9, !PT ;  /* 0x000000080707720f */ /* 0x008fe40007800109 */
[----:B----4-:R-:W-:Y:S02]  /*0e70*/  VIMNMX3 R10, R10, R11, R12, !PT ;  /* 0x0000000b0a0a720f */ /* 0x010fe4000780010c */
[----:B------:R-:W-:Y:S02]  /*0e80*/  VIMNMX3 R13, R13, R14, R15, !PT ;  /* 0x0000000e0d0d720f */ /* 0x000fe4000780010f */
[----:B-----5:R-:W-:-:S02]  /*0e90*/  VIMNMX3 R18, R16, R17, R18, !PT ;  /* 0x000000111012720f */ /* 0x020fc40007800112 */
[----:B------:R-:W-:Y:S02]  /*0ea0*/  VIMNMX3 R4, R4, R7, R10, !PT ;  /* 0x000000070404720f */ /* 0x000fe4000780010a */
[----:B------:R-:W-:-:S04]  /*0eb0*/  VIMNMX3 R13, R13, R18, R19, !PT ;  /* 0x000000120d0d720f */ /* 0x000fc80007800113 */
[----:B------:R-:W-:Y:S01]  /*0ec0*/  VIMNMX R21, PT, PT, R4, R13, !PT ;  /* 0x0000000d04157248 */ /* 0x000fe20007fe0100 */
[----:B------:R-:W-:Y:S06]  /*0ed0*/  @!P0 BRA `(.L_x_115) ;  /* 0x0000000000608947 */ /* 0x000fec0003800000 */
[----:B------:R-:W0:Y:S01]  /*0ee0*/  LDC R3, c[0x0][0x390] ;  /* 0x0000e400ff037b82 */ /* 0x000e220000000800 */
[----:B------:R-:W-:-:S07]  /*0ef0*/  UMOV UR4, 0x1000 ;  /* 0x0000100000047882 */ /* 0x000fce0000000000 */
[----:B------:R-:W1:Y:S02]  /*0f00*/  LDC.64 R22, c[0x0][0x380] ;  /* 0x0000e000ff167b82 */ /* 0x000e640000000a00 */
.L_x_117:
[----:B------:R-:W-:-:S04]  /*0f10*/  VIADD R25, R2, UR4 ;  /* 0x0000000402197c36 */ /* 0x000fc80008000000 */
[----:B-1----:R-:W-:-:S05]  /*0f20*/  IMAD.WIDE.U32 R24, R25, 0x4, R22 ;  /* 0x0000000419187825 */ /* 0x002fca00078e0016 */
[----:B------:R-:W2:Y:S04]  /*0f30*/  LDG.E.128.CONSTANT R4, desc[UR6][R24.64] ;  /* 0x0000000618047981 */ /* 0x000ea8000c1e9d00 */
[----:B------:R-:W3:Y:S04]  /*0f40*/  LDG.E.128.CONSTANT R8, desc[UR6][R24.64+0x1000] ;  /* 0x0010000618087981 */ /* 0x000ee8000c1e9d00 */
[----:B------:R-:W4:Y:S04]  /*0f50*/  LDG.E.128.CONSTANT R12, desc[UR6][R24.64+0x2000] ;  /* 0x00200006180c7981 */ /* 0x000f28000c1e9d00 */
[----:B------:R-:W5:Y:S01]  /*0f60*/  LDG.E.128.CONSTANT R16, desc[UR6][R24.64+0x3000] ;  /* 0x0030000618107981 */ /* 0x000f62000c1e9d00 */
[----:B--2---:R-:W-:Y:S01]  /*0f70*/  VIMNMX3 R4, R21, R4, R5, !PT ;  /* 0x000000041504720f */ /* 0x004fe20007800105 */
[----:B0-----:R-:W-:Y:S01]  /*0f80*/  VIADD R5, R3, -UR4 ;  /* 0x8000000403057c36 */ /* 0x001fe20008000000 */
[----:B---3--:R-:W-:-:S04]  /*0f90*/  VIMNMX3 R7, R6, R7, R8, !PT ;  /* 0x000000070607720f */ /* 0x008fc80007800108 */
[----:B------:R-:W-:Y:S02]  /*0fa0*/  ISETP.GE.U32.AND P0, PT, R5, 0x1000, PT ;  /* 0x000010000500780c */ /* 0x000fe40003f06070 */
        /* <DEDUP_REMOVED lines=8> */
[----:B------:R-:W-:-:S06]  /*1030*/  UIADD3 UR4, UPT, UPT, UR4, 0x1000, URZ ;  /* 0x0000100004047890 */ /* 0x000fcc000fffe0ff */
[----:B------:R-:W-:-:S13]  /*1040*/  ISETP.LT.U32.AND P0, PT, R20, UR4, PT ;  /* 0x0000000414007c0c */ /* 0x000fda000bf01070 */
[----:B------:R-:W-:Y:S05]  /*1050*/  @!P0 BRA `(.L_x_117) ;  /* 0xfffffffc00ac8947 */ /* 0x000fea000383ffff */
.L_x_115:
[----:B------:R-:W-:-:S13]  /*1060*/  ISETP.LE.U32.AND P0, PT, R3, UR4, PT ;  /* 0x0000000403007c0c */ /* 0x000fda000bf03070 */
[----:B------:R-:W-:Y:S05]  /*1070*/  @P0 BRA `(.L_x_116) ;  /* 0x0000000000c00947 */ /* 0x000fea0003800000 */
[----:B------:R-:W-:Y:S01]  /*1080*/  VIADD R5, R3, -UR4 ;  /* 0x8000000403057c36 */ /* 0x000fe20008000000 */
[----:B------:R-:W-:Y:S04]  /*1090*/  BSSY.RECONVERGENT B1, `(.L_x_116) ;  /* 0x000002e000017945 */ /* 0x000fe80003800200 */
[----:B------:R-:W-:-:S13]  /*10a0*/  ISETP.GE.AND P0, PT, R0, R5, PT ;  /* 0x000000050000720c */ /* 0x000fda0003f06270 */
[----:B------:R-:W-:Y:S05]  /*10b0*/  @P0 BRA `(.L_x_118) ;  /* 0x0000000000ac0947 */ /* 0x000fea0003800000 */
[----:B------:R-:W-:Y:S01]  /*10c0*/  LOP3.LUT R2, RZ, R0, RZ, 0x33, !PT ;  /* 0x00000000ff027212 */ /* 0x000fe200078e33ff */
[----:B------:R-:W-:Y:S01]  /*10d0*/  BSSY.RECONVERGENT B2, `(.L_x_119) ;  /* 0x0000014000027945 */ /* 0x000fe20003800200 */
[----:B------:R-:W-:Y:S02]  /*10e0*/  IMAD.MOV.U32 R4, RZ, RZ, R0 ;  /* 0x000000ffff047224 */ /* 0x000fe400078e0000 */
[----:B------:R-:W-:-:S04]  /*10f0*/  IADD3 R2, PT, PT, R3, -UR4, R2 ;  /* 0x8000000403027c10 */ /* 0x000fc8000fffe002 */
[C---:B------:R-:W-:Y:S02]  /*1100*/  LOP3.LUT R3, R2.reuse, 0x300, RZ, 0xc0, !PT ;  /* 0x0000030002037812 */ /* 0x040fe400078ec0ff */
[----:B------:R-:W-:Y:S02]  /*1110*/  ISETP.GE.U32.AND P1, PT, R2, 0x300, PT ;  /* 0x000003000200780c */ /* 0x000fe40003f26070 */
[----:B------:R-:W-:-:S13]  /*1120*/  ISETP.NE.AND P0, PT, R3, 0x300, PT ;  /* 0x000003000300780c */ /* 0x000fda0003f05270 */
[----:B------:R-:W-:Y:S05]  /*1130*/  @!P0 BRA `(.L_x_120) ;  /* 0x0000000000348947 */ /* 0x000fea0003800000 */
[----:B------:R-:W-:Y:S01]  /*1140*/  LEA.HI R2, R2, 0x1, RZ, 0x18 ;  /* 0x0000000102027811 */ /* 0x000fe200078fc0ff */
[----:B------:R-:W-:Y:S02]  /*1150*/  VIADD R7, R0, UR4 ;  /* 0x0000000400077c36 */ /* 0x000fe40008000000 */
[----:B------:R-:W-:Y:S01]  /*1160*/  IMAD.MOV.U32 R4, RZ, RZ, R0 ;  /* 0x000000ffff047224 */ /* 0x000fe200078e0000 */
[----:B------:R-:W-:-:S05]  /*1170*/  LOP3.LUT R2, R2, 0x3, RZ, 0xc0, !PT ;  /* 0x0000000302027812 */ /* 0x000fca00078ec0ff */
[----:B------:R-:W-:-:S07]  /*1180*/  IMAD.MOV R6, RZ, RZ, -R2 ;  /* 0x000000ffff067224 */ /* 0x000fce00078e0a02 */
.L_x_121:
        /* <DEDUP_REMOVED lines=8> */
.L_x_120:
[----:B------:R-:W-:Y:S05]  /*1210*/  BSYNC.RECONVERGENT B2 ;  /* 0x0000000000027941 */ /* 0x000fea0003800200 */
.L_x_119:
[----:B------:R-:W-:Y:S05]  /*1220*/  @!P1 BRA `(.L_x_118) ;  /* 0x0000000000509947 */ /* 0x000fea0003800000 */
[C---:B------:R-:W-:Y:S02]  /*1230*/  VIADD R12, R4.reuse, 0x200 ;  /* 0x00000200040c7836 */ /* 0x040fe40000000000 */
[----:B------:R-:W-:-:S07]  /*1240*/  VIADD R13, R4, UR4 ;  /* 0x00000004040d7c36 */ /* 0x000fce0008000000 */
.L_x_122:
        /* <DEDUP_REMOVED lines=18> */
.L_x_118:
[----:B------:R-:W-:Y:S05]  /*1370*/  BSYNC.RECONVERGENT B1 ;  /* 0x0000000000017941 */ /* 0x000fea0003800200 */
.L_x_116:
        /* <DEDUP_REMOVED lines=25> */
.L_x_99:
        /* <DEDUP_REMOVED lines=12> */
.L_x_125:
[----:B------:R-:W-:Y:S05]  /*15d0*/  BSYNC.RECONVERGENT B1 ;  /* 0x0000000000017941 */ /* 0x000fea0003800200 */
.L_x_124:
        /* <DEDUP_REMOVED lines=16> */
.L_x_130:
        /* <DEDUP_REMOVED lines=9> */
.L_x_129:
[----:B------:R-:W-:Y:S05]  /*1770*/  BSYNC.RECONVERGENT B2 ;  /* 0x0000000000027941 */ /* 0x000fea0003800200 */
.L_x_128:
        /* <DEDUP_REMOVED lines=10> */
.L_x_133:
        /* <DEDUP_REMOVED lines=30> */
.L_x_132:
[----:B------:R-:W-:Y:S05]  /*1a00*/  BSYNC.RECONVERGENT B2 ;  /* 0x0000000000027941 */ /* 0x000fea0003800200 */
.L_x_131:
        /* <DEDUP_REMOVED lines=22> */
.L_x_135:
[----:B------:R-:W-:Y:S05]  /*1b70*/  BSYNC.RECONVERGENT B2 ;  /* 0x0000000000027941 */ /* 0x000fea0003800200 */
.L_x_134:
        /* <DEDUP_REMOVED lines=8> */
.L_x_127:
[----:B------:R-:W-:Y:S05]  /*1c00*/  BSYNC.RECONVERGENT B1 ;  /* 0x0000000000017941 */ /* 0x000fea0003800200 */
.L_x_126:
        /* <DEDUP_REMOVED lines=28> */
.L_x_136:
[----:B0-----:R-:W0:Y:S01]  /*1dd0*/  S2R R4, SR_LANEID ;  /* 0x0000000000047919 */ /* 0x001e220000000000 */
[----:B------:R-:W-:-:S05]  /*1de0*/  LOP3.LUT R2, R0, 0x3e0, RZ, 0xc0, !PT ;  /* 0x000003e000027812 */ /* 0x000fca00078ec0ff */
[----:B------:R-:W-:Y:S01]  /*1df0*/  VIADD R6, R2, 0x20 ;  /* 0x0000002002067836 */ /* 0x000fe20000000000 */
[----:B------:R-:W-:-:S04]  /*1e00*/  LOP3.LUT R2, RZ, R2, RZ, 0x33, !PT ;  /* 0x00000002ff027212 */ /* 0x000fc800078e33ff */
[----:B------:R-:W-:Y:S01]  /*1e10*/  ISETP.GT.U32.AND P0, PT, R6, R3, PT ;  /* 0x000000030600720c */ /* 0x000fe20003f04070 */
[----:B------:R-:W-:-:S05]  /*1e20*/  IMAD.IADD R2, R2, 0x1, R3 ;  /* 0x0000000102027824 */ /* 0x000fca00078e0203 */
[----:B------:R-:W-:-:S05]  /*1e30*/  SEL R6, R2, 0x1f, P0 ;  /* 0x0000001f02067807 */ /* 0x000fca0000000000 */
[----:B------:R-:W1:Y:S01]  /*1e40*/  SHFL.DOWN PT, R2, R7, 0x1, R6 ;  /* 0x0820000007027989 */ /* 0x000e6200000e0006 */
[C---:B0-----:R-:W-:Y:S01]  /*1e50*/  ISETP.GE.AND P0, PT, R4.reuse, R6, PT ;  /* 0x000000060400720c */ /* 0x041fe20003f06270 */
[C---:B------:R-:W-:Y:S01]  /*1e60*/  VIADD R5, R4.reuse, 0x2 ;  /* 0x0000000204057836 */ /* 0x040fe20000000000 */
[----:B------:R-:W-:-:S11]  /*1e70*/  ISETP.NE.AND P1, PT, R4, RZ, PT ;  /* 0x000000ff0400720c */ /* 0x000fd60003f25270 */
[----:B-1----:R-:W-:Y:S02]  /*1e80*/  @!P0 VIMNMX R7, PT, PT, R2, R7, !PT ;  /* 0x0000000702078248 */ /* 0x002fe40007fe0100 */
[----:B------:R-:W0:Y:S01]  /*1e90*/  @!P1 S2R R8, SR_CgaCtaId ;  /* 0x0000000000089919 */ /* 0x000e220000008800 */
[----:B------:R-:W-:Y:S01]  /*1ea0*/  ISETP.GT.AND P0, PT, R5, R6, PT ;  /* 0x000000060500720c */ /* 0x000fe20003f04270 */
[----:B------:R-:W-:Y:S01]  /*1eb0*/  VIADD R5, R4, 0x4 ;  /* 0x0000000404057836 */ /* 0x000fe20000000000 */
[----:B------:R-:W1:Y:S11]  /*1ec0*/  SHFL.DOWN PT, R2, R7, 0x2, R6 ;  /* 0x0840000007027989 */ /* 0x000e7600000e0006 */
        /* <DEDUP_REMOVED lines=29> */
[----:B------:R-:W1:Y:S04]  /*20a0*/  LDS R0, [UR4+0xc] ;  /* 0x00000c04ff007984 */ /* 0x000e680008000800 */
[----:B------:R-:W0:Y:S04]  /*20b0*/  LDS.128 R8, [UR4+0x10] ;  /* 0x00001004ff087984 */ /* 0x000e280008000c00 */
[----:B------:R-:W2:Y:S01]  /*20c0*/  LDS.64 R6, [UR4+0x20] ;  /* 0x00002004ff067984 */ /* 0x000ea20008000a00 */
[----:B-1----:R-:W-:Y:S02]  /*20d0*/  @P2 VIMNMX R5, PT, PT, R5, R0, !PT ;  /* 0x0000000005052248 */ /* 0x002fe40007fe0100 */
[----:B------:R-:W-:-:S02]  /*20e0*/  ISETP.GT.U32.AND P2, PT, R3, 0xa0, PT ;  /* 0x000000a00300780c */ /* 0x000fc40003f44070 */
[----:B0-----:R-:W-:Y:S02]  /*20f0*/  @P4 VIMNMX R5, PT, PT, R5, R8, !PT ;  /* 0x0000000805054248 */ /* 0x001fe40007fe0100 */
        /* <DEDUP_REMOVED lines=8> */
.L_x_123:
[----:B------:R-:W0:Y:S01]  /*2180*/  S2R R11, SR_TID.X ;  /* 0x00000000000b7919 */ /* 0x000e220000002100 */
[----:B------:R-:W1:Y:S02]  /*2190*/  LDCU.64 UR4, c[0x0][0x380] ;  /* 0x00007000ff0477ac */ /* 0x000e640008000a00 */
[----:B-1----:R-:W-:Y:S02]  /*21a0*/  IMAD.U32 R6, RZ, RZ, UR4 ;  /* 0x00000004ff067e24 */ /* 0x002fe4000f8e00ff */
[----:B------:R-:W-:Y:S02]  /*21b0*/  IMAD.U32 R7, RZ, RZ, UR5 ;  /* 0x00000005ff077e24 */ /* 0x000fe4000f8e00ff */
        /* <DEDUP_REMOVED lines=18> */
[----:B------:R-:W-:-:S05]  /*22e0*/  VIADD R2, R3, 0xfffff000 ;  /* 0xfffff00003027836 */ /* 0x000fca0000000000 */
[----:B------:R-:W-:Y:S02]  /*22f0*/  ISETP.GE.U32.AND P0, PT, R2, 0x1000, PT ;  /* 0x000010000200780c */ /* 0x000fe40003f06070 */
[----:B---3--:R-:W-:Y:S02]  /*2300*/  VIMNMX3 R0, R22, R0, R9, !PT ;  /* 0x000000001600720f */ /* 0x008fe40007800109 */
[----:B----4-:R-:W-:-:S04]  /*2310*/  VIMNMX3 R10, R10, R15, R12, !PT ;  /* 0x0000000f0a0a720f */ /* 0x010fc8000780010c */
[----:B------:R-:W-:Y:S02]  /*2320*/  VIMNMX3 R0, R0, R13, R10, !PT ;  /* 0x0000000d0000720f */ /* 0x000fe4000780010a */
[----:B-----5:R-:W-:Y:S01]  /*2330*/  VIMNMX3 R14, R14, R17, R16, !PT ;  /* 0x000000110e0e720f */ /* 0x020fe20007800110 */
[----:B------:R-:W-:Y:S01]  /*2340*/  IMAD.MOV.U32 R10, RZ, RZ, 0x1000 ;  /* 0x00001000ff0a7424 */ /* 0x000fe200078e00ff */
[----:B------:R-:W-:-:S04]  /*2350*/  VIMNMX3 R18, R18, R19, R20, !PT ;  /* 0x000000131212720f */ /* 0x000fc80007800114 */
[----:B------:R-:W-:-:S04]  /*2360*/  VIMNMX3 R21, R14, R18, R21, !PT ;  /* 0x000000120e15720f */ /* 0x000fc80007800115 */
[----:B------:R-:W-:Y:S01]  /*2370*/  VIMNMX R24, PT, PT, R0, R21, !PT ;  /* 0x0000001500187248 */ /* 0x000fe20007fe0100 */
[----:B------:R-:W-:Y:S06]  /*2380*/  @!P0 BRA `(.L_x_137) ;  /* 0x0000000000948947 */ /* 0x000fec0003800000 */
[----:B------:R-:W0:Y:S01]  /*2390*/  LDC R3, c[0x0][0x390] ;  /* 0x0000e400ff037b82 */ /* 0x000e220000000800 */
[----:B------:R-:W-:-:S07]  /*23a0*/  IMAD.MOV.U32 R10, RZ, RZ, 0x1000 ;  /* 0x00001000ff0a7424 */ /* 0x000fce00078e00ff */
[----:B------:R-:W1:Y:S02]  /*23b0*/  LDC.64 R6, c[0x0][0x380] ;  /* 0x0000e000ff067b82 */ /* 0x000e640000000a00 */
.L_x_139:
[----:B------:R-:W-:-:S04]  /*23c0*/  IMAD.WIDE.U32 R8, R10, 0x4, R4 ;  /* 0x000000040a087825 */ /* 0x000fc800078e0004 */
[----:B------:R-:W-:Y:S01]  /*23d0*/  IMAD.IADD R27, R11, 0x1, R10 ;  /* 0x000000010b1b7824 */ /* 0x000fe200078e020a */
[----:B------:R-:W2:Y:S03]  /*23e0*/  LDG.E.CONSTANT R19, desc[UR6][R8.64+0x2c00] ;  /* 0x002c000608137981 */ /* 0x000ea6000c1e9900 */
[----:B-1----:R-:W-:Y:S01]  /*23f0*/  IMAD.WIDE.U32 R26, R27, 0x4, R6 ;  /* 0x000000041b1a7825 */ /* 0x002fe200078e0006 */
[----:B------:R-:W2:Y:S04]  /*2400*/  LDG.E.CONSTANT R18, desc[UR6][R8.64+0x3000] ;  /* 0x0030000608127981 */ /* 0x000ea8000c1e9900 */
[----:B------:R-:W2:Y:S04]  /*2410*/  LDG.E.CONSTANT R14, desc[UR6][R8.64+0x3400] ;  /* 0x00340006080e7981 */ /* 0x000ea8000c1e9900 */
        /* <DEDUP_REMOVED lines=14> */
[----:B0-----:R-:W-:-:S05]  /*2500*/  IMAD.IADD R18, R3, 0x1, -R10 ;  /* 0x0000000103127824 */ /* 0x001fca00078e0a0a */
[----:B------:R-:W-:Y:S02]  /*2510*/  ISETP.GE.U32.AND P0, PT, R18, 0x1000, PT ;  /* 0x000010001200780c */ /* 0x000fe40003f06070 */
[----:B---3--:R-:W-:Y:S02]  /*2520*/  VIMNMX3 R25, R24, R27, R25, !PT ;  /* 0x0000001b1819720f */ /* 0x008fe40007800119 */
[----:B----4-:R-:W-:Y:S02]  /*2530*/  VIMNMX3 R0, R23, R22, R0, !PT ;  /* 0x000000161700720f */ /* 0x010fe40007800100 */
[----:B-----5:R-:W-:Y:S02]  /*2540*/  VIMNMX3 R13, R20, R21, R13, !PT ;  /* 0x00000015140d720f */ /* 0x020fe4000780010d */
[----:B------:R-:W-:Y:S02]  /*2550*/  VIMNMX R12, PT, PT, R15, R12, !PT ;  /* 0x0000000c0f0c7248 */ /* 0x000fe40007fe0100 */
[----:B------:R-:W-:-:S02]  /*2560*/  VIMNMX3 R16, R16, R17, R26, !PT ;  /* 0x000000111010720f */ /* 0x000fc4000780011a */
[----:B------:R-:W-:Y:S02]  /*2570*/  VIMNMX3 R13, R13, R14, R12, !PT ;  /* 0x0000000e0d0d720f */ /* 0x000fe4000780010c */
[----:B------:R-:W-:-:S04]  /*2580*/  VIMNMX3 R0, R25, R0, R16, !PT ;  /* 0x000000001900720f */ /* 0x000fc80007800110 */
[----:B------:R-:W-:Y:S01]  /*2590*/  VIMNMX R24, PT, PT, R0, R13, !PT ;  /* 0x0000000d00187248 */ /* 0x000fe20007fe0100 */
[----:B------:R-:W-:Y:S06]  /*25a0*/  @!P0 BRA `(.L_x_138) ;  /* 0x0000000000d48947 */ /* 0x000fec0003800000 */
[----:B------:R-:W-:-:S05]  /*25b0*/  VIADD R10, R10, 0x1000 ;  /* 0x000010000a0a7836 */ /* 0x000fca0000000000 */
[----:B------:R-:W-:-:S13]  /*25c0*/  ISETP.GT.U32.AND P0, PT, R10, R2, PT ;  /* 0x000000020a00720c */ /* 0x000fda0003f04070 */
[----:B------:R-:W-:Y:S05]  /*25d0*/  @!P0 BRA `(.L_x_139) ;  /* 0xfffffffc00788947 */ /* 0x000fea000383ffff */
.L_x_137:
[----:B------:R-:W-:-:S13]  /*25e0*/  ISETP.GE.U32.AND P0, PT, R10, R3, PT ;  /* 0x000000030a00720c */ /* 0x000fda0003f06070 */
        /* <DEDUP_REMOVED lines=13> */
[----:B------:R-:W-:Y:S01]  /*26c0*/  LEA.HI R2, R2, 0x1, RZ, 0x18 ;  /* 0x0000000102027811 */ /* 0x000fe200078fc0ff */
[----:B------:R-:W-:Y:S02]  /*26d0*/  IMAD.IADD R9, R11, 0x1, R10 ;  /* 0x000000010b097824 */ /* 0x000fe400078e020a */
[----:B------:R-:W-:Y:S01]  /*26e0*/  IMAD.MOV.U32 R5, RZ, RZ, R11 ;  /* 0x000000ffff057224 */ /* 0x000fe200078e000b */
[----:B------:R-:W-:-:S05]  /*26f0*/  LOP3.LUT R2, R2, 0x3, RZ, 0xc0, !PT ;  /* 0x0000000302027812 */ /* 0x000fca00078ec0ff */
[----:B------:R-:W-:-:S07]  /*2700*/  IMAD.MOV R4, RZ, RZ, -R2 ;  /* 0x000000ffff047224 */ /* 0x000fce00078e0a02 */
.L_x_143:
        /* <DEDUP_REMOVED lines=8> */
.L_x_142:
[----:B------:R-:W-:Y:S05]  /*2790*/  BSYNC.RECONVERGENT B2 ;  /* 0x0000000000027941 */ /* 0x000fea0003800200 */
.L_x_141:
[----:B------:R-:W-:Y:S05]  /*27a0*/  @!P1 BRA `(.L_x_140) ;  /* 0x0000000000509947 */ /* 0x000fea0003800000 */
[C---:B------:R-:W-:Y:S02]  /*27b0*/  IMAD.IADD R15, R5.reuse, 0x1, R10 ;  /* 0x00000001050f7824 */ /* 0x040fe400078e020a */
[----:B------:R-:W-:-:S07]  /*27c0*/  VIADD R10, R5, 0x200 ;  /* 0x00000200050a7836 */ /* 0x000fce0000000000 */
.L_x_144:
        /* <DEDUP_REMOVED lines=18> */
.L_x_140:
[----:B------:R-:W-:Y:S05]  /*28f0*/  BSYNC.RECONVERGENT B1 ;  /* 0x0000000000017941 */ /* 0x000fea0003800200 */
.L_x_138:
        /* <DEDUP_REMOVED lines=24> */
.L_x_114:
[----:B------:R-:W-:Y:S05]  /*2a80*/  BSYNC.RECONVERGENT B0 ;  /* 0x0000000000007941 */ /* 0x000fea0003800200 */
.L_x_98:
[----:B------:R-:W-:Y:S05]  /*2a90*/  @P0 EXIT ;  /* 0x000000000000094d */ /* 0x000fea0003800000 */
[----:B------:R-:W2:Y:S01]  /*2aa0*/  LDC.64 R2, c[0x0][0x388] ;  /* 0x0000e200ff027b82 */ /* 0x000ea20000000a00 */
[----:B------:R-:W0:Y:S02]  /*2ab0*/  LDCU UR4, c[0x0][0x398] ;  /* 0x00007300ff0477ac */ /* 0x000e240008000800 */
[----:B01----:R-:W-:-:S05]  /*2ac0*/  VIMNMX R5, PT, PT, R5, UR4, !PT ;  /* 0x0000000405057c48 */ /* 0x003fca000ffe0100 */
[----:B--2---:R-:W-:Y:S01]  /*2ad0*/  STG.E desc[UR6][R2.64], R5 ;  /* 0x0000000502007986 */ /* 0x004fe2000c101906 */
[----:B------:R-:W-:Y:S05]  /*2ae0*/  EXIT ;  /* 0x000000000000794d */ /* 0x000fea0003800000 */
.L_x_145:
        /* <DEDUP_REMOVED lines=9> */
.L_x_310:


//--------------------- .text._ZN3cub18CUB_300001_SM_10006detail4scan16DeviceScanKernelINS2_10policy_hubIiiijN4cuda3std3__44plusIvEEE10Policy1000EPiSC_NS0_13ScanTileStateIiLb1EEES9_NS1_10InputValueIiSC_EEjiLb0EiEEvT0_T1_T2_iT3_T4_T5_ --------------------------
	.section	.text._ZN3cub18CUB_300001_SM_10006detail4scan16DeviceScanKernelINS2_10policy_hubIiiijN4cuda3std3__44plusIvEEE10Policy1000EPiSC_NS0_13ScanTileStateIiLb1EEES9_NS1_10InputValueIiSC_EEjiLb0EiEEvT0_T1_T2_iT3_T4_T5_,"ax",@progbits
	.align	128
        .global         _ZN3cub18CUB_300001_SM_10006detail4scan16DeviceScanKernelINS2_10policy_hubIiiijN4cuda3std3__44plusIvEEE10Policy1000EPiSC_NS0_13ScanTileStateIiLb1EEES9_NS1_10InputValueIiSC_EEjiLb0EiEEvT0_T1_T2_iT3_T4_T5_
        .type           _ZN3cub18CUB_300001_SM_10006detail4scan16DeviceScanKernelINS2_10policy_hubIiiijN4cuda3std3__44plusIvEEE10Policy1000EPiSC_NS0_13ScanTileStateIiLb1EEES9_NS1_10InputValueIiSC_EEjiLb0EiEEvT0_T1_T2_iT3_T4_T5_,@function
        .size           _ZN3cub18CUB_300001_SM_10006detail4scan16DeviceScanKernelINS2_10policy_hubIiiijN4cuda3std3__44plusIvEEE10Policy1000EPiSC_NS0_13ScanTileStateIiLb1EEES9_NS1_10InputValueIiSC_EEjiLb0EiEEvT0_T1_T2_iT3_T4_T5_,(.L_x_311 - _ZN3cub18CUB_300001_SM_10006detail4scan16DeviceScanKernelINS2_10policy_hubIiiijN4cuda3std3__44plusIvEEE10Policy1000EPiSC_NS0_13ScanTileStateIiLb1EEES9_NS1_10InputValueIiSC_EEjiLb0EiEEvT0_T1_T2_iT3_T4_T5_)
        .other          _ZN3cub18CUB_300001_SM_10006detail4scan16DeviceScanKernelINS2_10policy_hubIiiijN4cuda3std3__44plusIvEEE10Policy1000EPiSC_NS0_13ScanTileStateIiLb1EEES9_NS1_10InputValueIiSC_EEjiLb0EiEEvT0_T1_T2_iT3_T4_T5_,@"STO_CUDA_ENTRY STV_DEFAULT"
_ZN3cub18CUB_300001_SM_10006detail4scan16DeviceScanKernelINS2_10policy_hubIiiijN4cuda3std3__44plusIvEEE10Policy1000EPiSC_NS0_13ScanTileStateIiLb1EEES9_NS1_10InputValueIiSC_EEjiLb0EiEEvT0_T1_T2_iT3_T4_T5_:
.text._ZN3cub18CUB_300001_SM_10006detail4scan16DeviceScanKernelINS2_10policy_hubIiiijN4cuda3std3__44plusIvEEE10Policy1000EPiSC_NS0_13ScanTileStateIiLb1EEES9_NS1_10InputValueIiSC_EEjiLb0EiEEvT0_T1_T2_iT3_T4_T5_:
[----:B------:R-:W-:Y:S01]  /*0000*/  LDC R1, c[0x0][0x37c] ;  /* 0x0000df00ff017b82 */ /* 0x000fe20000000800 */
[----:B------:R-:W0:Y:S07]  /*0010*/  LDCU UR4, c[0x0][0x3a0] ;  /* 0x00007400ff0477ac */ /* 0x000e2e0008000800 */
[----:B------:R-:W1:Y:S01]  /*0020*/  LDC R38, c[0x0][0x398] ;  /* 0x0000e600ff267b82 */ /* 0x000e620000000800 */
[----:B------:R-:W2:Y:S01]  /*0030*/  LDCU.64 UR8, c[0x0][0x358] ;  /* 0x00006b00ff0877ac */ /* 0x000ea20008000a00 */
[----:B------:R-:W3:Y:S01]  /*0040*/  LDCU UR5, c[0x0][0x3b0] ;  /* 0x00007600ff0577ac */ /* 0x000ee20008000800 */
[----:B0-----:R-:W-:-:S06]  /*0050*/  UPRMT UR4, UR4, 0x7770, URZ ;  /* 0x0000777004047896 */ /* 0x001fcc00080000ff */
[----:B------:R-:W-:-:S13]  /*0060*/  ISETP.NE.AND P0, PT, RZ, UR4, PT ;  /* 0x00000004ff007c0c */ /* 0x000fda000bf05270 */
[----:B------:R-:W2:Y:S02]  /*0070*/  @P0 LDC.64 R2, c[0x0][0x3a8] ;  /* 0x0000ea00ff020b82 */ /* 0x000ea40000000a00 */
[----:B--2---:R0:W5:Y:S06]  /*0080*/  @P0 LDG.E R39, desc[UR8][R2.64] ;  /* 0x0000000802270981 */ /* 0x00416c000c1e1900 */
[----:B------:R-:W1:Y:S02]  /*0090*/  S2UR UR4, SR_CTAID.X ;  /* 0x00000000000479c3 */ /* 0x000e640000002500 */
[----:B-1----:R-:W-:-:S04]  /*00a0*/  VIADD R38, R38, UR4 ;  /* 0x0000000426267c36 */ /* 0x002fc80008000000 */
[----:B------:R-:W-:-:S05]  /*00b0*/  IMAD R5, R38, 0x2100, RZ ;  /* 0x0000210026057824 */ /* 0x000fca00078e02ff */
[----:B---3--:R-:W-:Y:S01]  /*00c0*/  IADD3 R0, PT, PT, -R5, UR5, RZ ;  /* 0x0000000505007c10 */ /* 0x008fe2000fffe1ff */
[----:B------:R-:W1:Y:S03]  /*00d0*/  @!P0 LDC R39, c[0x0][0x3a8] ;  /* 0x0000ea00ff278b82 */ /* 0x000e660000000800 */
[----:B------:R-:W-:-:S13]  /*00e0*/  ISETP.GE.U32.AND P0, PT, R0, 0x2101, PT ;  /* 0x000021010000780c */ /* 0x000fda0003f06070 */
[----:B0-----:R-:W-:Y:S05]  /*00f0*/  @!P0 BRA `(.L_x_146) ;  /* 0x0000001c00848947 */ /* 0x001fea0003800000 */
[----:B------:R-:W0:Y:S01]  /*0100*/  S2R R49, SR_TID.X ;  /* 0x0000000000317919 */ /* 0x000e220000002100 */
[----:B------:R-:W2:Y:S01]  /*0110*/  LDCU.64 UR4, c[0x0][0x380] ;  /* 0x00007000ff0477ac */ /* 0x000ea20008000a00 */
[C---:B0-----:R-:W-:Y:S02]  /*0120*/  LOP3.LUT R0, R49.reuse, 0x1f, RZ, 0xc0, !PT ;  /* 0x0000001f31007812 */ /* 0x041fe400078ec0ff */
[----:B------:R-:W-:-:S05]  /*0130*/  LOP3.LUT R3, R49, 0x3e0, RZ, 0xc0, !PT ;  /* 0x000003e031037812 */ /* 0x000fca00078ec0ff */
[----:B------:R-:W-:-:S05]  /*0140*/  IMAD R0, R3, 0x16, R0 ;  /* 0x0000001603007824 */ /* 0x000fca00078e0200 */
[----:B------:R-:W-:-:S05]  /*0150*/  IADD3 R0, P0, PT, R5, R0, RZ ;  /* 0x0000000005007210 */ /* 0x000fca0007f1e0ff */
[----:B------:R-:W-:Y:S02]  /*0160*/  IMAD.X R3, RZ, RZ, RZ, P0 ;  /* 0x000000ffff037224 */ /* 0x000fe400000e06ff */
[----:B------:R-:W-:-:S03]  /*0170*/  IMAD.SHL.U32 R45, R0, 0x4, RZ ;  /* 0x00000004002d7824 */ /* 0x000fc600078e00ff */
[----:B------:R-:W-:Y:S02]  /*0180*/  SHF.L.U64.HI R3, R0, 0x2, R3 ;  /* 0x0000000200037819 */ /* 0x000fe40000010203 */
[----:B--2---:R-:W-:-:S04]  /*0190*/  IADD3 R4, P0, PT, R45, UR4, RZ ;  /* 0x000000042d047c10 */ /* 0x004fc8000ff1e0ff */
[----:B------:R-:W-:-:S05]  /*01a0*/  IADD3.X R5, PT, PT, R3, UR5, RZ, P0, !PT ;  /* 0x0000000503057c10 */ /* 0x000fca00087fe4ff */
[----:B------:R-:W2:Y:S04]  /*01b0*/  LDG.E R7, desc[UR8][R4.64] ;  /* 0x0000000804077981 */ /* 0x000ea8000c1e1900 */
[----:B------:R-:W3:Y:S04]  /*01c0*/  LDG.E R9, desc[UR8][R4.64+0x80] ;  /* 0x0000800804097981 */ /* 0x000ee8000c1e1900 */
[----:B------:R-:W4:Y:S04]  /*01d0*/  LDG.E R11, desc[UR8][R4.64+0x100] ;  /* 0x00010008040b7981 */ /* 0x000f28000c1e1900 */
        /* <DEDUP_REMOVED lines=18> */
[----:B------:R-:W4:Y:S01]  /*0300*/  LDG.E R18, desc[UR8][R4.64+0xa80] ;  /* 0x000a800804127981 */ /* 0x000f22000c1e1900 */
[----:B------:R-:W0:Y:S01]  /*0310*/  S2UR UR5, SR_CgaCtaId ;  /* 0x00000000000579c3 */ /* 0x000e220000008800 */
[----:B------:R-:W-:Y:S01]  /*0320*/  SHF.R.U32.HI R40, RZ, 0x5, R49 ;  /* 0x00000005ff287819 */ /* 0x000fe20000011631 */
[----:B------:R-:W-:Y:S01]  /*0330*/  UMOV UR4, 0x400 ;  /* 0x0000040000047882 */ /* 0x000fe20000000000 */
[----:B------:R-:W1:Y:S01]  /*0340*/  S2R R47, SR_LANEID ;  /* 0x00000000002f7919 */ /* 0x000e620000000000 */
[----:B------:R-:W-:Y:S01]  /*0350*/  ISETP.NE.AND P0, PT, R38, RZ, PT ;  /* 0x000000ff2600720c */ /* 0x000fe20003f05270 */
[----:B------:R-:W-:Y:S01]  /*0360*/  BSSY.RECONVERGENT B0, `(.L_x_147) ;  /* 0x0000168000007945 */ /* 0x000fe20003800200 */
[----:B0-----:R-:W-:Y:S01]  /*0370*/  ULEA UR4, UR5, UR4, 0x18 ;  /* 0x0000000405047291 */ /* 0x001fe2000f8ec0ff */
[----:B-1----:R-:W-:-:S05]  /*0380*/  IMAD R2, R40, 0x2c0, R47 ;  /* 0x000002c028027824 */ /* 0x002fca00078e022f */
[----:B------:R-:W-:-:S05]  /*0390*/  LEA R2, R2, UR4, 0x2 ;  /* 0x0000000402027c11 */ /* 0x000fca000f8e10ff */
[----:B------:R-:W-:Y:S01]  /*03a0*/  IMAD R0, R47, 0x54, R2 ;  /* 0x000000542f007824 */ /* 0x000fe200078e0202 */
[----:B--2---:R0:W-:Y:S04]  /*03b0*/  STS [R2], R7 ;  /* 0x0000000702007388 */ /* 0x0041e80000000800 */
[----:B---3--:R0:W-:Y:S04]  /*03c0*/  STS [R2+0x80], R9 ;  /* 0x0000800902007388 */ /* 0x0081e80000000800 */
[----:B----4-:R0:W-:Y:S04]  /*03d0*/  STS [R2+0x100], R11 ;  /* 0x0001000b02007388 */ /* 0x0101e80000000800 */
[----:B------:R0:W-:Y:S04]  /*03e0*/  STS [R2+0x180], R13 ;  /* 0x0001800d02007388 */ /* 0x0001e80000000800 */
        /* <DEDUP_REMOVED lines=17> */
[----:B------:R0:W-:Y:S01]  /*0500*/  STS [R2+0xa80], R18 ;  /* 0x000a801202007388 */ /* 0x0001e20000000800 */
[----:B------:R-:W-:-:S03]  /*0510*/  NOP ;  /* 0x0000000000007918 */ /* 0x000fc60000000000 */
[----:B------:R0:W1:Y:S04]  /*0520*/  LDS.64 R4, [R0] ;  /* 0x0000000000047984 */ /* 0x0000680000000a00 */
[----:B------:R0:W2:Y:S04]  /*0530*/  LDS.64 R6, [R0+0x8] ;  /* 0x0000080000067984 */ /* 0x0000a80000000a00 */
[----:B------:R0:W3:Y:S04]  /*0540*/  LDS.64 R8, [R0+0x10] ;  /* 0x0000100000087984 */ /* 0x0000e80000000a00 */
[----:B------:R0:W4:Y:S04]  /*0550*/  LDS.64 R10, [R0+0x18] ;  /* 0x00001800000a7984 */ /* 0x0001280000000a00 */
[----:B------:R0:W0:Y:S04]  /*0560*/  LDS.64 R12, [R0+0x20] ;  /* 0x00002000000c7984 */ /* 0x0000280000000a00 */
[----:B------:R0:W0:Y:S04]  /*0570*/  LDS.64 R14, [R0+0x28] ;  /* 0x00002800000e7984 */ /* 0x0000280000000a00 */
[----:B------:R0:W0:Y:S04]  /*0580*/  LDS.64 R28, [R0+0x30] ;  /* 0x00003000001c7984 */ /* 0x0000280000000a00 */
[----:B------:R0:W0:Y:S04]  /*0590*/  LDS.64 R30, [R0+0x38] ;  /* 0x00003800001e7984 */ /* 0x0000280000000a00 */
[----:B------:R0:W0:Y:S04]  /*05a0*/  LDS.64 R32, [R0+0x40] ;  /* 0x0000400000207984 */ /* 0x0000280000000a00 */
[----:B------:R0:W0:Y:S04]  /*05b0*/  LDS.64 R34, [R0+0x48] ;  /* 0x0000480000227984 */ /* 0x0000280000000a00 */
[----:B------:R0:W0:Y:S01]  /*05c0*/  LDS.64 R36, [R0+0x50] ;  /* 0x0000500000247984 */ /* 0x0000220000000a00 */
[----:B------:R-:W-:Y:S06]  /*05d0*/  BAR.SYNC.DEFER_BLOCKING 0x0 ;  /* 0x0000000000007b1d */ /* 0x000fec0000010000 */
[----:B-1----:R-:W-:Y:S05]  /*05e0*/  @P0 BRA `(.L_x_148) ;  /* 0x00000004001c0947 */ /* 0x002fea0003800000 */
[----:B0-2---:R-:W-:Y:S02]  /*05f0*/  IADD3 R16, PT, PT, R6, R5, R4 ;  /* 0x0000000506107210 */ /* 0x005fe40007ffe004 */
[C---:B------:R-:W-:Y:S02]  /*0600*/  ISETP.NE.AND P1, PT, R47.reuse, 0x1f, PT ;  /* 0x0000001f2f00780c */ /* 0x040fe40003f25270 */
[----:B---3--:R-:W-:Y:S02]  /*0610*/  IADD3 R16, PT, PT, R8, R7, R16 ;  /* 0x0000000708107210 */ /* 0x008fe40007ffe010 */
[----:B------:R-:W-:Y:S02]  /*0620*/  ISETP.NE.AND P2, PT, R47, RZ, PT ;  /* 0x000000ff2f00720c */ /* 0x000fe40003f45270 */
[----:B----4-:R-:W-:-:S04]  /*0630*/  IADD3 R16, PT, PT, R10, R9, R16 ;  /* 0x000000090a107210 */ /* 0x010fc80007ffe010 */
[----:B------:R-:W-:-:S03]  /*0640*/  IADD3 R16, PT, PT, R12, R11, R16 ;  /* 0x0000000b0c107210 */ /* 0x000fc60007ffe010 */
[----:B------:R-:W-:Y:S02]  /*0650*/  @!P1 LEA R43, R40, UR4, 0x2 ;  /* 0x00000004282b9c11 */ /* 0x000fe4000f8e10ff */
[----:B------:R-:W-:-:S04]  /*0660*/  IADD3 R16, PT, PT, R14, R13, R16 ;  /* 0x0000000d0e107210 */ /* 0x000fc80007ffe010 */
[----:B------:R-:W-:-:S04]  /*0670*/  IADD3 R16, PT, PT, R28, R15, R16 ;  /* 0x0000000f1c107210 */ /* 0x000fc80007ffe010 */
[----:B------:R-:W-:-:S04]  /*0680*/  IADD3 R16, PT, PT, R30, R29, R16 ;  /* 0x0000001d1e107210 */ /* 0x000fc80007ffe010 */
[----:B------:R-:W-:-:S04]  /*0690*/  IADD3 R16, PT, PT, R32, R31, R16 ;  /* 0x0000001f20107210 */ /* 0x000fc80007ffe010 */
[----:B------:R-:W-:-:S04]  /*06a0*/  IADD3 R16, PT, PT, R34, R33, R16 ;  /* 0x0000002122107210 */ /* 0x000fc80007ffe010 */
[----:B------:R-:W-:-:S05]  /*06b0*/  IADD3 R16, PT, PT, R36, R35, R16 ;  /* 0x0000002324107210 */ /* 0x000fca0007ffe010 */
[----:B------:R-:W-:-:S05]  /*06c0*/  IMAD.IADD R37, R37, 0x1, R16 ;  /* 0x0000000125257824 */ /* 0x000fca00078e0210 */
[----:B------:R-:W0:Y:S02]  /*06d0*/  SHFL.UP P0, R16, R37, 0x1, RZ ;  /* 0x0420000025107989 */ /* 0x000e2400000000ff */
[----:B0-----:R-:W-:-:S05]  /*06e0*/  @P0 IMAD.IADD R16, R37, 0x1, R16 ;  /* 0x0000000125100824 */ /* 0x001fca00078e0210 */
[----:B------:R-:W0:Y:S02]  /*06f0*/  SHFL.UP P0, R21, R16, 0x2, RZ ;  /* 0x0440000010157989 */ /* 0x000e2400000000ff */
[----:B0-----:R-:W-:-:S05]  /*0700*/  @P0 IMAD.IADD R21, R16, 0x1, R21 ;  /* 0x0000000110150824 */ /* 0x001fca00078e0215 */
[----:B------:R-:W0:Y:S02]  /*0710*/  SHFL.UP P0, R24, R21, 0x4, RZ ;  /* 0x0480000015187989 */ /* 0x000e2400000000ff */
[----:B0-----:R-:W-:-:S05]  /*0720*/  @P0 IMAD.IADD R24, R21, 0x1, R24 ;  /* 0x0000000115180824 */ /* 0x001fca00078e0218 */
[----:B------:R-:W0:Y:S02]  /*0730*/  SHFL.UP P0, R41, R24, 0x8, RZ ;  /* 0x0500000018297989 */ /* 0x000e2400000000ff */
[----:B0-----:R-:W-:-:S05]  /*0740*/  @P0 IMAD.IADD R41, R24, 0x1, R41 ;  /* 0x0000000118290824 */ /* 0x001fca00078e0229 */
[----:B------:R-:W0:Y:S02]  /*0750*/  SHFL.UP P0, R38, R41, 0x10, RZ ;  /* 0x0600000029267989 */ /* 0x000e2400000000ff */
[----:B0-----:R-:W-:Y:S01]  /*0760*/  @P0 IMAD.IADD R38, R41, 0x1, R38 ;  /* 0x0000000129260824 */ /* 0x001fe200078e0226 */
[----:B------:R-:W-:-:S03]  /*0770*/  ISETP.NE.AND P0, PT, R40, 0x2, PT ;  /* 0x000000022800780c */ /* 0x000fc60003f05270 */
[----:B------:R-:W-:Y:S01]  /*0780*/  IMAD.IADD R37, R38, 0x1, -R37 ;  /* 0x0000000126257824 */ /* 0x000fe200078e0a25 */
[----:B------:R-:W-:Y:S01]  /*0790*/  @!P1 STS [R43+0x10], R38 ;  /* 0x000010262b009388 */ /* 0x000fe20000000800 */
[----:B------:R-:W-:Y:S01]  /*07a0*/  BAR.SYNC.DEFER_BLOCKING 0x0 ;  /* 0x0000000000007b1d */ /* 0x000fe20000010000 */
[----:B------:R-:W-:Y:S02]  /*07b0*/  ISETP.NE.AND P1, PT, R40, 0x9, PT ;  /* 0x000000092800780c */ /* 0x000fe40003f25270 */
[----:B------:R-:W-:-:S03]  /*07c0*/  SEL R37, R37, RZ, P2 ;  /* 0x000000ff25257207 */ /* 0x000fc60001000000 */
[----:B------:R-:W0:Y:S04]  /*07d0*/  LDS.128 R16, [UR4+0x10] ;  /* 0x00001004ff107984 */ /* 0x000e280008000c00 */
[----:B------:R-:W1:Y:S04]  /*07e0*/  LDS.128 R20, [UR4+0x20] ;  /* 0x00002004ff147984 */ /* 0x000e680008000c00 */
[----:B------:R-:W2:Y:S01]  /*07f0*/  LDS.128 R24, [UR4+0x30] ;  /* 0x00003004ff187984 */ /* 0x000ea20008000c00 */
[----:B0-----:R-:W-:-:S04]  /*0800*/  IMAD.IADD R17, R16, 0x1, R17 ;  /* 0x0000000110117824 */ /* 0x001fc800078e0211 */
[----:B------:R-:W-:Y:S01]  /*0810*/  IMAD.IADD R18, R18, 0x1, R17 ;  /* 0x0000000112127824 */ /* 0x000fe200078e0211 */
[----:B------:R-:W-:Y:S02]  /*0820*/  SEL R16, R17, R16, !P0 ;  /* 0x0000001011107207 */ /* 0x000fe40004000000 */
[----:B------:R-:W-:Y:S01]  /*0830*/  ISETP.NE.AND P0, PT, R40, 0x3, PT ;  /* 0x000000032800780c */ /* 0x000fe20003f05270 */
[----:B------:R-:W-:-:S03]  /*0840*/  IMAD.IADD R19, R19, 0x1, R18 ;  /* 0x0000000113137824 */ /* 0x000fc600078e0212 */
[----:B------:R-:W-:Y:S01]  /*0850*/  SEL R16, R18, R16, !P0 ;  /* 0x0000001012107207 */ /* 0x000fe20004000000 */
[----:B-1----:R-:W-:Y:S01]  /*0860*/  IMAD.IADD R20, R19, 0x1, R20 ;  /* 0x0000000113147824 */ /* 0x002fe200078e0214 */
[----:B------:R-:W-:-:S03]  /*0870*/  ISETP.NE.AND P0, PT, R40, 0x4, PT ;  /* 0x000000042800780c */ /* 0x000fc60003f05270 */
[----:B------:R-:W-:Y:S01]  /*0880*/  IMAD.IADD R21, R21, 0x1, R20 ;  /* 0x0000000115157824 */ /* 0x000fe200078e0214 */
[----:B------:R-:W-:Y:S02]  /*0890*/  SEL R16, R19, R16, !P0 ;  /* 0x0000001013107207 */ /* 0x000fe40004000000 */
[----:B------:R-:W-:Y:S01]  /*08a0*/  ISETP.NE.AND P0, PT, R40, 0x5, PT ;  /* 0x000000052800780c */ /* 0x000fe20003f05270 */
[----:B------:R-:W-:-:S03]  /*08b0*/  IMAD.IADD R22, R22, 0x1, R21 ;  /* 0x0000000116167824 */ /* 0x000fc600078e0215 */
[----:B------:R-:W-:Y:S01]  /*08c0*/  SEL R16, R20, R16, !P0 ;  /* 0x0000001014107207 */ /* 0x000fe20004000000 */
[----:B------:R-:W-:Y:S01]  /*08d0*/  IMAD.IADD R23, R23, 0x1, R22 ;  /* 0x0000000117177824 */ /* 0x000fe200078e0216 */
[----:B------:R-:W-:-:S03]  /*08e0*/  ISETP.NE.AND P0, PT, R40, 0x6, PT ;  /* 0x000000062800780c */ /* 0x000fc60003f05270 */
[----:B--2---:R-:W-:Y:S01]  /*08f0*/  IMAD.IADD R24, R23, 0x1, R24 ;  /* 0x0000000117187824 */ /* 0x004fe200078e0218 */
[----:B------:R-:W-:Y:S02]  /*0900*/  SEL R16, R21, R16, !P0 ;  /* 0x0000001015107207 */ /* 0x000fe40004000000 */
[----:B------:R-:W-:Y:S01]  /*0910*/  ISETP.NE.AND P0, PT, R40, 0x7, PT ;  /* 0x000000072800780c */ /* 0x000fe20003f05270 */
[----:B------:R-:W-:-:S03]  /*0920*/  IMAD.IADD R25, R25, 0x1, R24 ;  /* 0x0000000119197824 */ /* 0x000fc600078e0218 */
[----:B------:R-:W-:Y:S01]  /*0930*/  SEL R16, R22, R16, !P0 ;  /* 0x0000001016107207 */ /* 0x000fe20004000000 */
[----:B------:R-:W-:Y:S01]  /*0940*/  IMAD.IADD R26, R26, 0x1, R25 ;  /* 0x000000011a1a7824 */ /* 0x000fe200078e0219 */
[----:B------:R-:W-:-:S04]  /*0950*/  ISETP.NE.AND P0, PT, R40, 0x8, PT ;  /* 0x000000082800780c */ /* 0x000fc80003f05270 */
[----:B------:R-:W-:Y:S02]  /*0960*/  SEL R16, R23, R16, !P0 ;  /* 0x0000001017107207 */ /* 0x000fe40004000000 */
[----:B------:R-:W-:Y:S02]  /*0970*/  ISETP.NE.AND P0, PT, R40, 0xa, PT ;  /* 0x0000000a2800780c */ /* 0x000fe40003f05270 */
[----:B------:R-:W-:Y:S02]  /*0980*/  SEL R16, R24, R16, !P1 ;  /* 0x0000001018107207 */ /* 0x000fe40004800000 */
[----:B------:R-:W-:Y:S02]  /*0990*/  ISETP.NE.AND P1, PT, R40, 0xb, PT ;  /* 0x0000000b2800780c */ /* 0x000fe40003f25270 */
[----:B------:R-:W-:Y:S02]  /*09a0*/  SEL R16, R25, R16, !P0 ;  /* 0x0000001019107207 */ /* 0x000fe40004000000 */
[----:B------:R-:W-:-:S02]  /*09b0*/  ISETP.GE.U32.AND P0, PT, R49, 0x20, PT ;  /* 0x000000203100780c */ /* 0x000fc40003f06070 */
[----:B------:R-:W-:Y:S02]  /*09c0*/  SEL R16, R26, R16, !P1 ;  /* 0x000000101a107207 */ /* 0x000fe40004800000 */
[----:B------:R-:W-:Y:S02]  /*09d0*/  ISETP.NE.AND P1, PT, R49, RZ, PT ;  /* 0x000000ff3100720c */ /* 0x000fe40003f25270 */
[----:B------:R-:W-:Y:S02]  /*09e0*/  SEL R16, R16, RZ, P0 ;  /* 0x000000ff10107207 */ /* 0x000fe40000000000 */
[--C-:B-----5:R-:W-:Y:S02]  /*09f0*/  IADD3 R27, PT, PT, R26, R27, R39.reuse ;  /* 0x0000001b1a1b7210 */ /* 0x120fe40007ffe027 */
[----:B------:R-:W-:-:S07]  /*0a00*/  IADD3 R16, PT, PT, R16, R37, R39 ;  /* 0x0000002510107210 */ /* 0x000fce0007ffe027 */
[----:B------:R-:W-:Y:S05]  /*0a10*/  @P1 BRA `(.L_x_149) ;  /* 0x0000000c00f01947 */ /* 0x000fea0003800000 */
[----:B------:R-:W0:Y:S01]  /*0a20*/  LDC.64 R18, c[0x0][0x390] ;  /* 0x0000e400ff127b82 */ /* 0x000e220000000a00 */
[----:B------:R-:W-:-:S05]  /*0a30*/  IMAD.MOV.U32 R26, RZ, RZ, 0x65 ;  /* 0x00000065ff1a7424 */ /* 0x000fca00078e00ff */
[----:B0-----:R0:W-:Y:S01]  /*0a40*/  ST.E.64.STRONG.GPU desc[UR8][R18.64+0x100], R26 ;  /* 0x0001001a12007985 */ /* 0x0011e2000c10fb08 */
[----:B------:R-:W-:Y:S05]  /*0a50*/  BRA `(.L_x_149) ;  /* 0x0000000c00e07947 */ /* 0x000fea0003800000 */
.L_x_148:
        /* <DEDUP_REMOVED lines=20> */
[----:B-----5:R-:W0:Y:S02]  /*0ba0*/  SHFL.UP P0, R39, R24, 0x8, RZ ;  /* 0x0500000018277989 */ /* 0x020e2400000000ff */
[----:B0-----:R-:W-:-:S05]  /*0bb0*/  @P0 IMAD.IADD R39, R24, 0x1, R39 ;  /* 0x0000000118270824 */ /* 0x001fca00078e0227 */
[----:B------:R-:W0:Y:S02]  /*0bc0*/  SHFL.UP P0, R42, R39, 0x10, RZ ;  /* 0x06000000272a7989 */ /* 0x000e2400000000ff */
[----:B0-----:R-:W-:Y:S01]  /*0bd0*/  @P0 IMAD.IADD R42, R39, 0x1, R42 ;  /* 0x00000001272a0824 */ /* 0x001fe200078e022a */
[----:B------:R-:W-:-:S03]  /*0be0*/  ISETP.NE.AND P0, PT, R40, 0x2, PT ;  /* 0x000000022800780c */ /* 0x000fc60003f05270 */
[----:B------:R-:W-:Y:S01]  /*0bf0*/  IMAD.IADD R37, R42, 0x1, -R37 ;  /* 0x000000012a257824 */ /* 0x000fe200078e0a25 */
[----:B------:R-:W-:Y:S01]  /*0c00*/  @!P1 STS [R41+0x10], R42 ;  /* 0x0000102a29009388 */ /* 0x000fe20000000800 */
[----:B------:R-:W-:Y:S01]  /*0c10*/  BAR.SYNC.DEFER_BLOCKING 0x0 ;  /* 0x0000000000007b1d */ /* 0x000fe20000010000 */
[----:B------:R-:W-:-:S05]  /*0c20*/  ISETP.NE.AND P1, PT, R40, 0x9, PT ;  /* 0x000000092800780c */ /* 0x000fca0003f25270 */
[----:B------:R-:W0:Y:S04]  /*0c30*/  LDS.128 R16, [UR4+0x10] ;  /* 0x00001004ff107984 */ /* 0x000e280008000c00 */
[----:B------:R-:W1:Y:S04]  /*0c40*/  LDS.128 R20, [UR4+0x20] ;  /* 0x00002004ff147984 */ /* 0x000e680008000c00 */
[----:B------:R-:W2:Y:S01]  /*0c50*/  LDS.128 R24, [UR4+0x30] ;  /* 0x00003004ff187984 */ /* 0x000ea20008000c00 */
[----:B0-----:R-:W-:-:S04]  /*0c60*/  IMAD.IADD R17, R16, 0x1, R17 ;  /* 0x0000000110117824 */ /* 0x001fc800078e0211 */
[----:B------:R-:W-:Y:S01]  /*0c70*/  IMAD.IADD R18, R18, 0x1, R17 ;  /* 0x0000000112127824 */ /* 0x000fe200078e0211 */
[----:B------:R-:W-:Y:S02]  /*0c80*/  SEL R16, R17, R16, !P0 ;  /* 0x0000001011107207 */ /* 0x000fe40004000000 */
[----:B------:R-:W-:Y:S01]  /*0c90*/  ISETP.NE.AND P0, PT, R40, 0x3, PT ;  /* 0x000000032800780c */ /* 0x000fe20003f05270 */
[----:B------:R-:W-:Y:S01]  /*0ca0*/  IMAD.IADD R19, R19, 0x1, R18 ;  /* 0x0000000113137824 */ /* 0x000fe200078e0212 */
[----:B------:R-:W-:Y:S02]  /*0cb0*/  SEL R17, R37, RZ, P2 ;  /* 0x000000ff25117207 */ /* 0x000fe40001000000 */
        /* <DEDUP_REMOVED lines=16> */
[----:B------:R-:W-:-:S03]  /*0dc0*/  ISETP.NE.AND P0, PT, R40, 0x8, PT ;  /* 0x000000082800780c */ /* 0x000fc60003f05270 */
[----:B------:R-:W-:Y:S01]  /*0dd0*/  IMAD.IADD R27, R27, 0x1, R26 ;  /* 0x000000011b1b7824 */ /* 0x000fe200078e021a */
[----:B------:R-:W-:Y:S02]  /*0de0*/  SEL R16, R23, R16, !P0 ;  /* 0x0000001017107207 */ /* 0x000fe40004000000 */
[----:B------:R-:W-:Y:S02]  /*0df0*/  ISETP.NE.AND P0, PT, R40, 0xa, PT ;  /* 0x0000000a2800780c */ /* 0x000fe40003f05270 */
[----:B------:R-:W-:Y:S02]  /*0e00*/  SEL R16, R24, R16, !P1 ;  /* 0x0000001018107207 */ /* 0x000fe40004800000 */
[----:B------:R-:W-:Y:S02]  /*0e10*/  ISETP.NE.AND P1, PT, R40, 0xb, PT ;  /* 0x0000000b2800780c */ /* 0x000fe40003f25270 */
[----:B------:R-:W-:Y:S02]  /*0e20*/  SEL R16, R25, R16, !P0 ;  /* 0x0000001019107207 */ /* 0x000fe40004000000 */
[----:B------:R-:W-:-:S02]  /*0e30*/  ISETP.GT.U32.AND P0, PT, R49, 0x1f, PT ;  /* 0x0000001f3100780c */ /* 0x000fc40003f04070 */
[----:B------:R-:W-:Y:S02]  /*0e40*/  SEL R16, R26, R16, !P1 ;  /* 0x000000101a107207 */ /* 0x000fe40004800000 */
[----:B------:R-:W-:-:S03]  /*0e50*/  ISETP.GE.U32.AND P1, PT, R49, 0x20, PT ;  /* 0x000000203100780c */ /* 0x000fc60003f26070 */
[----:B------:R-:W-:-:S05]  /*0e60*/  IMAD.IADD R16, R16, 0x1, R17 ;  /* 0x0000000110107824 */ /* 0x000fca00078e0211 */
[----:B------:R-:W-:Y:S01]  /*0e70*/  SEL R46, R37, R16, !P1 ;  /* 0x00000010252e7207 */ /* 0x000fe20004800000 */
[----:B------:R-:W-:Y:S06]  /*0e80*/  @P0 BRA `(.L_x_150) ;  /* 0x0000000800b00947 */ /* 0x000fec0003800000 */
[----:B------:R-:W0:Y:S01]  /*0e90*/  LDC.64 R16, c[0x0][0x390] ;  /* 0x0000e400ff107b82 */ /* 0x000e220000000a00 */
[----:B------:R-:W-:Y:S02]  /*0ea0*/  ISETP.NE.AND P1, PT, R49, RZ, PT ;  /* 0x000000ff3100720c */ /* 0x000fe40003f25270 */
[----:B------:R-:W-:-:S05]  /*0eb0*/  LOP3.LUT R21, RZ, R49, RZ, 0x33, !PT ;  /* 0x00000031ff157212 */ /* 0x000fca00078e33ff */
[----:B------:R-:W-:-:S06]  /*0ec0*/  IMAD.IADD R21, R38, 0x1, R21 ;  /* 0x0000000126157824 */ /* 0x000fcc00078e0215 */
[----:B------:R-:W-:Y:S01]  /*0ed0*/  @!P1 IMAD.MOV.U32 R26, RZ, RZ, 0x64 ;  /* 0x00000064ff1a9424 */ /* 0x000fe200078e00ff */
[----:B------:R1:W-:Y:S01]  /*0ee0*/  @!P1 STS [UR4+0xc], R27 ;  /* 0x00000c1bff009988 */ /* 0x0003e20008000804 */
[----:B0-----:R-:W-:-:S04]  /*0ef0*/  IMAD.WIDE R24, R38, 0x8, R16 ;  /* 0x0000000826187825 */ /* 0x001fc800078e0210 */
[----:B------:R-:W-:Y:S01]  /*0f00*/  IMAD.WIDE R16, R21, 0x8, R16 ;  /* 0x0000000815107825 */ /* 0x000fe200078e0210 */
[----:B------:R1:W-:Y:S01]  /*0f10*/  @!P1 ST.E.64.STRONG.GPU desc[UR8][R24.64+0x100], R26 ;  /* 0x0001001a18009985 */ /* 0x0003e2000c10fb08 */
[----:B------:R-:W-:Y:S05]  /*0f20*/  NANOSLEEP 0x33e ;  /* 0x0000033e0000795d */ /* 0x000fea0003800000 */
[----:B------:R-:W2:Y:S01]  /*0f30*/  LD.E.64.STRONG.GPU R40, desc[UR8][R16.64+0x100] ;  /* 0x0001000810287980 */ /* 0x000ea2000c10fb00 */
[----:B------:R-:W-:Y:S01]  /*0f40*/  UMOV UR5, 0xffffffff ;  /* 0xffffffff00057882 */ /* 0x000fe20000000000 */
[----:B--2---:R-:W-:Y:S02]  /*0f50*/  ISETP.NE.AND P0, PT, R40, 0x63, PT ;  /* 0x000000632800780c */ /* 0x004fe40003f05270 */
[----:B-1----:R-:W-:Y:S11]  /*0f60*/  BRA.DIV UR5, `(.L_x_151) ;  /* 0x00000036053c7947 */ /* 0x002ff6000b800000 */
[----:B------:R-:W-:-:S13]  /*0f70*/  VOTE.ANY P0, !P0 ;  /* 0x0000000000ff7806 */ /* 0x000fda0004000100 */
.L_x_180:
[----:B------:R-:W-:Y:S05]  /*0f80*/  @!P0 BRA `(.L_x_152) ;  /* 0x0000000000748947 */ /* 0x000fea0003800000 */
[----:B------:R-:W-:-:S07]  /*0f90*/  IMAD.MOV.U32 R20, RZ, RZ, 0x3b8 ;  /* 0x000003b8ff147424 */ /* 0x000fce00078e00ff */
.L_x_154:
[----:B------:R-:W-:Y:S02]  /*0fa0*/  VIADD R23, R20, 0x1 ;  /* 0x0000000114177836 */ /* 0x000fe40000000000 */
[----:B------:R-:W-:Y:S02]  /*0fb0*/  IMAD R38, R38, 0x41a7, RZ ;  /* 0x000041a726267824 */ /* 0x000fe400078e02ff */
[----:B------:R-:W0:Y:S01]  /*0fc0*/  I2F.U32.RP R22, R23 ;  /* 0x0000001700167306 */ /* 0x000e220000209000 */
[----:B------:R-:W-:Y:S01]  /*0fd0*/  IMAD.MOV R37, RZ, RZ, -R23 ;  /* 0x000000ffff257224 */ /* 0x000fe200078e0a17 */
[----:B------:R-:W-:Y:S02]  /*0fe0*/  ISETP.NE.U32.AND P2, PT, R23, RZ, PT ;  /* 0x000000ff1700720c */ /* 0x000fe40003f45070 */
[----:B------:R-:W-:-:S04]  /*0ff0*/  LOP3.LUT R38, R38, 0x7fffffff, RZ, 0xc0, !PT ;  /* 0x7fffffff26267812 */ /* 0x000fc800078ec0ff */
[----:B0-----:R-:W0:Y:S02]  /*1000*/  MUFU.RCP R22, R22 ;  /* 0x0000001600167308 */ /* 0x001e240000001000 */
[----:B0-----:R-:W-:-:S06]  /*1010*/  VIADD R18, R22, 0xffffffe ;  /* 0x0ffffffe16127836 */ /* 0x001fcc0000000000 */
[----:B------:R0:W1:Y:S02]  /*1020*/  F2I.FTZ.U32.TRUNC.NTZ R19, R18 ;  /* 0x0000001200137305 */ /* 0x000064000021f000 */
[----:B0-----:R-:W-:Y:S02]  /*1030*/  IMAD.MOV.U32 R18, RZ, RZ, RZ ;  /* 0x000000ffff127224 */ /* 0x001fe400078e00ff */
[----:B-1----:R-:W-:-:S04]  /*1040*/  IMAD R37, R37, R19, RZ ;  /* 0x0000001325257224 */ /* 0x002fc800078e02ff */
[----:B------:R-:W-:-:S06]  /*1050*/  IMAD.HI.U32 R19, R19, R37, R18 ;  /* 0x0000002513137227 */ /* 0x000fcc00078e0012 */
[----:B------:R-:W-:-:S04]  /*1060*/  IMAD.HI.U32 R19, R19, R38, RZ ;  /* 0x0000002613137227 */ /* 0x000fc800078e00ff */
[----:B------:R-:W-:-:S04]  /*1070*/  IMAD.MOV R19, RZ, RZ, -R19 ;  /* 0x000000ffff137224 */ /* 0x000fc800078e0a13 */
[----:B------:R-:W-:-:S05]  /*1080*/  IMAD R22, R23, R19, R38 ;  /* 0x0000001317167224 */ /* 0x000fca00078e0226 */
[----:B------:R-:W-:-:S13]  /*1090*/  ISETP.GE.U32.AND P0, PT, R22, R23, PT ;  /* 0x000000171600720c */ /* 0x000fda0003f06070 */
[----:B------:R-:W-:-:S05]  /*10a0*/  @P0 IMAD.IADD R22, R22, 0x1, -R23 ;  /* 0x0000000116160824 */ /* 0x000fca00078e0a17 */
[----:B------:R-:W-:-:S13]  /*10b0*/  ISETP.GE.U32.AND P0, PT, R22, R23, PT ;  /* 0x000000171600720c */ /* 0x000fda0003f06070 */
[----:B------:R-:W-:Y:S01]  /*10c0*/  @P0 IMAD.IADD R22, R22, 0x1, -R23 ;  /* 0x0000000116160824 */ /* 0x000fe200078e0a17 */
[----:B------:R-:W-:-:S04]  /*10d0*/  @!P2 LOP3.LUT R22, RZ, R23, RZ, 0x33, !PT ;  /* 0x00000017ff16a212 */ /* 0x000fc800078e33ff */
[----:B------:R-:W-:Y:S05]  /*10e0*/  NANOSLEEP R22 ;  /* 0x000000160000735d */ /* 0x000fea0003800000 */
[----:B------:R-:W2:Y:S01]  /*10f0*/  LD.E.64.STRONG.GPU R40, desc[UR8][R16.64+0x100] ;  /* 0x0001000810287980 */ /* 0x000ea2000c10fb00 */
[----:B------:R-:W-:Y:S01]  /*1100*/  UMOV UR5, 0xffffffff ;  /* 0xffffffff00057882 */ /* 0x000fe20000000000 */
[----:B------:R-:W-:Y:S02]  /*1110*/  SHF.R.U32.HI R20, RZ, 0x1, R20 ;  /* 0x00000001ff147819 */ /* 0x000fe40000011614 */
[----:B--2---:R-:W-:Y:S01]  /*1120*/  ISETP.NE.AND P0, PT, R40, 0x63, PT ;  /* 0x000000632800780c */ /* 0x004fe20003f05270 */
[----:B------:R-:W-:-:S12]  /*1130*/  BRA.DIV UR5, `(.L_x_153) ;  /* 0x0000003205e87947 */ /* 0x000fd8000b800000 */
[----:B------:R-:W-:-:S13]  /*1140*/  VOTE.ANY P0, !P0 ;  /* 0x0000000000ff7806 */ /* 0x000fda0004000100 */
.L_x_183:
[----:B------:R-:W-:Y:S05]  /*1150*/  @P0 BRA `(.L_x_154) ;  /* 0xfffffffc00900947 */ /* 0x000fea000383ffff */
.L_x_152:
[----:B------:R-:W-:Y:S01]  /*1160*/  UMOV UR5, 0xffffffff ;  /* 0xffffffff00057882 */ /* 0x000fe20000000000 */
[----:B------:R-:W-:Y:S02]  /*1170*/  ISETP.NE.AND P0, PT, R40, 0x65, PT ;  /* 0x000000652800780c */ /* 0x000fe40003f05270 */
[----:B------:R-:W-:Y:S11]  /*1180*/  BRA.DIV UR5, `(.L_x_155) ;  /* 0x0000003205f47947 */ /* 0x000ff6000b800000 */
[----:B------:R-:W0:Y:S01]  /*1190*/  S2R R48, SR_GEMASK ;  /* 0x0000000000307919 */ /* 0x000e220000003c00 */
[----:B------:R-:W-:Y:S01]  /*11a0*/  VOTE.ANY R19, PT, !P0 ;  /* 0x0000000000137806 */ /* 0x000fe200040e0100 */
[C---:B------:R-:W-:Y:S01]  /*11b0*/  VIADD R22, R47.reuse, 0x2 ;  /* 0x000000022f167836 */ /* 0x040fe20000000000 */
[----:B------:R-:W1:Y:S01]  /*11c0*/  LDC.64 R42, c[0x0][0x390] ;  /* 0x0000e400ff2a7b82 */ /* 0x000e620000000a00 */
[C---:B------:R-:W-:Y:S02]  /*11d0*/  VIADD R23, R47.reuse, 0x4 ;  /* 0x000000042f177836 */ /* 0x040fe40000000000 */
[----:B------:R-:W-:Y:S01]  /*11e0*/  VIADD R26, R47, 0x8 ;  /* 0x000000082f1a7836 */ /* 0x000fe20000000000 */
[----:B-1----:R-:W-:Y:S02]  /*11f0*/  IADD3 R42, P3, PT, R42, 0x100, RZ ;  /* 0x000001002a2a7810 */ /* 0x002fe40007f7e0ff */
[----:B0-----:R-:W-:-:S03]  /*1200*/  LOP3.LUT R19, R19, 0x80000000, R48, 0xec, !PT ;  /* 0x8000000013137812 */ /* 0x001fc600078eec30 */
[----:B------:R-:W-:Y:S02]  /*1210*/  IMAD.X R43, RZ, RZ, R43, P3 ;  /* 0x000000ffff2b7224 */ /* 0x000fe400018e062b */
[----:B------:R-:W-:-:S05]  /*1220*/  VIADD R16, R19, 0xffffffff ;  /* 0xffffffff13107836 */ /* 0x000fca0000000000 */
[----:B------:R-:W-:-:S06]  /*1230*/  LOP3.LUT R16, R19, R16, RZ, 0xc, !PT ;  /* 0x0000001013107212 */ /* 0x000fcc00078e0cff */
[----:B------:R-:W0:Y:S02]  /*1240*/  POPC R16, R16 ;  /* 0x0000001000107309 */ /* 0x000e240000000000 */
[----:B0-----:R-:W0:Y:S01]  /*1250*/  SHFL.DOWN PT, R20, R41, 0x1, R16 ;  /* 0x0820000029147989 */ /* 0x001e2200000e0010 */
[----:B------:R-:W-:-:S04]  /*1260*/  ISETP.GE.AND P0, PT, R47, R16, PT ;  /* 0x000000102f00720c */ /* 0x000fc80003f06270 */
[----:B0-----:R-:W-:Y:S02]  /*1270*/  SEL R20, R20, RZ, !P0 ;  /* 0x000000ff14147207 */ /* 0x001fe40004000000 */
[----:B------:R-:W-:-:S03]  /*1280*/  ISETP.GT.AND P0, PT, R22, R16, PT ;  /* 0x000000101600720c */ /* 0x000fc60003f04270 */
[----:B------:R-:W-:-:S05]  /*1290*/  IMAD.IADD R37, R20, 0x1, R41 ;  /* 0x0000000114257824 */ /* 0x000fca00078e0229 */
[----:B------:R-:W0:Y:S02]  /*12a0*/  SHFL.DOWN PT, R20, R37, 0x2, R16 ;  /* 0x0840000025147989 */ /* 0x000e2400000e0010 */
[----:B0-----:R-:W-:Y:S02]  /*12b0*/  SEL R20, R20, RZ, !P0 ;  /* 0x000000ff14147207 */ /* 0x001fe40004000000 */
[----:B------:R-:W-:-:S03]  /*12c0*/  ISETP.GT.AND P0, PT, R23, R16, PT ;  /* 0x000000101700720c */ /* 0x000fc60003f04270 */
[----:B------:R-:W-:Y:S02]  /*12d0*/  IMAD.IADD R39, R37, 0x1, R20 ;  /* 0x0000000125277824 */ /* 0x000fe400078e0214 */
[----:B------:R-:W-:-:S03]  /*12e0*/  VIADD R37, R47, 0x10 ;  /* 0x000000102f257836 */ /* 0x000fc60000000000 */
[----:B------:R-:W0:Y:S02]  /*12f0*/  SHFL.DOWN PT, R20, R39, 0x4, R16 ;  /* 0x0880000027147989 */ /* 0x000e2400000e0010 */
[-C--:B------:R-:W-:Y:S02]  /*1300*/  ISETP.GT.AND P2, PT, R37, R16.reuse, PT ;  /* 0x000000102500720c */ /* 0x080fe40003f44270 */
[----:B0-----:R-:W-:Y:S02]  /*1310*/  SEL R20, R20, RZ, !P0 ;  /* 0x000000ff14147207 */ /* 0x001fe40004000000 */
[----:B------:R-:W-:-:S03]  /*1320*/  ISETP.GT.AND P0, PT, R26, R16, PT ;  /* 0x000000101a00720c */ /* 0x000fc60003f04270 */
[----:B------:R-:W-:-:S05]  /*1330*/  IMAD.IADD R51, R39, 0x1, R20 ;  /* 0x0000000127337824 */ /* 0x000fca00078e0214 */
[----:B------:R-:W0:Y:S02]  /*1340*/  SHFL.DOWN PT, R20, R51, 0x8, R16 ;  /* 0x0900000033147989 */ /* 0x000e2400000e0010 */
[----:B0-----:R-:W-:Y:S02]  /*1350*/  SEL R20, R20, RZ, !P0 ;  /* 0x000000ff14147207 */ /* 0x001fe40004000000 */
[----:B------:R-:W-:-:S03]  /*1360*/  ISETP.NE.AND P0, PT, R40, 0x65, PT ;  /* 0x000000652800780c */ /* 0x000fc60003f05270 */
[----:B------:R-:W-:-:S05]  /*1370*/  IMAD.IADD R41, R51, 0x1, R20 ;  /* 0x0000000133297824 */ /* 0x000fca00078e0214 */
[----:B------:R-:W0:Y:S05]  /*1380*/  SHFL.DOWN PT, R20, R41, 0x10, R16 ;  /* 0x0a00000029147989 */ /* 0x000e2a00000e0010 */
[----:B------:R-:W-:Y:S02]  /*1390*/  VOTE.ALL P0, P0 ;  /* 0x0000000000ff7806 */ /* 0x000fe40000000000 */
[----:B0-----:R-:W-:-:S05]  /*13a0*/  SEL R20, R20, RZ, !P2 ;  /* 0x000000ff14147207 */ /* 0x001fca0005000000 */
[----:B------:R-:W-:-:S07]  /*13b0*/  IMAD.IADD R39, R41, 0x1, R20 ;  /* 0x0000000129277824 */ /* 0x000fce00078e0214 */
.L_x_192:
[----:B------:R-:W-:Y:S05]  /*13c0*/  @!P0 BRA `(.L_x_156) ;  /* 0x0000000400248947 */ /* 0x000fea0003800000 */
[----:B------:R-:W-:-:S07]  /*13d0*/  IMAD.MOV.U32 R44, RZ, RZ, 0x3b8 ;  /* 0x000003b8ff2c7424 */ /* 0x000fce00078e00ff */
.L_x_162:
[----:B------:R-:W-:Y:S02]  /*13e0*/  IMAD.MOV.U32 R16, RZ, RZ, R42 ;  /* 0x000000ffff107224 */ /* 0x000fe400078e002a */
[----:B------:R-:W-:Y:S02]  /*13f0*/  IMAD.MOV.U32 R17, RZ, RZ, R43 ;  /* 0x000000ffff117224 */ /* 0x000fe400078e002b */
[----:B------:R-:W-:-:S05]  /*1400*/  IMAD.WIDE R16, R21, 0x8, R16 ;  /* 0x0000000815107825 */ /* 0x000fca00078e0210 */
[----:B------:R-:W2:Y:S01]  /*1410*/  LD.E.64.STRONG.GPU R40, desc[UR8][R16.64+-0x100] ;  /* 0xffff000810287980 */ /* 0x000ea2000c10fb00 */
[----:B------:R-:W-:Y:S05]  /*1420*/  YIELD ;  /* 0x0000000000007946 */ /* 0x000fea0003800000 */
[----:B------:R-:W-:Y:S01]  /*1430*/  UMOV UR5, 0xffffffff ;  /* 0xffffffff00057882 */ /* 0x000fe20000000000 */
[----:B------:R-:W-:Y:S02]  /*1440*/  SHF.R.U32.HI R44, RZ, 0x1, R44 ;  /* 0x00000001ff2c7819 */ /* 0x000fe4000001162c */
[----:B--2---:R-:W-:Y:S01]  /*1450*/  ISETP.NE.AND P0, PT, R40, 0x63, PT ;  /* 0x000000632800780c */ /* 0x004fe20003f05270 */
[----:B------:R-:W-:-:S12]  /*1460*/  BRA.DIV UR5, `(.L_x_157) ;  /* 0x0000003605407947 */ /* 0x000fd8000b800000 */
[----:B------:R-:W-:-:S13]  /*1470*/  VOTE.ANY P0, !P0 ;  /* 0x0000000000ff7806 */ /* 0x000fda0004000100 */
.L_x_195:
[----:B------:R-:W-:Y:S05]  /*1480*/  @!P0 BRA `(.L_x_158) ;  /* 0x0000000000748947 */ /* 0x000fea0003800000 */
[----:B------:R-:W-:-:S07]  /*1490*/  IMAD.MOV.U32 R20, RZ, RZ, R44 ;  /* 0x000000ffff147224 */ /* 0x000fce00078e002c */
.L_x_160:
        /* <DEDUP_REMOVED lines=27> */
.L_x_198:
[----:B------:R-:W-:Y:S05]  /*1650*/  @P0 BRA `(.L_x_160) ;  /* 0xfffffffc00900947 */ /* 0x000fea000383ffff */
.L_x_158:
[----:B------:R-:W-:Y:S01]  /*1660*/  UMOV UR5, 0xffffffff ;  /* 0xffffffff00057882 */ /* 0x000fe20000000000 */
[----:B------:R-:W-:Y:S02]  /*1670*/  ISETP.NE.AND P0, PT, R40, 0x65, PT ;  /* 0x000000652800780c */ /* 0x000fe40003f05270 */
[----:B------:R-:W-:Y:S11]  /*1680*/  BRA.DIV UR5, `(.L_x_161) ;  /* 0x0000003205f87947 */ /* 0x000ff6000b800000 */
[----:B------:R-:W-:Y:S01]  /*1690*/  VOTE.ANY R19, PT, !P0 ;  /* 0x0000000000137806 */ /* 0x000fe200040e0100 */
[----:B------:R-:W-:-:S03]  /*16a0*/  VIADD R21, R21, 0xffffffe0 ;  /* 0xffffffe015157836 */ /* 0x000fc60000000000 */
[----:B------:R-:W-:-:S05]  /*16b0*/  LOP3.LUT R19, R19, 0x80000000, R48, 0xec, !PT ;  /* 0x8000000013137812 */ /* 0x000fca00078eec30 */
[----:B------:R-:W-:-:S05]  /*16c0*/  VIADD R16, R19, 0xffffffff ;  /* 0xffffffff13107836 */ /* 0x000fca0000000000 */
[----:B------:R-:W-:-:S06]  /*16d0*/  LOP3.LUT R16, R19, R16, RZ, 0xc, !PT ;  /* 0x0000001013107212 */ /* 0x000fcc00078e0cff */
[----:B------:R-:W0:Y:S02]  /*16e0*/  POPC R16, R16 ;  /* 0x0000001000107309 */ /* 0x000e240000000000 */
[----:B0-----:R-:W0:Y:S01]  /*16f0*/  SHFL.DOWN PT, R20, R41, 0x1, R16 ;  /* 0x0820000029147989 */ /* 0x001e2200000e0010 */
[-C--:B------:R-:W-:Y:S02]  /*1700*/  ISETP.GE.AND P0, PT, R47, R16.reuse, PT ;  /* 0x000000102f00720c */ /* 0x080fe40003f06270 */
[-C--:B------:R-:W-:Y:S02]  /*1710*/  ISETP.GT.AND P2, PT, R37, R16.reuse, PT ;  /* 0x000000102500720c */ /* 0x080fe40003f44270 */
[----:B0-----:R-:W-:Y:S02]  /*1720*/  SEL R20, R20, RZ, !P0 ;  /* 0x000000ff14147207 */ /* 0x001fe40004000000 */
[----:B------:R-:W-:-:S03]  /*1730*/  ISETP.GT.AND P0, PT, R22, R16, PT ;  /* 0x000000101600720c */ /* 0x000fc60003f04270 */
[----:B------:R-:W-:-:S05]  /*1740*/  IMAD.IADD R51, R20, 0x1, R41 ;  /* 0x0000000114337824 */ /* 0x000fca00078e0229 */
[----:B------:R-:W0:Y:S02]  /*1750*/  SHFL.DOWN PT, R20, R51, 0x2, R16 ;  /* 0x0840000033147989 */ /* 0x000e2400000e0010 */
        /* <DEDUP_REMOVED lines=13> */
[----:B0-----:R-:W-:-:S04]  /*1830*/  SEL R20, R20, RZ, !P2 ;  /* 0x000000ff14147207 */ /* 0x001fc80005000000 */
[----:B------:R-:W-:-:S07]  /*1840*/  IADD3 R39, PT, PT, R50, R20, R39 ;  /* 0x0000001432277210 */ /* 0x000fce0007ffe027 */
.L_x_207:
[----:B------:R-:W-:Y:S05]  /*1850*/  @P0 BRA `(.L_x_162) ;  /* 0xfffffff800e00947 */ /* 0x000fea000383ffff */
.L_x_156:
[----:B------:R-:W-:Y:S01]  /*1860*/  ISETP.NE.AND P0, PT, R47, RZ, PT ;  /* 0x000000ff2f00720c */ /* 0x000fe20003f05270 */
[----:B------:R-:W0:Y:S01]  /*1870*/  @!P1 S2R R17, SR_CgaCtaId ;  /* 0x0000000000119919 */ /* 0x000e220000008800 */
[----:B------:R-:W-:Y:S01]  /*1880*/  @!P1 MOV R16, 0x400 ;  /* 0x0000040000109802 */ /* 0x000fe20000000f00 */
[----:B------:R-:W-:Y:S02]  /*1890*/  @!P1 IMAD.IADD R27, R27, 0x1, R39 ;  /* 0x000000011b1b9824 */ /* 0x000fe400078e0227 */
[----:B------:R-:W-:-:S05]  /*18a0*/  @!P1 IMAD.MOV.U32 R26, RZ, RZ, 0x65 ;  /* 0x00000065ff1a9424 */ /* 0x000fca00078e00ff */
[----:B------:R1:W-:Y:S03]  /*18b0*/  @!P1 ST.E.64.STRONG.GPU desc[UR8][R24.64+0x100], R26 ;  /* 0x0001001a18009985 */ /* 0x0003e6000c10fb08 */
[----:B------:R-:W-:Y:S01]  /*18c0*/  @!P0 MOV R19, 0x400 ;  /* 0x0000040000138802 */ /* 0x000fe20000000f00 */
[----:B------:R-:W2:Y:S01]  /*18d0*/  @!P0 S2R R20, SR_CgaCtaId ;  /* 0x0000000000148919 */ /* 0x000ea20000008800 */
[----:B0-----:R-:W-:Y:S01]  /*18e0*/  @!P1 LEA R18, R17, R16, 0x18 ;  /* 0x0000001011129211 */ /* 0x001fe200078ec0ff */
[----:B------:R-:W-:Y:S02]  /*18f0*/  IMAD.MOV.U32 R16, RZ, RZ, R46 ;  /* 0x000000ffff107224 */ /* 0x000fe400078e002e */
[----:B------:R-:W-:Y:S02]  /*1900*/  @!P0 IMAD.MOV.U32 R16, RZ, RZ, R39 ;  /* 0x000000ffff108224 */ /* 0x000fe400078e0027 */
[----:B------:R1:W-:Y:S04]  /*1910*/  @!P1 STS [R18+0x8], R27 ;  /* 0x0000081b12009388 */ /* 0x0003e80000000800 */
[----:B------:R1:W-:Y:S01]  /*1920*/  @!P1 STS [R18+0x4], R39 ;  /* 0x0000042712009388 */ /* 0x0003e20000000800 */
[----:B--2---:R-:W-:-:S05]  /*1930*/  @!P0 LEA R20, R20, R19, 0x18 ;  /* 0x0000001314148211 */ /* 0x004fca00078ec0ff */
[----:B------:R1:W-:Y:S02]  /*1940*/  @!P0 STS [R20+0x4c], R39 ;  /* 0x00004c2714008388 */ /* 0x0003e40000000800 */
.L_x_150:
[----:B------:R-:W-:Y:S05]  /*1950*/  WARPSYNC.ALL ;  /* 0x0000000000007948 */ /* 0x000fea0003800000 */
[----:B------:R-:W0:Y:S08]  /*1960*/  S2UR UR6, SR_CgaCtaId ;  /* 0x00000000000679c3 */ /* 0x000e300000008800 */
[----:B------:R-:W-:Y:S01]  /*1970*/  BAR.SYNC.DEFER_BLOCKING 0x0 ;  /* 0x0000000000007b1d */ /* 0x000fe20000010000 */
[----:B------:R-:W-:-:S05]  /*1980*/  ISETP.NE.AND P0, PT, R49, RZ, PT ;  /* 0x000000ff3100720c */ /* 0x000fca0003f05270 */
[----:B------:R-:W-:Y:S02]  /*1990*/  UMOV UR5, 0x400 ;  /* 0x0000040000057882 */ /* 0x000fe40000000000 */
[----:B0-----:R-:W-:-:S09]  /*19a0*/  ULEA UR5, UR6, UR5, 0x18 ;  /* 0x0000000506057291 */ /* 0x001fd2000f8ec0ff */
[----:B------:R-:W0:Y:S02]  /*19b0*/  LDS R17, [UR5+0x4c] ;  /* 0x00004c05ff117984 */ /* 0x000e240008000800 */
[----:B0-----:R-:W-:-:S05]  /*19c0*/  SEL R17, R17, RZ, P0 ;  /* 0x000000ff11117207 */ /* 0x001fca0000000000 */
[----:B------:R-:W-:-:S07]  /*19d0*/  IMAD.IADD R16, R17, 0x1, R16 ;  /* 0x0000000111107824 */ /* 0x000fce00078e0210 */
.L_x_149:
[----:B------:R-:W-:Y:S05]  /*19e0*/  BSYNC.RECONVERGENT B0 ;  /* 0x0000000000007941 */ /* 0x000fea0003800200 */
.L_x_147:
[----:B------:R-:W-:Y:S01]  /*19f0*/  IMAD.IADD R17, R4, 0x1, R16 ;  /* 0x0000000104117824 */ /* 0x000fe200078e0210 */
[----:B------:R-:W-:Y:S03]  /*1a00*/  BAR.SYNC.DEFER_BLOCKING 0x0 ;  /* 0x0000000000007b1d */ /* 0x000fe60000010000 */
[----:B------:R-:W-:-:S03]  /*1a10*/  IMAD.IADD R4, R5, 0x1, R17 ;  /* 0x0000000105047824 */ /* 0x000fc600078e0211 */
[----:B------:R-:W2:Y:S01]  /*1a20*/  LDCU.64 UR6, c[0x0][0x388] ;  /* 0x00007100ff0677ac */ /* 0x000ea20008000a00 */
[----:B------:R-:W-:-:S04]  /*1a30*/  IMAD.IADD R5, R6, 0x1, R4 ;  /* 0x0000000106057824 */ /* 0x000fc800078e0204 */
[----:B------:R-:W-:-:S04]  /*1a40*/  IMAD.IADD R6, R7, 0x1, R5 ;  /* 0x0000000107067824 */ /* 0x000fc800078e0205 */
[----:B------:R-:W-:-:S04]  /*1a50*/  IMAD.IADD R7, R8, 0x1, R6 ;  /* 0x0000000108077824 */ /* 0x000fc800078e0206 */
[----:B------:R-:W-:-:S04]  /*1a60*/  IMAD.IADD R8, R9, 0x1, R7 ;  /* 0x0000000109087824 */ /* 0x000fc800078e0207 */
[----:B------:R-:W-:Y:S01]  /*1a70*/  IMAD.IADD R9, R10, 0x1, R8 ;  /* 0x000000010a097824 */ /* 0x000fe200078e0208 */
[----:B------:R-:W-:Y:S03]  /*1a80*/  STS.64 [R0], R16 ;  /* 0x0000001000007388 */ /* 0x000fe60000000a00 */
[----:B------:R-:W-:Y:S01]  /*1a90*/  IMAD.IADD R10, R11, 0x1, R9 ;  /* 0x000000010b0a7824 */ /* 0x000fe200078e0209 */
[----:B------:R2:W-:Y:S03]  /*1aa0*/  STS.64 [R0+0x8], R4 ;  /* 0x0000080400007388 */ /* 0x0005e60000000a00 */
[----:B------:R-:W-:Y:S01]  /*1ab0*/  IMAD.IADD R11, R12, 0x1, R10 ;  /* 0x000000010c0b7824 */ /* 0x000fe200078e020a */
[----:B------:R-:W-:Y:S03]  /*1ac0*/  STS.64 [R0+0x10], R6 ;  /* 0x0000100600007388 */ /* 0x000fe60000000a00 */
[----:B------:R-:W-:Y:S01]  /*1ad0*/  IMAD.IADD R12, R13, 0x1, R11 ;  /* 0x000000010d0c7824 */ /* 0x000fe200078e020b */
[----:B------:R-:W-:Y:S03]  /*1ae0*/  STS.64 [R0+0x18], R8 ;  /* 0x0000180800007388 */ /* 0x000fe60000000a00 */
[----:B------:R-:W-:Y:S01]  /*1af0*/  IMAD.IADD R13, R14, 0x1, R12 ;  /* 0x000000010e0d7824 */ /* 0x000fe200078e020c */
[----:B------:R-:W-:Y:S01]  /*1b00*/  STS.64 [R0+0x20], R10 ;  /* 0x0000200a00007388 */ /* 0x000fe20000000a00 */
[----:B--2---:R-:W-:-:S02]  /*1b10*/  IADD3 R4, P0, PT, R45, UR6, RZ ;  /* 0x000000062d047c10 */ /* 0x004fc4000ff1e0ff */
[----:B------:R-:W-:Y:S01]  /*1b20*/  IMAD.IADD R14, R15, 0x1, R13 ;  /* 0x000000010f0e7824 */ /* 0x000fe200078e020d */
[----:B------:R-:W-:Y:S01]  /*1b30*/  STS.64 [R0+0x28], R12 ;  /* 0x0000280c00007388 */ /* 0x000fe20000000a00 */
[----:B------:R-:W-:Y:S02]  /*1b40*/  IADD3.X R5, PT, PT, R3, UR7, RZ, P0, !PT ;  /* 0x0000000703057c10 */ /* 0x000fe400087fe4ff */
[----:B------:R-:W-:-:S04]  /*1b50*/  IMAD.IADD R15, R28, 0x1, R14 ;  /* 0x000000011c0f7824 */ /* 0x000fc800078e020e */
[----:B01----:R-:W-:Y:S01]  /*1b60*/  IMAD.IADD R18, R29, 0x1, R15 ;  /* 0x000000011d127824 */ /* 0x003fe200078e020f */
[----:B------:R-:W-:Y:S03]  /*1b70*/  STS.64 [R0+0x30], R14 ;  /* 0x0000300e00007388 */ /* 0x000fe60000000a00 */
[----:B------:R-:W-:-:S04]  /*1b80*/  IMAD.IADD R19, R30, 0x1, R18 ;  /* 0x000000011e137824 */ /* 0x000fc800078e0212 */
[----:B------:R-:W-:Y:S01]  /*1b90*/  IMAD.IADD R20, R31, 0x1, R19 ;  /* 0x000000011f147824 */ /* 0x000fe200078e0213 */
[----:B------:R-:W-:Y:S03]  /*1ba0*/  STS.64 [R0+0x38], R18 ;  /* 0x0000381200007388 */ /* 0x000fe60000000a00 */
[----:B------:R-:W-:-:S04]  /*1bb0*/  IMAD.IADD R21, R32, 0x1, R20 ;  /* 0x0000000120157824 */ /* 0x000fc800078e0214 */
[----:B------:R-:W-:Y:S01]  /*1bc0*/  IMAD.IADD R22, R33, 0x1, R21 ;  /* 0x0000000121167824 */ /* 0x000fe200078e0215 */
[----:B------:R-:W-:Y:S03]  /*1bd0*/  STS.64 [R0+0x40], R20 ;  /* 0x0000401400007388 */ /* 0x000fe60000000a00 */
[----:B------:R-:W-:-:S04]  /*1be0*/  IMAD.IADD R23, R34, 0x1, R22 ;  /* 0x0000000122177824 */ /* 0x000fc800078e0216 */
[----:B------:R-:W-:Y:S01]  /*1bf0*/  IMAD.IADD R24, R35, 0x1, R23 ;  /* 0x0000000123187824 */ /* 0x000fe200078e0217 */
[----:B------:R-:W-:Y:S03]  /*1c00*/  STS.64 [R0+0x48], R22 ;  /* 0x0000481600007388 */ /* 0x000fe60000000a00 */
[----:B------:R-:W-:-:S05]  /*1c10*/  IMAD.IADD R25, R36, 0x1, R24 ;  /* 0x0000000124197824 */ /* 0x000fca00078e0218 */
[----:B------:R-:W-:Y:S01]  /*1c20*/  STS.64 [R0+0x50], R24 ;  /* 0x0000501800007388 */ /* 0x000fe20000000a00 */
[----:B------:R-:W-:-:S03]  /*1c30*/  NOP ;  /* 0x0000000000007918 */ /* 0x000fc60000000000 */
[----:B------:R-:W0:Y:S04]  /*1c40*/  LDS R7, [R2] ;  /* 0x0000000002077984 */ /* 0x000e280000000800 */
[----:B------:R-:W1:Y:S04]  /*1c50*/  LDS R9, [R2+0x80] ;  /* 0x0000800002097984 */ /* 0x000e680000000800 */
[----:B------:R-:W2:Y:S04]  /*1c60*/  LDS R11, [R2+0x100] ;  /* 0x00010000020b7984 */ /* 0x000ea80000000800 */
[----:B------:R-:W3:Y:S04]  /*1c70*/  LDS R13, [R2+0x180] ;  /* 0x00018000020d7984 */ /* 0x000ee80000000800 */
[----:B------:R-:W4:Y:S04]  /*1c80*/  LDS R15, [R2+0x200] ;  /* 0x00020000020f7984 */ /* 0x000f280000000800 */
[----:B------:R-:W5:Y:S04]  /*1c90*/  LDS R17, [R2+0x280] ;  /* 0x0002800002117984 */ /* 0x000f680000000800 */
        /* <DEDUP_REMOVED lines=16> */
[----:B0-----:R-:W-:Y:S04]  /*1da0*/  STG.E desc[UR8][R4.64], R7 ;  /* 0x0000000704007986 */ /* 0x001fe8000c101908 */
[----:B-1----:R-:W-:Y:S04]  /*1db0*/  STG.E desc[UR8][R4.64+0x80], R9 ;  /* 0x0000800904007986 */ /* 0x002fe8000c101908 */
[----:B--2---:R-:W-:Y:S04]  /*1dc0*/  STG.E desc[UR8][R4.64+0x100], R11 ;  /* 0x0001000b04007986 */ /* 0x004fe8000c101908 */
[----:B---3--:R-:W-:Y:S04]  /*1dd0*/  STG.E desc[UR8][R4.64+0x180], R13 ;  /* 0x0001800d04007986 */ /* 0x008fe8000c101908 */
[----:B----4-:R-:W-:Y:S04]  /*1de0*/  STG.E desc[UR8][R4.64+0x200], R15 ;  /* 0x0002000f04007986 */ /* 0x010fe8000c101908 */
[----:B-----5:R-:W-:Y:S04]  /*1df0*/  STG.E desc[UR8][R4.64+0x280], R17 ;  /* 0x0002801104007986 */ /* 0x020fe8000c101908 */
[----:B------:R-:W-:Y:S04]  /*1e00*/  STG.E desc[UR8][R4.64+0x300], R19 ;  /* 0x0003001304007986 */ /* 0x000fe8000c101908 */
        /* <DEDUP_REMOVED lines=14> */
[----:B------:R-:W-:Y:S01]  /*1ef0*/  STG.E desc[UR8][R4.64+0xa80], R51 ;  /* 0x000a803304007986 */ /* 0x000fe2000c101908 */
[----:B------:R-:W-:Y:S05]  /*1f00*/  EXIT ;  /* 0x000000000000794d */ /* 0x000fea0003800000 */
.L_x_146:
[----:B------:R-:W-:-:S13]  /*1f10*/  ISETP.NE.AND P0, PT, R0, RZ, PT ;  /* 0x000000ff0000720c */ /* 0x000fda0003f05270 */
[----:B------:R-:W-:Y:S05]  /*1f20*/  @!P0 EXIT ;  /* 0x000000000000894d */ /* 0x000fea0003800000 */
[----:B------:R-:W0:Y:S02]  /*1f30*/  LDC.64 R2, c[0x0][0x380] ;  /* 0x0000e000ff027b82 */ /* 0x000e240000000a00 */
[----:B0-----:R-:W-:-:S05]  /*1f40*/  IMAD.WIDE.U32 R2, R5, 0x4, R2 ;  /* 0x0000000405027825 */ /* 0x001fca00078e0002 */
[----:B------:R0:W2:Y:S01]  /*1f50*/  LDG.E R4, desc[UR8][R2.64] ;  /* 0x0000000802047981 */ /* 0x0000a2000c1e1900 */
[----:B------:R-:W3:Y:S02]  /*1f60*/  S2R R13, SR_TID.X ;  /* 0x00000000000d7919 */ /* 0x000ee40000002100 */
[C---:B---3--:R-:W-:Y:S02]  /*1f70*/  LOP3.LUT R5, R13.reuse, 0x1f, RZ, 0xc0, !PT ;  /* 0x0000001f0d057812 */ /* 0x048fe400078ec0ff */
[----:B------:R-:W-:-:S05]  /*1f80*/  LOP3.LUT R6, R13, 0x3e0, RZ, 0xc0, !PT ;  /* 0x000003e00d067812 */ /* 0x000fca00078ec0ff */
[----:B------:R-:W-:-:S04]  /*1f90*/  IMAD R11, R6, 0x16, R5 ;  /* 0x00000016060b7824 */ /* 0x000fc800078e0205 */
[C---:B------:R-:W-:Y:S01]  /*1fa0*/  VIADD R5, R11.reuse, 0x20 ;  /* 0x000000200b057836 */ /* 0x040fe20000000000 */
[C---:B------:R-:W-:Y:S01]  /*1fb0*/  ISETP.GE.U32.AND P6, PT, R11.reuse, R0, PT ;  /* 0x000000000b00720c */ /* 0x040fe20003fc6070 */
[C---:B------:R-:W-:Y:S01]  /*1fc0*/  VIADD R9, R11.reuse, 0xa0 ;  /* 0x000000a00b097836 */ /* 0x040fe20000000000 */
[C---:B0-----:R-:W-:Y:S01]  /*1fd0*/  LEA R2, P1, R11.reuse, R2, 0x2 ;  /* 0x000000020b027211 */ /* 0x041fe200078210ff */
[----:B------:R-:W-:Y:S01]  /*1fe0*/  VIADD R7, R11, 0x80 ;  /* 0x000000800b077836 */ /* 0x000fe20000000000 */
[-C--:B------:R-:W-:Y:S01]  /*1ff0*/  ISETP.GE.U32.AND P5, PT, R5, R0.reuse, PT ;  /* 0x000000000500720c */ /* 0x080fe20003fa6070 */
[----:B------:R-:W-:Y:S01]  /*2000*/  VIADD R5, R11, 0xe0 ;  /* 0x000000e00b057836 */ /* 0x000fe20000000000 */
[-C--:B------:R-:W-:Y:S01]  /*2010*/  ISETP.GE.U32.AND P4, PT, R9, R0.reuse, PT ;  /* 0x000000000900720c */ /* 0x080fe20003f86070 */
[----:B------:R-:W-:Y:S01]  /*2020*/  IMAD.X R3, RZ, RZ, R3, P1 ;  /* 0x000000ffff037224 */ /* 0x000fe200008e0603 */
[-C--:B------:R-:W-:Y:S01]  /*2030*/  ISETP.GE.U32.AND P0, PT, R7, R0.reuse, PT ;  /* 0x000000000700720c */ /* 0x080fe20003f06070 */
[----:B------:R-:W-:Y:S01]  /*2040*/  VIADD R7, R11, 0x120 ;  /* 0x000001200b077836 */ /* 0x000fe20000000000 */
[----:B------:R-:W-:Y:S01]  /*2050*/  ISETP.GE.U32.AND P3, PT, R5, R0, PT ;  /* 0x000000000500720c */ /* 0x000fe20003f66070 */
[----:B------:R-:W-:-:S02]  /*2060*/  VIADD R5, R11, 0x200 ;  /* 0x000002000b057836 */ /* 0x000fc40000000000 */
[----:B------:R-:W-:Y:S01]  /*2070*/  VIADD R9, R11, 0x1c0 ;  /* 0x000001c00b097836 */ /* 0x000fe20000000000 */
[----:B------:R-:W-:-:S04]  /*2080*/  ISETP.GE.U32.AND P2, PT, R7, R0, PT ;  /* 0x000000000700720c */ /* 0x000fc80003f46070 */
[----:B------:R-:W-:Y:S01]  /*2090*/  ISETP.GE.U32.AND P1, PT, R9, R0, PT ;  /* 0x000000000900720c */ /* 0x000fe20003f26070 */
[C---:B------:R-:W-:Y:S02]  /*20a0*/  VIADD R7, R11.reuse, 0x260 ;  /* 0x000002600b077836 */ /* 0x040fe40000000000 */
[C---:B------:R-:W-:Y:S02]  /*20b0*/  VIADD R51, R11.reuse, 0x40 ;  /* 0x000000400b337836 */ /* 0x040fe40000000000 */
[C---:B------:R-:W-:Y:S02]  /*20c0*/  VIADD R50, R11.reuse, 0x60 ;  /* 0x000000600b327836 */ /* 0x040fe40000000000 */
[C---:B------:R-:W-:Y:S02]  /*20d0*/  VIADD R49, R11.reuse, 0xc0 ;  /* 0x000000c00b317836 */ /* 0x040fe40000000000 */
[C---:B------:R-:W-:Y:S02]  /*20e0*/  VIADD R48, R11.reuse, 0x100 ;  /* 0x000001000b307836 */ /* 0x040fe40000000000 */
[----:B------:R-:W-:-:S02]  /*20f0*/  VIADD R47, R11, 0x140 ;  /* 0x000001400b2f7836 */ /* 0x000fc40000000000 */
[C---:B------:R-:W-:Y:S02]  /*2100*/  VIADD R46, R11.reuse, 0x160 ;  /* 0x000001600b2e7836 */ /* 0x040fe40000000000 */
[C---:B------:R-:W-:Y:S02]  /*2110*/  VIADD R45, R11.reuse, 0x180 ;  /* 0x000001800b2d7836 */ /* 0x040fe40000000000 */
[C---:B------:R-:W-:Y:S02]  /*2120*/  VIADD R43, R11.reuse, 0x1a0 ;  /* 0x000001a00b2b7836 */ /* 0x040fe40000000000 */
[C---:B------:R-:W-:Y:S02]  /*2130*/  VIADD R42, R11.reuse, 0x1e0 ;  /* 0x000001e00b2a7836 */ /* 0x040fe40000000000 */
[C---:B------:R-:W-:Y:S02]  /*2140*/  VIADD R41, R11.reuse, 0x240 ;  /* 0x000002400b297836 */ /* 0x040fe40000000000 */
[----:B------:R-:W-:-:S02]  /*2150*/  VIADD R40, R11, 0x2a0 ;  /* 0x000002a00b287836 */ /* 0x000fc40000000000 */
[----:B--2---:R-:W-:Y:S02]  /*2160*/  IMAD.MOV.U32 R16, RZ, RZ, R4 ;  /* 0x000000ffff107224 */ /* 0x004fe400078e0004 */
[----:B------:R-:W2:Y:S01]  /*2170*/  @!P6 LDG.E R4, desc[UR8][R2.64] ;  /* 0x000000080204e981 */ /* 0x000ea2000c1e1900 */
[-C--:B------:R-:W-:Y:S01]  /*2180*/  ISETP.GE.U32.AND P6, PT, R5, R0.reuse, PT ;  /* 0x000000000500720c */ /* 0x080fe20003fc6070 */
[--C-:B------:R-:W-:Y:S02]  /*2190*/  IMAD.MOV.U32 R6, RZ, RZ, R16.reuse ;  /* 0x000000ffff067224 */ /* 0x100fe400078e0010 */
[----:B------:R-:W-:Y:S02]  /*21a0*/  VIADD R5, R11, 0x220 ;  /* 0x000002200b057836 */ /* 0x000fe40000000000 */
[----:B------:R-:W-:Y:S02]  /*21b0*/  IMAD.MOV.U32 R14, RZ, RZ, R16 ;  /* 0x000000ffff0e7224 */ /* 0x000fe400078e0010 */
[----:B------:R-:W3:Y:S01]  /*21c0*/  @!P5 LDG.E R6, desc[UR8][R2.64+0x80] ;  /* 0x000080080206d981 */ /* 0x000ee2000c1e1900 */
[----:B------:R-:W-:Y:S01]  /*21d0*/  ISETP.GE.U32.AND P5, PT, R5, R0, PT ;  /* 0x000000000500720c */ /* 0x000fe20003fa6070 */
[----:B------:R-:W-:-:S02]  /*21e0*/  VIADD R5, R11, 0x280 ;  /* 0x000002800b057836 */ /* 0x000fc40000000000 */
[----:B------:R-:W4:Y:S01]  /*21f0*/  @!P4 LDG.E R14, desc[UR8][R2.64+0x280] ;  /* 0x00028008020ec981 */ /* 0x000f22000c1e1900 */
[--C-:B------:R-:W-:Y:S02]  /*2200*/  IMAD.MOV.U32 R12, RZ, RZ, R16.reuse ;  /* 0x000000ffff0c7224 */ /* 0x100fe400078e0010 */
[-C--:B------:R-:W-:Y:S01]  /*2210*/  ISETP.GE.U32.AND P4, PT, R5, R0.reuse, PT ;  /* 0x000000000500720c */ /* 0x080fe20003f86070 */
[--C-:B------:R-:W-:Y:S02]  /*2220*/  IMAD.MOV.U32 R20, RZ, RZ, R16.reuse ;  /* 0x000000ffff147224 */ /* 0x100fe400078e0010 */
[--C-:B------:R-:W-:Y:S01]  /*2230*/  IMAD.MOV.U32 R24, RZ, RZ, R16.reuse ;  /* 0x000000ffff187224 */ /* 0x100fe200078e0010 */
[----:B------:R-:W4:Y:S01]  /*2240*/  @!P0 LDG.E R12, desc[UR8][R2.64+0x200] ;  /* 0x00020008020c8981 */ /* 0x000f22000c1e1900 */
[--C-:B------:R-:W-:Y:S02]  /*2250*/  IMAD.MOV.U32 R34, RZ, RZ, R16.reuse ;  /* 0x000000ffff227224 */ /* 0x100fe400078e0010 */
[----:B------:R-:W-:Y:S01]  /*2260*/  IMAD.MOV.U32 R5, RZ, RZ, R16 ;  /* 0x000000ffff057224 */ /* 0x000fe200078e0010 */
[----:B------:R-:W4:Y:S01]  /*2270*/  @!P3 LDG.E R20, desc[UR8][R2.64+0x380] ;  /* 0x000380080214b981 */ /* 0x000f22000c1e1900 */
[----:B------:R-:W-:-:S02]  /*2280*/  ISETP.GE.U32.AND P0, PT, R7, R0, PT ;  /* 0x000000000700720c */ /* 0x000fc40003f06070 */
[-C--:B------:R-:W-:Y:S01]  /*2290*/  ISETP.GE.U32.AND P3, PT, R51, R0.reuse, PT ;  /* 0x000000003300720c */ /* 0x080fe20003f66070 */
[----:B------:R-:W4:Y:S01]  /*22a0*/  @!P2 LDG.E R24, desc[UR8][R2.64+0x480] ;  /* 0x000480080218a981 */ /* 0x000f22000c1e1900 */
[----:B------:R-:W-:-:S03]  /*22b0*/  ISETP.GE.U32.AND P2, PT, R50, R0, PT ;  /* 0x000000003200720c */ /* 0x000fc60003f46070 */
[----:B------:R-:W4:Y:S01]  /*22c0*/  @!P1 LDG.E R34, desc[UR8][R2.64+0x700] ;  /* 0x0007000802229981 */ /* 0x000f22000c1e1900 */
[----:B------:R-:W-:-:S03]  /*22d0*/  ISETP.GE.U32.AND P1, PT, R49, R0, PT ;  /* 0x000000003100720c */ /* 0x000fc60003f26070 */
[----:B------:R-:W4:Y:S01]  /*22e0*/  @!P6 LDG.E R5, desc[UR8][R2.64+0x800] ;  /* 0x000800080205e981 */ /* 0x000f22000c1e1900 */
[----:B------:R-:W-:Y:S01]  /*22f0*/  ISETP.GE.U32.AND P6, PT, R48, R0, PT ;  /* 0x000000003000720c */ /* 0x000fe20003fc6070 */
[--C-:B------:R-:W-:Y:S02]  /*2300*/  IMAD.MOV.U32 R7, RZ, RZ, R16.reuse ;  /* 0x000000ffff077224 */ /* 0x100fe400078e0010 */
[--C-:B------:R-:W-:Y:S02]  /*2310*/  IMAD.MOV.U32 R9, RZ, RZ, R16.reuse ;  /* 0x000000ffff097224 */ /* 0x100fe400078e0010 */
[--C-:B------:R-:W-:Y:S02]  /*2320*/  IMAD.MOV.U32 R11, RZ, RZ, R16.reuse ;  /* 0x000000ffff0b7224 */ /* 0x100fe400078e0010 */
[--C-:B------:R-:W-:Y:S01]  /*2330*/  IMAD.MOV.U32 R8, RZ, RZ, R16.reuse ;  /* 0x000000ffff087224 */ /* 0x100fe200078e0010 */
[----:B------:R-:W4:Y:S01]  /*2340*/  @!P5 LDG.E R7, desc[UR8][R2.64+0x880] ;  /* 0x000880080207d981 */ /* 0x000f22000c1e1900 */
[----:B------:R-:W-:-:S02]  /*2350*/  IMAD.MOV.U32 R10, RZ, RZ, R16 ;  /* 0x000000ffff0a7224 */ /* 0x000fc400078e0010 */
[--C-:B------:R-:W-:Y:S01]  /*2360*/  IMAD.MOV.U32 R18, RZ, RZ, R16.reuse ;  /* 0x000000ffff127224 */ /* 0x100fe200078e0010 */
[----:B------:R-:W4:Y:S01]  /*2370*/  @!P0 LDG.E R9, desc[UR8][R2.64+0x980] ;  /* 0x0009800802098981 */ /* 0x000f22000c1e1900 */
[----:B------:R-:W-:Y:S01]  /*2380*/  IMAD.MOV.U32 R22, RZ, RZ, R16 ;  /* 0x000000ffff167224 */ /* 0x000fe200078e0010 */
[-C--:B------:R-:W-:Y:S02]  /*2390*/  ISETP.GE.U32.AND P5, PT, R47, R0.reuse, PT ;  /* 0x000000002f00720c */ /* 0x080fe40003fa6070 */
[----:B------:R-:W4:Y:S01]  /*23a0*/  @!P4 LDG.E R11, desc[UR8][R2.64+0xa00] ;  /* 0x000a0008020bc981 */ /* 0x000f22000c1e1900 */
[-C--:B------:R-:W-:Y:S02]  /*23b0*/  ISETP.GE.U32.AND P0, PT, R46, R0.reuse, PT ;  /* 0x000000002e00720c */ /* 0x080fe40003f06070 */
[-C--:B------:R-:W-:Y:S01]  /*23c0*/  ISETP.GE.U32.AND P4, PT, R45, R0.reuse, PT ;  /* 0x000000002d00720c */ /* 0x080fe20003f86070 */
[----:B------:R-:W4:Y:S01]  /*23d0*/  @!P3 LDG.E R8, desc[UR8][R2.64+0x100] ;  /* 0x000100080208b981 */ /* 0x000f22000c1e1900 */
[----:B------:R-:W-:-:S03]  /*23e0*/  ISETP.GE.U32.AND P3, PT, R43, R0, PT ;  /* 0x000000002b00720c */ /* 0x000fc60003f66070 */
        /* <DEDUP_REMOVED lines=12> */
[----:B------:R-:W-:Y:S01]  /*24b0*/  IMAD.MOV.U32 R17, RZ, RZ, R16 ;  /* 0x000000ffff117224 */ /* 0x000fe200078e0010 */
[----:B------:R-:W4:Y:S04]  /*24c0*/  @!P0 LDG.E R28, desc[UR8][R2.64+0x580] ;  /* 0x00058008021c8981 */ /* 0x000f28000c1e1900 */
[----:B------:R-:W4:Y:S04]  /*24d0*/  @!P4 LDG.E R30, desc[UR8][R2.64+0x600] ;  /* 0x00060008021ec981 */ /* 0x000f28000c1e1900 */
[----:B------:R-:W4:Y:S04]  /*24e0*/  @!P3 LDG.E R32, desc[UR8][R2.64+0x680] ;  /* 0x000680080220b981 */ /* 0x000f28000c1e1900 */
[----:B------:R-:W4:Y:S04]  /*24f0*/  @!P2 LDG.E R52, desc[UR8][R2.64+0x780] ;  /* 0x000780080234a981 */ /* 0x000f28000c1e1900 */
[----:B------:R-:W4:Y:S04]  /*2500*/  @!P1 LDG.E R17, desc[UR8][R2.64+0x900] ;  /* 0x0009000802119981 */ /* 0x000f28000c1e1900 */
[----:B------:R-:W4:Y:S01]  /*2510*/  @!P6 LDG.E R16, desc[UR8][R2.64+0xa80] ;  /* 0x000a80080210e981 */ /* 0x000f22000c1e1900 */
[----:B------:R-:W0:Y:S01]  /*2520*/  S2R R36, SR_LANEID ;  /* 0x0000000000247919 */ /* 0x000e220000000000 */
[----:B------:R-:W1:Y:S01]  /*2530*/  S2UR UR5, SR_CgaCtaId ;  /* 0x00000000000579c3 */ /* 0x000e620000008800 */
[----:B------:R-:W-:Y:S01]  /*2540*/  SHF.R.U32.HI R44, RZ, 0x5, R13 ;  /* 0x00000005ff2c7819 */ /* 0x000fe2000001160d */
[----:B------:R-:W-:Y:S01]  /*2550*/  UMOV UR4, 0x400 ;  /* 0x0000040000047882 */ /* 0x000fe20000000000 */
[----:B------:R-:W-:Y:S01]  /*2560*/  ISETP.NE.AND P0, PT, R38, RZ, PT ;  /* 0x000000ff2600720c */ /* 0x000fe20003f05270 */
[----:B-1----:R-:W-:-:S02]  /*2570*/  ULEA UR4, UR5, UR4, 0x18 ;  /* 0x0000000405047291 */ /* 0x002fc4000f8ec0ff */
[----:B0-----:R-:W-:-:S05]  /*2580*/  IMAD R37, R44, 0x2c0, R36 ;  /* 0x000002c02c257824 */ /* 0x001fca00078e0224 */
        /* <DEDUP_REMOVED lines=39> */
[----:B------:R-:W-:Y:S02]  /*2800*/  ISETP.NE.AND P1, PT, R36, 0x1f, PT ;  /* 0x0000001f2400780c */ /* 0x000fe40003f25270 */
[----:B---3--:R-:W-:Y:S02]  /*2810*/  IADD3 R16, PT, PT, R6, R5, R16 ;  /* 0x0000000506107210 */ /* 0x008fe40007ffe010 */
[----:B------:R-:W-:Y:S02]  /*2820*/  ISETP.NE.AND P2, PT, R44, 0xb, PT ;  /* 0x0000000b2c00780c */ /* 0x000fe40003f45270 */
        /* <DEDUP_REMOVED lines=20> */
[----:B------:R-:W-:Y:S01]  /*2970*/  ISETP.NE.AND P0, PT, R44, 0x2, PT ;  /* 0x000000022c00780c */ /* 0x000fe20003f05270 */
[----:B------:R-:W0:Y:S02]  /*2980*/  S2R R53, SR_TID.X ;  /* 0x0000000000357919 */ /* 0x000e240000002100 */
[----:B------:R-:W-:Y:S01]  /*2990*/  IMAD.IADD R35, R38, 0x1, -R35 ;  /* 0x0000000126237824 */ /* 0x000fe200078e0a23 */
[----:B------:R-:W-:Y:S01]  /*29a0*/  @!P1 STS [R52+0x10], R38 ;  /* 0x0000102634009388 */ /* 0x000fe20000000800 */
[----:B------:R-:W-:Y:S01]  /*29b0*/  BAR.SYNC.DEFER_BLOCKING 0x0 ;  /* 0x0000000000007b1d */ /* 0x000fe20000010000 */
[----:B------:R-:W-:-:S05]  /*29c0*/  ISETP.NE.AND P1, PT, R44, 0x9, PT ;  /* 0x000000092c00780c */ /* 0x000fca0003f25270 */
[----:B------:R-:W1:Y:S04]  /*29d0*/  LDS.128 R16, [UR4+0x10] ;  /* 0x00001004ff107984 */ /* 0x000e680008000c00 */
[----:B------:R-:W2:Y:S04]  /*29e0*/  LDS.128 R20, [UR4+0x20] ;  /* 0x00002004ff147984 */ /* 0x000ea80008000c00 */
[----:B------:R-:W3:Y:S01]  /*29f0*/  LDS.128 R24, [UR4+0x30] ;  /* 0x00003004ff187984 */ /* 0x000ee20008000c00 */
[----:B-1----:R-:W-:-:S04]  /*2a00*/  IMAD.IADD R17, R16, 0x1, R17 ;  /* 0x0000000110117824 */ /* 0x002fc800078e0211 */
[----:B------:R-:W-:Y:S01]  /*2a10*/  IMAD.IADD R18, R18, 0x1, R17 ;  /* 0x0000000112127824 */ /* 0x000fe200078e0211 */
[----:B------:R-:W-:Y:S02]  /*2a20*/  SEL R16, R17, R16, !P0 ;  /* 0x0000001011107207 */ /* 0x000fe40004000000 */
[----:B------:R-:W-:Y:S01]  /*2a30*/  ISETP.NE.AND P0, PT, R44, 0x3, PT ;  /* 0x000000032c00780c */ /* 0x000fe20003f05270 */
[----:B------:R-:W-:-:S03]  /*2a40*/  IMAD.IADD R19, R19, 0x1, R18 ;  /* 0x0000000113137824 */ /* 0x000fc600078e0212 */
[----:B------:R-:W-:Y:S01]  /*2a50*/  SEL R16, R18, R16, !P0 ;  /* 0x0000001012107207 */ /* 0x000fe20004000000 */
[----:B--2---:R-:W-:Y:S01]  /*2a60*/  IMAD.IADD R20, R19, 0x1, R20 ;  /* 0x0000000113147824 */ /* 0x004fe200078e0214 */
        /* <DEDUP_REMOVED lines=8> */
[----:B---3--:R-:W-:Y:S01]  /*2af0*/  IMAD.IADD R24, R23, 0x1, R24 ;  /* 0x0000000117187824 */ /* 0x008fe200078e0218 */
[----:B------:R-:W-:Y:S02]  /*2b00*/  SEL R16, R21, R16, !P0 ;  /* 0x0000001015107207 */ /* 0x000fe40004000000 */
[----:B------:R-:W-:Y:S01]  /*2b10*/  ISETP.NE.AND P0, PT, R44, 0x7, PT ;  /* 0x000000072c00780c */ /* 0x000fe20003f05270 */
[----:B------:R-:W-:-:S03]  /*2b20*/  IMAD.IADD R25, R25, 0x1, R24 ;  /* 0x0000000119197824 */ /* 0x000fc600078e0218 */
[----:B------:R-:W-:Y:S02]  /*2b30*/  SEL R16, R22, R16, !P0 ;  /* 0x0000001016107207 */ /* 0x000fe40004000000 */
[----:B------:R-:W-:-:S04]  /*2b40*/  ISETP.NE.AND P0, PT, R44, 0x8, PT ;  /* 0x000000082c00780c */ /* 0x000fc80003f05270 */
[----:B------:R-:W-:Y:S02]  /*2b50*/  SEL R16, R23, R16, !P0 ;  /* 0x0000001017107207 */ /* 0x000fe40004000000 */
[----:B------:R-:W-:Y:S02]  /*2b60*/  ISETP.NE.AND P0, PT, R44, 0xa, PT ;  /* 0x0000000a2c00780c */ /* 0x000fe40003f05270 */
[----:B------:R-:W-:Y:S02]  /*2b70*/  SEL R16, R24, R16, !P1 ;  /* 0x0000001018107207 */ /* 0x000fe40004800000 */
[----:B------:R-:W-:Y:S02]  /*2b80*/  ISETP.NE.AND P1, PT, R36, RZ, PT ;  /* 0x000000ff2400720c */ /* 0x000fe40003f25270 */
[----:B------:R-:W-:Y:S01]  /*2b90*/  SEL R16, R25, R16, !P0 ;  /* 0x0000001019107207 */ /* 0x000fe20004000000 */
[----:B------:R-:W-:Y:S01]  /*2ba0*/  @!P2 IMAD.IADD R16, R26, 0x1, R25 ;  /* 0x000000011a10a824 */ /* 0x000fe200078e0219 */
[----:B0-----:R-:W-:-:S02]  /*2bb0*/  ISETP.GE.U32.AND P0, PT, R53, 0x20, PT ;  /* 0x000000203500780c */ /* 0x001fc40003f06070 */
[----:B------:R-:W-:Y:S02]  /*2bc0*/  SEL R35, R35, RZ, P1 ;  /* 0x000000ff23237207 */ /* 0x000fe40000800000 */
[----:B------:R-:W-:-:S04]  /*2bd0*/  SEL R16, R16, RZ, P0 ;  /* 0x000000ff10107207 */ /* 0x000fc80000000000 */
[----:B-----5:R-:W-:Y:S01]  /*2be0*/  IADD3 R16, PT, PT, R16, R35, R39 ;  /* 0x0000002310107210 */ /* 0x020fe20007ffe027 */
[----:B------:R-:W-:Y:S06]  /*2bf0*/  BRA `(.L_x_164) ;  /* 0x0000000c00f87947 */ /* 0x000fec0003800000 */
.L_x_163:
[----:B0-2---:R-:W-:Y:S02]  /*2c00*/  IADD3 R16, PT, PT, R4, R3, R2 ;  /* 0x0000000304107210 */ /* 0x005fe40007ffe002 */
[----:B------:R-:W-:Y:S02]  /*2c10*/  ISETP.NE.AND P1, PT, R36, 0x1f, PT ;  /* 0x0000001f2400780c */ /* 0x000fe40003f25270 */
        /* <DEDUP_REMOVED lines=22> */
[C---:B------:R-:W-:Y:S01]  /*2d80*/  ISETP.NE.AND P0, PT, R44.reuse, 0x2, PT ;  /* 0x000000022c00780c */ /* 0x040fe20003f05270 */
[----:B------:R-:W0:Y:S03]  /*2d90*/  S2R R39, SR_TID.X ;  /* 0x0000000000277919 */ /* 0x000e260000002100 */
[----:B------:R1:W-:Y:S01]  /*2da0*/  @!P1 STS [R53+0x10], R52 ;  /* 0x0000103435009388 */ /* 0x0003e20000000800 */
[----:B------:R-:W-:Y:S01]  /*2db0*/  BAR.SYNC.DEFER_BLOCKING 0x0 ;  /* 0x0000000000007b1d */ /* 0x000fe20000010000 */
[----:B------:R-:W-:Y:S01]  /*2dc0*/  ISETP.NE.AND P1, PT, R44, 0x9, PT ;  /* 0x000000092c00780c */ /* 0x000fe20003f25270 */
[----:B-1----:R-:W-:-:S04]  /*2dd0*/  IMAD.IADD R52, R52, 0x1, -R35 ;  /* 0x0000000134347824 */ /* 0x002fc800078e0a23 */
[----:B------:R-:W1:Y:S04]  /*2de0*/  LDS.128 R16, [UR4+0x10] ;  /* 0x00001004ff107984 */ /* 0x000e680008000c00 */
[----:B------:R-:W2:Y:S04]  /*2df0*/  LDS.128 R20, [UR4+0x20] ;  /* 0x00002004ff147984 */ /* 0x000ea80008000c00 */
[----:B------:R-:W3:Y:S01]  /*2e00*/  LDS.128 R24, [UR4+0x30] ;  /* 0x00003004ff187984 */ /* 0x000ee20008000c00 */
[----:B-1----:R-:W-:-:S04]  /*2e10*/  IMAD.IADD R17, R16, 0x1, R17 ;  /* 0x0000000110117824 */ /* 0x002fc800078e0211 */
[----:B------:R-:W-:Y:S01]  /*2e20*/  IMAD.IADD R18, R18, 0x1, R17 ;  /* 0x0000000112127824 */ /* 0x000fe200078e0211 */
[----:B------:R-:W-:Y:S02]  /*2e30*/  SEL R16, R17, R16, !P0 ;  /* 0x0000001011107207 */ /* 0x000fe40004000000 */
[----:B------:R-:W-:Y:S01]  /*2e40*/  ISETP.NE.AND P0, PT, R44, 0x3, PT ;  /* 0x000000032c00780c */ /* 0x000fe20003f05270 */
[----:B------:R-:W-:Y:S01]  /*2e50*/  IMAD.IADD R19, R19, 0x1, R18 ;  /* 0x0000000113137824 */ /* 0x000fe200078e0212 */
[----:B------:R-:W-:Y:S02]  /*2e60*/  SEL R17, R52, RZ, P2 ;  /* 0x000000ff34117207 */ /* 0x000fe40001000000 */
        /* <DEDUP_REMOVED lines=23> */
[----:B0-----:R-:W-:-:S02]  /*2fe0*/  ISETP.GT.U32.AND P0, PT, R39, 0x1f, PT ;  /* 0x0000001f2700780c */ /* 0x001fc40003f04070 */
        /* <DEDUP_REMOVED lines=20> */
.L_x_210:
[----:B------:R-:W-:Y:S05]  /*3130*/  @!P0 BRA `(.L_x_167) ;  /* 0x0000000000748947 */ /* 0x000fea0003800000 */
[----:B------:R-:W-:-:S07]  /*3140*/  IMAD.MOV.U32 R20, RZ, RZ, 0x3b8 ;  /* 0x000003b8ff147424 */ /* 0x000fce00078e00ff */
.L_x_169:
        /* <DEDUP_REMOVED lines=27> */
.L_x_213:
[----:B------:R-:W-:Y:S05]  /*3300*/  @P0 BRA `(.L_x_169) ;  /* 0xfffffffc00900947 */ /* 0x000fea000383ffff */
.L_x_167:
[----:B------:R-:W-:Y:S01]  /*3310*/  UMOV UR5, 0xffffffff ;  /* 0xffffffff00057882 */ /* 0x000fe20000000000 */
[----:B------:R-:W-:Y:S02]  /*3320*/  ISETP.NE.AND P0, PT, R24, 0x65, PT ;  /* 0x000000651800780c */ /* 0x000fe40003f05270 */
[----:B------:R-:W-:Y:S11]  /*3330*/  BRA.DIV UR5, `(.L_x_170) ;  /* 0x0000001a05f47947 */ /* 0x000ff6000b800000 */
[----:B------:R-:W0:Y:S01]  /*3340*/  S2R R53, SR_GEMASK ;  /* 0x0000000000357919 */ /* 0x000e220000003c00 */
[----:B------:R-:W-:Y:S01]  /*3350*/  VOTE.ANY R19, PT, !P0 ;  /* 0x0000000000137806 */ /* 0x000fe200040e0100 */
[----:B------:R-:W-:-:S03]  /*3360*/  VIADD R17, R36, 0x2 ;  /* 0x0000000224117836 */ /* 0x000fc60000000000 */
[----:B0-----:R-:W-:-:S05]  /*3370*/  LOP3.LUT R19, R19, 0x80000000, R53, 0xec, !PT ;  /* 0x8000000013137812 */ /* 0x001fca00078eec35 */
[----:B------:R-:W-:-:S05]  /*3380*/  VIADD R16, R19, 0xffffffff ;  /* 0xffffffff13107836 */ /* 0x000fca0000000000 */
[----:B------:R-:W-:Y:S01]  /*3390*/  LOP3.LUT R16, R19, R16, RZ, 0xc, !PT ;  /* 0x0000001013107212 */ /* 0x000fe200078e0cff */
[----:B------:R-:W-:-:S03]  /*33a0*/  VIADD R19, R36, 0x10 ;  /* 0x0000001024137836 */ /* 0x000fc60000000000 */
[----:B------:R-:W0:Y:S02]  /*33b0*/  POPC R44, R16 ;  /* 0x00000010002c7309 */ /* 0x000e240000000000 */
[----:B0-----:R-:W0:Y:S01]  /*33c0*/  SHFL.DOWN PT, R20, R25, 0x1, R44 ;  /* 0x0820000019147989 */ /* 0x001e2200000e002c */
[-C--:B------:R-:W-:Y:S02]  /*33d0*/  ISETP.GE.AND P0, PT, R36, R44.reuse, PT ;  /* 0x0000002c2400720c */ /* 0x080fe40003f06270 */
[-C--:B------:R-:W-:Y:S02]  /*33e0*/  ISETP.GT.AND P2, PT, R19, R44.reuse, PT ;  /* 0x0000002c1300720c */ /* 0x080fe40003f44270 */
[----:B0-----:R-:W-:Y:S02]  /*33f0*/  SEL R20, R20, RZ, !P0 ;  /* 0x000000ff14147207 */ /* 0x001fe40004000000 */
[----:B------:R-:W-:Y:S01]  /*3400*/  ISETP.GT.AND P0, PT, R17, R44, PT ;  /* 0x0000002c1100720c */ /* 0x000fe20003f04270 */
[----:B------:R-:W-:-:S02]  /*3410*/  VIADD R17, R36, 0x4 ;  /* 0x0000000424117836 */ /* 0x000fc40000000000 */
[----:B------:R-:W-:-:S05]  /*3420*/  IMAD.IADD R35, R20, 0x1, R25 ;  /* 0x0000000114237824 */ /* 0x000fca00078e0219 */
[----:B------:R-:W0:Y:S02]  /*3430*/  SHFL.DOWN PT, R20, R35, 0x2, R44 ;  /* 0x0840000023147989 */ /* 0x000e2400000e002c */
[----:B0-----:R-:W-:Y:S02]  /*3440*/  SEL R20, R20, RZ, !P0 ;  /* 0x000000ff14147207 */ /* 0x001fe40004000000 */
[----:B------:R-:W-:Y:S01]  /*3450*/  ISETP.GT.AND P0, PT, R17, R44, PT ;  /* 0x0000002c1100720c */ /* 0x000fe20003f04270 */
[----:B------:R-:W-:Y:S02]  /*3460*/  VIADD R17, R36, 0x8 ;  /* 0x0000000824117836 */ /* 0x000fe40000000000 */
[----:B------:R-:W-:-:S05]  /*3470*/  IMAD.IADD R39, R35, 0x1, R20 ;  /* 0x0000000123277824 */ /* 0x000fca00078e0214 */
[----:B------:R-:W0:Y:S02]  /*3480*/  SHFL.DOWN PT, R20, R39, 0x4, R44 ;  /* 0x0880000027147989 */ /* 0x000e2400000e002c */
[----:B0-----:R-:W-:Y:S02]  /*3490*/  SEL R20, R20, RZ, !P0 ;  /* 0x000000ff14147207 */ /* 0x001fe40004000000 */
[----:B------:R-:W-:Y:S02]  /*34a0*/  ISETP.GT.AND P0, PT, R17, R44, PT ;  /* 0x0000002c1100720c */ /* 0x000fe40003f04270 */
[----:B------:R-:W0:Y:S01]  /*34b0*/  LDC.64 R16, c[0x0][0x390] ;  /* 0x0000e400ff107b82 */ /* 0x000e220000000a00 */
[----:B------:R-:W-:-:S05]  /*34c0*/  IMAD.IADD R25, R39, 0x1, R20 ;  /* 0x0000000127197824 */ /* 0x000fca00078e0214 */
[----:B------:R-:W1:Y:S01]  /*34d0*/  SHFL.DOWN PT, R20, R25, 0x8, R44 ;  /* 0x0900000019147989 */ /* 0x000e6200000e002c */
[----:B0-----:R-:W-:-:S05]  /*34e0*/  IADD3 R35, P3, PT, R16, 0x100, RZ ;  /* 0x0000010010237810 */ /* 0x001fca0007f7e0ff */
[----:B------:R-:W-:Y:S01]  /*34f0*/  IMAD.X R39, RZ, RZ, R17, P3 ;  /* 0x000000ffff277224 */ /* 0x000fe200018e0611 */
[----:B-1----:R-:W-:Y:S02]  /*3500*/  SEL R20, R20, RZ, !P0 ;  /* 0x000000ff14147207 */ /* 0x002fe40004000000 */
[----:B------:R-:W-:-:S03]  /*3510*/  ISETP.NE.AND P0, PT, R24, 0x65, PT ;  /* 0x000000651800780c */ /* 0x000fc60003f05270 */
[----:B------:R-:W-:-:S05]  /*3520*/  IMAD.IADD R26, R25, 0x1, R20 ;  /* 0x00000001191a7824 */ /* 0x000fca00078e0214 */
[----:B------:R-:W0:Y:S05]  /*3530*/  SHFL.DOWN PT, R20, R26, 0x10, R44 ;  /* 0x0a0000001a147989 */ /* 0x000e2a00000e002c */
[----:B------:R-:W-:Y:S02]  /*3540*/  VOTE.ALL P0, P0 ;  /* 0x0000000000ff7806 */ /* 0x000fe40000000000 */
[----:B0-----:R-:W-:-:S05]  /*3550*/  SEL R19, R20, RZ, !P2 ;  /* 0x000000ff14137207 */ /* 0x001fca0005000000 */
[----:B------:R-:W-:-:S07]  /*3560*/  IMAD.IADD R26, R26, 0x1, R19 ;  /* 0x000000011a1a7824 */ /* 0x000fce00078e0213 */
.L_x_222:
[----:B------:R-:W-:Y:S05]  /*3570*/  @!P0 BRA `(.L_x_171) ;  /* 0x0000000400348947 */ /* 0x000fea0003800000 */
[----:B------:R-:W-:-:S07]  /*3580*/  IMAD.MOV.U32 R44, RZ, RZ, 0x3b8 ;  /* 0x000003b8ff2c7424 */ /* 0x000fce00078e00ff */
.L_x_177:
        /* <DEDUP_REMOVED lines=10> */
.L_x_225:
[----:B------:R-:W-:Y:S05]  /*3630*/  @!P0 BRA `(.L_x_173) ;  /* 0x0000000000748947 */ /* 0x000fea0003800000 */
[----:B------:R-:W-:-:S07]  /*3640*/  IMAD.MOV.U32 R20, RZ, RZ, R44 ;  /* 0x000000ffff147224 */ /* 0x000fce00078e002c */
.L_x_175:
        /* <DEDUP_REMOVED lines=8> */
[----:B------:R-:W0:Y:S02]  /*36d0*/  F2I.FTZ.U32.TRUNC.NTZ R19, R19 ;  /* 0x0000001300137305 */ /* 0x000e24000021f000 */
[----:B0-----:R-:W-:Y:S02]  /*36e0*/  IMAD R25, R18, R19, RZ ;  /* 0x0000001312197224 */ /* 0x001fe400078e02ff */
[----:B------:R-:W-:-:S04]  /*36f0*/  IMAD.MOV.U32 R18, RZ, RZ, RZ ;  /* 0x000000ffff127224 */ /* 0x000fc800078e00ff */
        /* <DEDUP_REMOVED lines=16> */
.L_x_228:
[----:B------:R-:W-:Y:S05]  /*3800*/  @P0 BRA `(.L_x_175) ;  /* 0xfffffffc00900947 */ /* 0x000fea000383ffff */
.L_x_173:
[----:B------:R-:W-:Y:S01]  /*3810*/  UMOV UR5, 0xffffffff ;  /* 0xffffffff00057882 */ /* 0x000fe20000000000 */
[----:B------:R-:W-:Y:S02]  /*3820*/  ISETP.NE.AND P0, PT, R24, 0x65, PT ;  /* 0x000000651800780c */ /* 0x000fe40003f05270 */
[----:B------:R-:W-:Y:S11]  /*3830*/  BRA.DIV UR5, `(.L_x_176) ;  /* 0x0000001a05fc7947 */ /* 0x000ff6000b800000 */
[----:B------:R-:W-:Y:S01]  /*3840*/  VOTE.ANY R19, PT, !P0 ;  /* 0x0000000000137806 */ /* 0x000fe200040e0100 */
[----:B------:R-:W-:Y:S02]  /*3850*/  VIADD R17, R36, 0x2 ;  /* 0x0000000224117836 */ /* 0x000fe40000000000 */
[----:B------:R-:W-:Y:S01]  /*3860*/  VIADD R21, R21, 0xffffffe0 ;  /* 0xffffffe015157836 */ /* 0x000fe20000000000 */
[----:B------:R-:W-:-:S05]  /*3870*/  LOP3.LUT R19, R19, 0x80000000, R53, 0xec, !PT ;  /* 0x8000000013137812 */ /* 0x000fca00078eec35 */
[----:B------:R-:W-:-:S05]  /*3880*/  VIADD R16, R19, 0xffffffff ;  /* 0xffffffff13107836 */ /* 0x000fca0000000000 */
[----:B------:R-:W-:-:S06]  /*3890*/  LOP3.LUT R16, R19, R16, RZ, 0xc, !PT ;  /* 0x0000001013107212 */ /* 0x000fcc00078e0cff */
[----:B------:R-:W0:Y:S02]  /*38a0*/  POPC R16, R16 ;  /* 0x0000001000107309 */ /* 0x000e240000000000 */
[----:B0-----:R-:W0:Y:S01]  /*38b0*/  SHFL.DOWN PT, R20, R25, 0x1, R16 ;  /* 0x0820000019147989 */ /* 0x001e2200000e0010 */
[----:B------:R-:W-:-:S04]  /*38c0*/  ISETP.GE.AND P0, PT, R36, R16, PT ;  /* 0x000000102400720c */ /* 0x000fc80003f06270 */
[----:B0-----:R-:W-:Y:S02]  /*38d0*/  SEL R20, R20, RZ, !P0 ;  /* 0x000000ff14147207 */ /* 0x001fe40004000000 */
[----:B------:R-:W-:Y:S01]  /*38e0*/  ISETP.GT.AND P0, PT, R17, R16, PT ;  /* 0x000000101100720c */ /* 0x000fe20003f04270 */
[----:B------:R-:W-:Y:S02]  /*38f0*/  VIADD R17, R36, 0x4 ;  /* 0x0000000424117836 */ /* 0x000fe40000000000 */
        /* <DEDUP_REMOVED lines=10> */
[----:B------:R-:W-:-:S03]  /*39a0*/  IMAD.IADD R25, R25, 0x1, R20 ;  /* 0x0000000119197824 */ /* 0x000fc600078e0214 */
[----:B------:R-:W-:Y:S02]  /*39b0*/  ISETP.GT.AND P2, PT, R17, R16, PT ;  /* 0x000000101100720c */ /* 0x000fe40003f44270 */
        /* <DEDUP_REMOVED lines=8> */
.L_x_237:
[----:B------:R-:W-:Y:S05]  /*3a40*/  @P0 BRA `(.L_x_177) ;  /* 0xfffffff800d00947 */ /* 0x000fea000383ffff */
.L_x_171:
        /* <DEDUP_REMOVED lines=15> */
.L_x_165:
[----:B------:R-:W-:Y:S05]  /*3b40*/  WARPSYNC.ALL ;  /* 0x0000000000007948 */ /* 0x000fea0003800000 */
[----:B------:R-:W0:Y:S08]  /*3b50*/  S2UR UR5, SR_CgaCtaId ;  /* 0x00000000000579c3 */ /* 0x000e300000008800 */
[----:B------:R-:W-:Y:S06]  /*3b60*/  BAR.SYNC.DEFER_BLOCKING 0x0 ;  /* 0x0000000000007b1d */ /* 0x000fec0000010000 */
[----:B------:R-:W-:Y:S01]  /*3b70*/  UMOV UR4, 0x400 ;  /* 0x0000040000047882 */ /* 0x000fe20000000000 */
[----:B-1----:R-:W1:Y:S01]  /*3b80*/  S2R R17, SR_TID.X ;  /* 0x0000000000117919 */ /* 0x002e620000002100 */
[----:B0-----:R-:W-:-:S09]  /*3b90*/  ULEA UR4, UR5, UR4, 0x18 ;  /* 0x0000000405047291 */ /* 0x001fd2000f8ec0ff */
[----:B------:R-:W0:Y:S01]  /*3ba0*/  LDS R16, [UR4+0x4c] ;  /* 0x00004c04ff107984 */ /* 0x000e220008000800 */
[----:B-1----:R-:W-:-:S04]  /*3bb0*/  ISETP.NE.AND P0, PT, R17, RZ, PT ;  /* 0x000000ff1100720c */ /* 0x002fc80003f05270 */
[----:B0-----:R-:W-:-:S05]  /*3bc0*/  SEL R16, R16, RZ, P0 ;  /* 0x000000ff10107207 */ /* 0x001fca0000000000 */
[----:B------:R-:W-:-:S07]  /*3bd0*/  IMAD.IADD R16, R16, 0x1, R19 ;  /* 0x0000000110107824 */ /* 0x000fce00078e0213 */
.L_x_164:
[----:B------:R-:W-:Y:S01]  /*3be0*/  IMAD.IADD R17, R2, 0x1, R16 ;  /* 0x0000000102117824 */ /* 0x000fe200078e0210 */
[----:B------:R-:W0:Y:S01]  /*3bf0*/  S2R R20, SR_LANEID ;  /* 0x0000000000147919 */ /* 0x000e220000000000 */
[----:B------:R-:W1:Y:S01]  /*3c00*/  S2UR UR5, SR_CTAID.X ;  /* 0x00000000000579c3 */ /* 0x000e620000002500 */
[----:B------:R-:W2:Y:S01]  /*3c10*/  LDCU.64 UR6, c[0x0][0x388] ;  /* 0x00007100ff0677ac */ /* 0x000ea20008000a00 */
[----:B------:R-:W-:Y:S01]  /*3c20*/  IMAD.IADD R2, R3, 0x1, R17 ;  /* 0x0000000103027824 */ /* 0x000fe200078e0211 */
[----:B------:R-:W3:Y:S03]  /*3c30*/  S2R R21, SR_TID.X ;  /* 0x0000000000157919 */ /* 0x000ee60000002100 */
[----:B------:R-:W-:Y:S01]  /*3c40*/  IMAD.IADD R3, R4, 0x1, R2 ;  /* 0x0000000104037824 */ /* 0x000fe200078e0202 */
[----:B------:R-:W4:Y:S03]  /*3c50*/  S2R R26, SR_TID.X ;  /* 0x00000000001a7919 */ /* 0x000f260000002100 */
[----:B------:R-:W-:-:S04]  /*3c60*/  IMAD.IADD R4, R5, 0x1, R3 ;  /* 0x0000000105047824 */ /* 0x000fc800078e0203 */
[----:B------:R-:W-:-:S04]  /*3c70*/  IMAD.IADD R5, R6, 0x1, R4 ;  /* 0x0000000106057824 */ /* 0x000fc800078e0204 */
[----:B------:R-:W-:-:S04]  /*3c80*/  IMAD.IADD R6, R7, 0x1, R5 ;  /* 0x0000000107067824 */ /* 0x000fc800078e0205 */
[----:B------:R-:W-:-:S04]  /*3c90*/  IMAD.IADD R7, R8, 0x1, R6 ;  /* 0x0000000108077824 */ /* 0x000fc800078e0206 */
[----:B------:R-:W-:-:S04]  /*3ca0*/  IMAD.IADD R8, R9, 0x1, R7 ;  /* 0x0000000109087824 */ /* 0x000fc800078e0207 */
[----:B------:R-:W-:Y:S02]  /*3cb0*/  IMAD.IADD R9, R10, 0x1, R8 ;  /* 0x000000010a097824 */ /* 0x000fe400078e0208 */
[----:B0-----:R-:W-:Y:S01]  /*3cc0*/  IMAD R24, R20, 0x54, R37 ;  /* 0x0000005414187824 */ /* 0x001fe200078e0225 */
[----:B------:R-:W-:Y:S01]  /*3cd0*/  BAR.SYNC.DEFER_BLOCKING 0x0 ;  /* 0x0000000000007b1d */ /* 0x000fe20000010000 */
[----:B------:R-:W-:Y:S01]  /*3ce0*/  IMAD.IADD R10, R11, 0x1, R9 ;  /* 0x000000010b0a7824 */ /* 0x000fe200078e0209 */
[----:B---3--:R-:W-:-:S03]  /*3cf0*/  ISETP.NE.AND P0, PT, R21, RZ, PT ;  /* 0x000000ff1500720c */ /* 0x008fc60003f05270 */
        /* <DEDUP_REMOVED lines=13> */
[----:B------:R-:W-:Y:S03]  /*3dd0*/  STS.64 [R24+0x20], R8 ;  /* 0x0000200818007388 */ /* 0x000fe60000000a00 */
[----:B------:R-:W-:Y:S01]  /*3de0*/  IMAD.IADD R22, R33, 0x1, R21 ;  /* 0x0000000121167824 */ /* 0x000fe200078e0215 */
[----:B0-----:R-:W1:Y:S01]  /*3df0*/  LDC R2, c[0x0][0x398] ;  /* 0x0000e600ff027b82 */ /* 0x001e620000000800 */
[----:B------:R-:W-:Y:S02]  /*3e00*/  STS.64 [R24+0x28], R10 ;  /* 0x0000280a18007388 */ /* 0x000fe40000000a00 */
[----:B------:R-:W-:-:S02]  /*3e10*/  IMAD.IADD R23, R34, 0x1, R22 ;  /* 0x0000000122177824 */ /* 0x000fc400078e0216 */
[----:B------:R4:W-:Y:S04]  /*3e20*/  STS.64 [R24+0x30], R12 ;  /* 0x0000300c18007388 */ /* 0x0009e80000000a00 */
[----:B------:R-:W-:Y:S04]  /*3e30*/  STS.64 [R24+0x38], R14 ;  /* 0x0000380e18007388 */ /* 0x000fe80000000a00 */
[----:B------:R-:W-:Y:S04]  /*3e40*/  STS.64 [R24+0x40], R18 ;  /* 0x0000401218007388 */ /* 0x000fe80000000a00 */
[----:B------:R-:W-:Y:S01]  /*3e50*/  STS.64 [R24+0x48], R20 ;  /* 0x0000481418007388 */ /* 0x000fe20000000a00 */
[----:B----4-:R-:W-:-:S02]  /*3e60*/  LOP3.LUT R12, R26, 0x1f, RZ, 0xc0, !PT ;  /* 0x0000001f1a0c7812 */ /* 0x010fc400078ec0ff */
[----:B------:R-:W-:Y:S01]  /*3e70*/  LOP3.LUT R26, R26, 0x3e0, RZ, 0xc0, !PT ;  /* 0x000003e01a1a7812 */ /* 0x000fe200078ec0ff */
[----:B------:R-:W-:Y:S01]  /*3e80*/  STS.64 [R24+0x50], R22 ;  /* 0x0000501618007388 */ /* 0x000fe20000000a00 */
[----:B------:R-:W-:-:S03]  /*3e90*/  NOP ;  /* 0x0000000000007918 */ /* 0x000fc60000000000 */
[----:B------:R-:W-:Y:S01]  /*3ea0*/  LDS R16, [R37] ;  /* 0x0000000025107984 */ /* 0x000fe20000000800 */
[----:B-1----:R-:W-:Y:S02]  /*3eb0*/  VIADD R2, R2, UR5 ;  /* 0x0000000502027c36 */ /* 0x002fe40008000000 */
[----:B------:R-:W-:Y:S01]  /*3ec0*/  IMAD R26, R26, 0x16, R12 ;  /* 0x000000161a1a7824 */ /* 0x000fe200078e020c */
[----:B------:R-:W-:Y:S04]  /*3ed0*/  LDS R8, [R37+0x80] ;  /* 0x0000800025087984 */ /* 0x000fe80000000800 */
        /* <DEDUP_REMOVED lines=19> */
[----:B------:R0:W-:Y:S04]  /*4010*/  LDS R23, [R37+0xa80] ;  /* 0x000a800025177984 */ /* 0x0001e80000000800 */
[----:B------:R1:W-:Y:S01]  /*4020*/  @!P0 STS [UR4+0x8400], R0 ;  /* 0x00840000ff008988 */ /* 0x0003e20008000804 */
[----:B------:R-:W-:Y:S01]  /*4030*/  BAR.SYNC.DEFER_BLOCKING 0x0 ;  /* 0x0000000000007b1d */ /* 0x000fe20000010000 */
[----:B0-----:R-:W-:-:S02]  /*4040*/  VIADD R37, R26, 0x20 ;  /* 0x000000201a257836 */ /* 0x001fc40000000000 */
[----:B-1----:R-:W-:-:S03]  /*4050*/  IMAD R0, R2, 0x2100, RZ ;  /* 0x0000210002007824 */ /* 0x002fc600078e02ff */
[----:B------:R-:W0:Y:S02]  /*4060*/  S2R R3, SR_TID.X ;  /* 0x0000000000037919 */ /* 0x000e240000002100 */
[----:B------:R-:W-:-:S04]  /*4070*/  IADD3 R0, P0, PT, R0, R26, RZ ;  /* 0x0000001a00007210 */ /* 0x000fc80007f1e0ff */
[----:B--2---:R-:W-:Y:S01]  /*4080*/  LEA R2, P1, R0, UR6, 0x2 ;  /* 0x0000000600027c11 */ /* 0x004fe2000f8210ff */
[----:B------:R-:W1:Y:S01]  /*4090*/  LDS R4, [UR4+0x8400] ;  /* 0x00840004ff047984 */ /* 0x000e620008000800 */
[C---:B0-----:R-:W-:Y:S02]  /*40a0*/  LOP3.LUT R12, R3.reuse, 0x3e0, RZ, 0xc0, !PT ;  /* 0x000003e0030c7812 */ /* 0x041fe400078ec0ff */
[----:B------:R-:W-:-:S05]  /*40b0*/  LOP3.LUT R3, R3, 0x1f, RZ, 0xc0, !PT ;  /* 0x0000001f03037812 */ /* 0x000fca00078ec0ff */
[----:B------:R-:W-:Y:S02]  /*40c0*/  IMAD R12, R12, 0x16, R3 ;  /* 0x000000160c0c7824 */ /* 0x000fe400078e0203 */
[----:B------:R-:W-:-:S05]  /*40d0*/  IMAD.X R3, RZ, RZ, RZ, P0 ;  /* 0x000000ffff037224 */ /* 0x000fca00000e06ff */
[----:B------:R-:W-:Y:S02]  /*40e0*/  LEA.HI.X R3, R0, UR7, R3, 0x2, P1 ;  /* 0x0000000700037c11 */ /* 0x000fe400088f1403 */
[-C--:B-1----:R-:W-:Y:S02]  /*40f0*/  ISETP.GE.AND P6, PT, R26, R4.reuse, PT ;  /* 0x000000041a00720c */ /* 0x082fe40003fc6270 */
[-C--:B------:R-:W-:Y:S01]  /*4100*/  ISETP.GE.AND P5, PT, R37, R4.reuse, PT ;  /* 0x000000042500720c */ /* 0x080fe20003fa6270 */
[C---:B------:R-:W-:Y:S01]  /*4110*/  VIADD R37, R12.reuse, 0x80 ;  /* 0x000000800c257836 */ /* 0x040fe20000000000 */
[-C--:B------:R-:W-:Y:S01]  /*4120*/  ISETP.GE.AND P0, PT, R51, R4.reuse, PT ;  /* 0x000000043300720c */ /* 0x080fe20003f06270 */
[----:B------:R-:W-:Y:S01]  /*4130*/  VIADD R51, R12, 0xa0 ;  /* 0x000000a00c337836 */ /* 0x000fe20000000000 */
[-C--:B------:R-:W-:Y:S02]  /*4140*/  ISETP.GE.AND P4, PT, R50, R4.reuse, PT ;  /* 0x000000043200720c */ /* 0x080fe40003f86270 */
[-C--:B------:R-:W-:Y:S01]  /*4150*/  ISETP.GE.AND P3, PT, R37, R4.reuse, PT ;  /* 0x000000042500720c */ /* 0x080fe20003f66270 */
[----:B------:R-:W-:Y:S01]  /*4160*/  VIADD R37, R12, 0xe0 ;  /* 0x000000e00c257836 */ /* 0x000fe20000000000 */
[----:B------:R-:W-:-:S02]  /*4170*/  ISETP.GE.AND P2, PT, R51, R4, PT ;  /* 0x000000043300720c */ /* 0x000fc40003f46270 */
[-C--:B------:R-:W-:Y:S01]  /*4180*/  ISETP.GE.AND P1, PT, R49, R4.reuse, PT ;  /* 0x000000043100720c */ /* 0x080fe20003f26270 */
[----:B------:R-:W-:Y:S01]  /*4190*/  @!P6 STG.E desc[UR8][R2.64], R16 ;  /* 0x000000100200e986 */ /* 0x000fe2000c101908 */
[-C--:B------:R-:W-:Y:S01]  /*41a0*/  ISETP.GE.AND P6, PT, R37, R4.reuse, PT ;  /* 0x000000042500720c */ /* 0x080fe20003fc6270 */
[----:B------:R-:W-:Y:S02]  /*41b0*/  VIADD R37, R12, 0x120 ;  /* 0x000001200c257836 */ /* 0x000fe40000000000 */
[----:B------:R-:W-:Y:S01]  /*41c0*/  @!P5 STG.E desc[UR8][R2.64+0x80], R8 ;  /* 0x000080080200d986 */ /* 0x000fe2000c101908 */
[----:B------:R-:W-:-:S03]  /*41d0*/  ISETP.GE.AND P5, PT, R48, R4, PT ;  /* 0x000000043000720c */ /* 0x000fc60003fa6270 */
[----:B------:R-:W-:Y:S01]  /*41e0*/  @!P0 STG.E desc[UR8][R2.64+0x100], R10 ;  /* 0x0001000a02008986 */ /* 0x000fe2000c101908 */
[-C--:B------:R-:W-:Y:S01]  /*41f0*/  ISETP.GE.AND P0, PT, R37, R4.reuse, PT ;  /* 0x000000042500720c */ /* 0x080fe20003f06270 */
[----:B------:R-:W-:Y:S02]  /*4200*/  VIADD R37, R12, 0x1c0 ;  /* 0x000001c00c257836 */ /* 0x000fe40000000000 */
[----:B------:R-:W-:Y:S01]  /*4210*/  @!P4 STG.E desc[UR8][R2.64+0x180], R6 ;  /* 0x000180060200c986 */ /* 0x000fe2000c101908 */
[----:B------:R-:W-:-:S03]  /*4220*/  ISETP.GE.AND P4, PT, R47, R4, PT ;  /* 0x000000042f00720c */ /* 0x000fc60003f86270 */
[----:B------:R-:W-:Y:S01]  /*4230*/  @!P3 STG.E desc[UR8][R2.64+0x200], R53 ;  /* 0x000200350200b986 */ /* 0x000fe2000c101908 */
[----:B------:R-:W-:-:S03]  /*4240*/  ISETP.GE.AND P3, PT, R46, R4, PT ;  /* 0x000000042e00720c */ /* 0x000fc60003f66270 */
[----:B------:R-:W-:Y:S01]  /*4250*/  @!P2 STG.E desc[UR8][R2.64+0x280], R39 ;  /* 0x000280270200a986 */ /* 0x000fe2000c101908 */
[----:B------:R-:W-:-:S03]  /*4260*/  ISETP.GE.AND P2, PT, R45, R4, PT ;  /* 0x000000042d00720c */ /* 0x000fc60003f46270 */
[----:B------:R0:W-:Y:S01]  /*4270*/  @!P1 STG.E desc[UR8][R2.64+0x300], R33 ;  /* 0x0003002102009986 */ /* 0x0001e2000c101908 */
[-C--:B------:R-:W-:Y:S01]  /*4280*/  ISETP.GE.AND P1, PT, R43, R4.reuse, PT ;  /* 0x000000042b00720c */ /* 0x080fe20003f26270 */
[C---:B------:R-:W-:Y:S02]  /*4290*/  VIADD R43, R12.reuse, 0x220 ;  /* 0x000002200c2b7836 */ /* 0x040fe40000000000 */
[----:B------:R-:W-:Y:S01]  /*42a0*/  @!P6 STG.E desc[UR8][R2.64+0x380], R35 ;  /* 0x000380230200e986 */ /* 0x000fe2000c101908 */
[-C--:B------:R-:W-:Y:S01]  /*42b0*/  ISETP.GE.AND P6, PT, R37, R4.reuse, PT ;  /* 0x000000042500720c */ /* 0x080fe20003fc6270 */
[----:B------:R-:W-:Y:S02]  /*42c0*/  VIADD R37, R12, 0x200 ;  /* 0x000002000c257836 */ /* 0x000fe40000000000 */
[----:B------:R1:W-:Y:S01]  /*42d0*/  @!P5 STG.E desc[UR8][R2.64+0x400], R31 ;  /* 0x0004001f0200d986 */ /* 0x0003e2000c101908 */
[----:B------:R-:W-:Y:S01]  /*42e0*/  ISETP.GE.AND P5, PT, R42, R4, PT ;  /* 0x000000042a00720c */ /* 0x000fe20003fa6270 */
[----:B0-----:R-:W-:-:S02]  /*42f0*/  VIADD R33, R12, 0x260 ;  /* 0x000002600c217836 */ /* 0x001fc40000000000 */
[----:B------:R0:W-:Y:S01]  /*4300*/  @!P0 STG.E desc[UR8][R2.64+0x480], R25 ;  /* 0x0004801902008986 */ /* 0x0001e2000c101908 */
[----:B------:R-:W-:-:S03]  /*4310*/  ISETP.GE.AND P0, PT, R37, R4, PT ;  /* 0x000000042500720c */ /* 0x000fc60003f06270 */
[----:B------:R0:W-:Y:S01]  /*4320*/  @!P4 STG.E desc[UR8][R2.64+0x500], R27 ;  /* 0x0005001b0200c986 */ /* 0x0001e2000c101908 */
[-C--:B------:R-:W-:Y:S01]  /*4330*/  ISETP.GE.AND P4, PT, R43, R4.reuse, PT ;  /* 0x000000042b00720c */ /* 0x080fe20003f86270 */
[----:B-1----:R-:W-:Y:S02]  /*4340*/  VIADD R31, R12, 0x280 ;  /* 0x000002800c1f7836 */ /* 0x002fe40000000000 */
[----:B------:R0:W-:Y:S01]  /*4350*/  @!P3 STG.E desc[UR8][R2.64+0x580], R29 ;  /* 0x0005801d0200b986 */ /* 0x0001e2000c101908 */
[----:B------:R-:W-:-:S03]  /*4360*/  ISETP.GE.AND P3, PT, R41, R4, PT ;  /* 0x000000042900720c */ /* 0x000fc60003f66270 */
[----:B------:R0:W-:Y:S01]  /*4370*/  @!P2 STG.E desc[UR8][R2.64+0x600], R19 ;  /* 0x000600130200a986 */ /* 0x0001e2000c101908 */
[----:B------:R-:W-:-:S03]  /*4380*/  ISETP.GE.AND P2, PT, R33, R4, PT ;  /* 0x000000042100720c */ /* 0x000fc60003f46270 */
[----:B------:R0:W-:Y:S01]  /*4390*/  @!P1 STG.E desc[UR8][R2.64+0x680], R21 ;  /* 0x0006801502009986 */ /* 0x0001e2000c101908 */
[----:B------:R-:W-:-:S03]  /*43a0*/  ISETP.GE.AND P1, PT, R31, R4, PT ;  /* 0x000000041f00720c */ /* 0x000fc60003f26270 */
[----:B------:R0:W-:Y:S01]  /*43b0*/  @!P6 STG.E desc[UR8][R2.64+0x700], R17 ;  /* 0x000700110200e986 */ /* 0x0001e2000c101908 */
[----:B------:R-:W-:-:S03]  /*43c0*/  ISETP.GE.AND P6, PT, R40, R4, PT ;  /* 0x000000042800720c */ /* 0x000fc60003fc6270 */
[----:B------:R0:W-:Y:S04]  /*43d0*/  @!P5 STG.E desc[UR8][R2.64+0x780], R15 ;  /* 0x0007800f0200d986 */ /* 0x0001e8000c101908 */
[----:B------:R0:W-:Y:S04]  /*43e0*/  @!P0 STG.E desc[UR8][R2.64+0x800], R13 ;  /* 0x0008000d02008986 */ /* 0x0001e8000c101908 */
[----:B------:R0:W-:Y:S04]  /*43f0*/  @!P4 STG.E desc[UR8][R2.64+0x880], R11 ;  /* 0x0008800b0200c986 */ /* 0x0001e8000c101908 */
[----:B------:R0:W-:Y:S04]  /*4400*/  @!P3 STG.E desc[UR8][R2.64+0x900], R9 ;  /* 0x000900090200b986 */ /* 0x0001e8000c101908 */
[----:B------:R0:W-:Y:S04]  /*4410*/  @!P2 STG.E desc[UR8][R2.64+0x980], R7 ;  /* 0x000980070200a986 */ /* 0x0001e8000c101908 */
[----:B------:R0:W-:Y:S01]  /*4420*/  @!P1 STG.E desc[UR8][R2.64+0xa00], R5 ;  /* 0x000a000502009986 */ /* 0x0001e2000c101908 */
[----:B------:R-:W-:Y:S05]  /*4430*/  @P6 EXIT ;  /* 0x000000000000694d */ /* 0x000fea0003800000 */
[----:B------:R-:W-:Y:S01]  /*4440*/  STG.E desc[UR8][R2.64+0xa80], R23 ;  /* 0x000a801702007986 */ /* 0x000fe2000c101908 */
[----:B------:R-:W-:Y:S05]  /*4450*/  EXIT ;  /* 0x000000000000794d */ /* 0x000fea0003800000 */
.L_x_151:
[----:B------:R-:W-:Y:S01]  /*4460*/  BSSY B1, `(.L_x_178) ;  /* 0x0000006000017945 */ /* 0x000fe20003800000 */
[----:B------:R-:W-:Y:S01]  /*4470*/  PLOP3.LUT P0, PT, P0, PT, PT, 0x8, 0x80 ;  /* 0x000000000080781c */ /* 0x000fe2000070e170 */
[----:B------:R-:W-:-:S12]  /*4480*/  IMAD.MOV.U32 R19, RZ, RZ, -0x1 ;  /* 0xffffffffff137424 */ /* 0x000fd800078e00ff */
[----:B------:R-:W-:Y:S05]  /*4490*/  WARPSYNC.COLLECTIVE R19, `(.L_x_179) ;  /* 0x0000000013087348 */ /* 0x000fea0003c00000 */
[----:B------:R-:W-:Y:S01]  /*44a0*/  VOTE.ANY P0, P0 ;  /* 0x0000000000ff7806 */ /* 0x000fe20000000100 */
[----:B------:R-:W-:-:S12]  /*44b0*/  ENDCOLLECTIVE ;  /* 0x000000000000791b */ /* 0x000fd80003800000 */
.L_x_179:
[----:B------:R-:W-:Y:S05]  /*44c0*/  BSYNC B1 ;  /* 0x0000000000017941 */ /* 0x000fea0003800000 */
.L_x_178:
[----:B------:R-:W-:Y:S05]  /*44d0*/  BRA `(.L_x_180) ;  /* 0xffffffc800a87947 */ /* 0x000fea000383ffff */
.L_x_153:
[----:B------:R-:W-:Y:S01]  /*44e0*/  BSSY B1, `(.L_x_181) ;  /* 0x0000006000017945 */ /* 0x000fe20003800000 */
[----:B------:R-:W-:Y:S01]  /*44f0*/  PLOP3.LUT P0, PT, P0, PT, PT, 0x8, 0x80 ;  /* 0x000000000080781c */ /* 0x000fe2000070e170 */
[----:B------:R-:W-:-:S12]  /*4500*/  IMAD.MOV.U32 R19, RZ, RZ, -0x1 ;  /* 0xffffffffff137424 */ /* 0x000fd800078e00ff */
[----:B------:R-:W-:Y:S05]  /*4510*/  WARPSYNC.COLLECTIVE R19, `(.L_x_182) ;  /* 0x0000000013087348 */ /* 0x000fea0003c00000 */
[----:B------:R-:W-:Y:S01]  /*4520*/  VOTE.ANY P0, P0 ;  /* 0x0000000000ff7806 */ /* 0x000fe20000000100 */
[----:B------:R-:W-:-:S12]  /*4530*/  ENDCOLLECTIVE ;  /* 0x000000000000791b */ /* 0x000fd80003800000 */
.L_x_182:
[----:B------:R-:W-:Y:S05]  /*4540*/  BSYNC B1 ;  /* 0x0000000000017941 */ /* 0x000fea0003800000 */
.L_x_181:
[----:B------:R-:W-:Y:S05]  /*4550*/  BRA `(.L_x_183) ;  /* 0xffffffc800fc7947 */ /* 0x000fea000383ffff */
.L_x_155:
[----:B------:R-:W0:Y:S01]  /*4560*/  S2R R48, SR_GEMASK ;  /* 0x0000000000307919 */ /* 0x000e220000003c00 */
[----:B------:R-:W-:Y:S01]  /*4570*/  BSSY B1, `(.L_x_184) ;  /* 0x0000006000017945 */ /* 0x000fe20003800000 */
[----:B------:R-:W-:Y:S01]  /*4580*/  PLOP3.LUT P0, PT, P0, PT, PT, 0x8, 0x80 ;  /* 0x000000000080781c */ /* 0x000fe2000070e170 */
[----:B------:R-:W-:-:S12]  /*4590*/  IMAD.MOV.U32 R19, RZ, RZ, -0x1 ;  /* 0xffffffffff137424 */ /* 0x000fd800078e00ff */
[----:B0-----:R-:W-:Y:S05]  /*45a0*/  WARPSYNC.COLLECTIVE R19, `(.L_x_185) ;  /* 0x0000000013087348 */ /* 0x001fea0003c00000 */
[----:B------:R-:W-:Y:S01]  /*45b0*/  VOTE.ANY R19, PT, P0 ;  /* 0x0000000000137806 */ /* 0x000fe200000e0100 */
[----:B0-----:R-:W-:Y:S06]  /*45c0*/  ENDCOLLECTIVE ;  /* 0x000000000000791b */ /* 0x001fec0003800000 */
.L_x_185:
[----:B------:R-:W-:Y:S05]  /*45d0*/  BSYNC B1 ;  /* 0x0000000000017941 */ /* 0x000fea0003800000 */
.L_x_184:
[----:B------:R-:W-:Y:S01]  /*45e0*/  LOP3.LUT R19, R19, 0x80000000, R48, 0xec, !PT ;  /* 0x8000000013137812 */ /* 0x000fe200078eec30 */
[----:B------:R-:W-:Y:S01]  /*45f0*/  IMAD.MOV.U32 R18, RZ, RZ, R41 ;  /* 0x000000ffff127224 */ /* 0x000fe200078e0029 */
[----:B------:R-:W0:Y:S01]  /*4600*/  LDC.64 R42, c[0x0][0x390] ;  /* 0x0000e400ff2a7b82 */ /* 0x000e220000000a00 */
[----:B------:R-:W-:Y:S02]  /*4610*/  IMAD.MOV.U32 R17, RZ, RZ, 0x1 ;  /* 0x00000001ff117424 */ /* 0x000fe400078e00ff */
[----:B------:R-:W-:Y:S02]  /*4620*/  VIADD R16, R19, 0xffffffff ;  /* 0xffffffff13107836 */ /* 0x000fe40000000000 */
[C---:B------:R-:W-:Y:S02]  /*4630*/  VIADD R23, R47.reuse, 0x4 ;  /* 0x000000042f177836 */ /* 0x040fe40000000000 */
[----:B------:R-:W-:Y:S01]  /*4640*/  VIADD R26, R47, 0x8 ;  /* 0x000000082f1a7836 */ /* 0x000fe20000000000 */
[----:B------:R-:W-:Y:S01]  /*4650*/  LOP3.LUT R22, R19, R16, RZ, 0xc, !PT ;  /* 0x0000001013167212 */ /* 0x000fe200078e0cff */
[----:B------:R-:W-:-:S03]  /*4660*/  IMAD.MOV.U32 R19, RZ, RZ, -0x1 ;  /* 0xffffffffff137424 */ /* 0x000fc600078e00ff */
[----:B------:R1:W2:Y:S02]  /*4670*/  POPC R16, R22 ;  /* 0x0000001600107309 */ /* 0x0002a40000000000 */
[----:B-1----:R-:W-:Y:S01]  /*4680*/  VIADD R22, R47, 0x2 ;  /* 0x000000022f167836 */ /* 0x002fe20000000000 */
[----:B0-2---:R-:W-:-:S13]  /*4690*/  IADD3 R42, P3, PT, R42, 0x100, RZ ;  /* 0x000001002a2a7810 */ /* 0x005fda0007f7e0ff */
[----:B------:R-:W-:Y:S05]  /*46a0*/  WARPSYNC.COLLECTIVE R19, `(.L_x_186) ;  /* 0x0000000013087348 */ /* 0x000fea0003c00000 */
[----:B------:R0:W1:Y:S02]  /*46b0*/  SHFL.DOWN P2, R20, R18, R17, R16 ;  /* 0x0800001112147389 */ /* 0x0000640000040010 */
[----:B01----:R-:W-:Y:S05]  /*46c0*/  ENDCOLLECTIVE ;  /* 0x000000000000791b */ /* 0x003fea0003800000 */
.L_x_186:
[-C--:B------:R-:W-:Y:S01]  /*46d0*/  ISETP.GE.AND P0, PT, R47, R16.reuse, PT ;  /* 0x000000102f00720c */ /* 0x080fe20003f06270 */
[----:B------:R-:W-:Y:S02]  /*46e0*/  IMAD.X R43, RZ, RZ, R43, P3 ;  /* 0x000000ffff2b7224 */ /* 0x000fe400018e062b */
[----:B------:R-:W-:Y:S01]  /*46f0*/  IMAD.MOV.U32 R17, RZ, RZ, 0x2 ;  /* 0x00000002ff117424 */ /* 0x000fe200078e00ff */
[----:B------:R-:W-:Y:S02]  /*4700*/  SEL R20, R20, RZ, !P0 ;  /* 0x000000ff14147207 */ /* 0x000fe40004000000 */
[----:B------:R-:W-:-:S03]  /*4710*/  ISETP.GT.AND P0, PT, R22, R16, PT ;  /* 0x000000101600720c */ /* 0x000fc60003f04270 */
[----:B------:R-:W-:-:S04]  /*4720*/  IMAD.IADD R37, R20, 0x1, R41 ;  /* 0x0000000114257824 */ /* 0x000fc800078e0229 */
[----:B------:R-:W-:-:S07]  /*4730*/  IMAD.MOV.U32 R18, RZ, RZ, R37 ;  /* 0x000000ffff127224 */ /* 0x000fce00078e0025 */
[----:B------:R-:W-:Y:S05]  /*4740*/  WARPSYNC.COLLECTIVE R19, `(.L_x_187) ;  /* 0x0000000013087348 */ /* 0x000fea0003c00000 */
[----:B------:R0:W1:Y:S02]  /*4750*/  SHFL.DOWN P2, R20, R18, R17, R16 ;  /* 0x0800001112147389 */ /* 0x0000640000040010 */
[----:B01----:R-:W-:Y:S05]  /*4760*/  ENDCOLLECTIVE ;  /* 0x000000000000791b */ /* 0x003fea0003800000 */
.L_x_187:
[----:B------:R-:W-:Y:S01]  /*4770*/  IMAD.MOV.U32 R17, RZ, RZ, 0x4 ;  /* 0x00000004ff117424 */ /* 0x000fe200078e00ff */
[----:B------:R-:W-:Y:S02]  /*4780*/  SEL R20, R20, RZ, !P0 ;  /* 0x000000ff14147207 */ /* 0x000fe40004000000 */
[----:B------:R-:W-:-:S03]  /*4790*/  ISETP.GT.AND P0, PT, R23, R16, PT ;  /* 0x000000101700720c */ /* 0x000fc60003f04270 */
[----:B------:R-:W-:Y:S02]  /*47a0*/  IMAD.IADD R39, R37, 0x1, R20 ;  /* 0x0000000125277824 */ /* 0x000fe400078e0214 */
[----:B------:R-:W-:Y:S02]  /*47b0*/  VIADD R37, R47, 0x10 ;  /* 0x000000102f257836 */ /* 0x000fe40000000000 */
[----:B------:R-:W-:-:S07]  /*47c0*/  IMAD.MOV.U32 R18, RZ, RZ, R39 ;  /* 0x000000ffff127224 */ /* 0x000fce00078e0027 */
[----:B------:R-:W-:Y:S05]  /*47d0*/  WARPSYNC.COLLECTIVE R19, `(.L_x_188) ;  /* 0x0000000013087348 */ /* 0x000fea0003c00000 */
[----:B------:R0:W1:Y:S02]  /*47e0*/  SHFL.DOWN P2, R20, R18, R17, R16 ;  /* 0x0800001112147389 */ /* 0x0000640000040010 */
[----:B01----:R-:W-:Y:S05]  /*47f0*/  ENDCOLLECTIVE ;  /* 0x000000000000791b */ /* 0x003fea0003800000 */
.L_x_188:
        /* <DEDUP_REMOVED lines=8> */
.L_x_189:
[----:B------:R-:W-:Y:S01]  /*4880*/  IMAD.MOV.U32 R17, RZ, RZ, 0x10 ;  /* 0x00000010ff117424 */ /* 0x000fe200078e00ff */
[----:B------:R-:W-:Y:S02]  /*4890*/  SEL R20, R20, RZ, !P0 ;  /* 0x000000ff14147207 */ /* 0x000fe40004000000 */
[----:B------:R-:W-:-:S03]  /*48a0*/  ISETP.NE.AND P0, PT, R40, 0x65, PT ;  /* 0x000000652800780c */ /* 0x000fc60003f05270 */
[----:B------:R-:W-:-:S04]  /*48b0*/  IMAD.IADD R41, R51, 0x1, R20 ;  /* 0x0000000133297824 */ /* 0x000fc800078e0214 */
[----:B------:R-:W-:-:S07]  /*48c0*/  IMAD.MOV.U32 R18, RZ, RZ, R41 ;  /* 0x000000ffff127224 */ /* 0x000fce00078e0029 */
[----:B------:R-:W-:Y:S05]  /*48d0*/  WARPSYNC.COLLECTIVE R19, `(.L_x_190) ;  /* 0x0000000013087348 */ /* 0x000fea0003c00000 */
[----:B------:R0:W1:Y:S02]  /*48e0*/  SHFL.DOWN P2, R20, R18, R17, R16 ;  /* 0x0800001112147389 */ /* 0x0000640000040010 */
[----:B01----:R-:W-:Y:S05]  /*48f0*/  ENDCOLLECTIVE ;  /* 0x000000000000791b */ /* 0x003fea0003800000 */
.L_x_190:
[----:B------:R-:W-:Y:S05]  /*4900*/  WARPSYNC.COLLECTIVE R19, `(.L_x_191) ;  /* 0x0000000013087348 */ /* 0x000fea0003c00000 */
[----:B------:R-:W-:Y:S01]  /*4910*/  VOTE.ALL P0, P0 ;  /* 0x0000000000ff7806 */ /* 0x000fe20000000000 */
[----:B------:R-:W-:-:S12]  /*4920*/  ENDCOLLECTIVE ;  /* 0x000000000000791b */ /* 0x000fd80003800000 */
.L_x_191:
[----:B------:R-:W-:-:S04]  /*4930*/  ISETP.GT.AND P2, PT, R37, R16, PT ;  /* 0x000000102500720c */ /* 0x000fc80003f44270 */
[----:B------:R-:W-:-:S05]  /*4940*/  SEL R20, R20, RZ, !P2 ;  /* 0x000000ff14147207 */ /* 0x000fca0005000000 */
[----:B------:R-:W-:Y:S01]  /*4950*/  IMAD.IADD R39, R41, 0x1, R20 ;  /* 0x0000000129277824 */ /* 0x000fe200078e0214 */
[----:B------:R-:W-:Y:S06]  /*4960*/  BRA `(.L_x_192) ;  /* 0xffffffc800947947 */ /* 0x000fec000383ffff */
.L_x_157:
[----:B------:R-:W-:Y:S01]  /*4970*/  BSSY B1, `(.L_x_193) ;  /* 0x0000006000017945 */ /* 0x000fe20003800000 */
[----:B------:R-:W-:Y:S01]  /*4980*/  PLOP3.LUT P0, PT, P0, PT, PT, 0x8, 0x80 ;  /* 0x000000000080781c */ /* 0x000fe2000070e170 */
[----:B------:R-:W-:-:S12]  /*4990*/  IMAD.MOV.U32 R19, RZ, RZ, -0x1 ;  /* 0xffffffffff137424 */ /* 0x000fd800078e00ff */
[----:B------:R-:W-:Y:S05]  /*49a0*/  WARPSYNC.COLLECTIVE R19, `(.L_x_194) ;  /* 0x0000000013087348 */ /* 0x000fea0003c00000 */
[----:B------:R-:W-:Y:S01]  /*49b0*/  VOTE.ANY P0, P0 ;  /* 0x0000000000ff7806 */ /* 0x000fe20000000100 */
[----:B------:R-:W-:-:S12]  /*49c0*/  ENDCOLLECTIVE ;  /* 0x000000000000791b */ /* 0x000fd80003800000 */
.L_x_194:
[----:B------:R-:W-:Y:S05]  /*49d0*/  BSYNC B1 ;  /* 0x0000000000017941 */ /* 0x000fea0003800000 */
.L_x_193:
[----:B------:R-:W-:Y:S05]  /*49e0*/  BRA `(.L_x_195) ;  /* 0xffffffc800a47947 */ /* 0x000fea000383ffff */
.L_x_159:
[----:B------:R-:W-:Y:S01]  /*49f0*/  BSSY B1, `(.L_x_196) ;  /* 0x0000006000017945 */ /* 0x000fe20003800000 */
[----:B------:R-:W-:Y:S01]  /*4a00*/  PLOP3.LUT P0, PT, P0, PT, PT, 0x8, 0x80 ;  /* 0x000000000080781c */ /* 0x000fe2000070e170 */
[----:B------:R-:W-:-:S12]  /*4a10*/  IMAD.MOV.U32 R19, RZ, RZ, -0x1 ;  /* 0xffffffffff137424 */ /* 0x000fd800078e00ff */
[----:B------:R-:W-:Y:S05]  /*4a20*/  WARPSYNC.COLLECTIVE R19, `(.L_x_197) ;  /* 0x0000000013087348 */ /* 0x000fea0003c00000 */
[----:B------:R-:W-:Y:S01]  /*4a30*/  VOTE.ANY P0, P0 ;  /* 0x0000000000ff7806 */ /* 0x000fe20000000100 */
[----:B------:R-:W-:-:S12]  /*4a40*/  ENDCOLLECTIVE ;  /* 0x000000000000791b */ /* 0x000fd80003800000 */
.L_x_197:
[----:B------:R-:W-:Y:S05]  /*4a50*/  BSYNC B1 ;  /* 0x0000000000017941 */ /* 0x000fea0003800000 */
.L_x_196:
[----:B------:R-:W-:Y:S05]  /*4a60*/  BRA `(.L_x_198) ;  /* 0xffffffc800f87947 */ /* 0x000fea000383ffff */
.L_x_161:
[----:B------:R-:W-:Y:S01]  /*4a70*/  BSSY B1, `(.L_x_199) ;  /* 0x0000006000017945 */ /* 0x000fe20003800000 */
[----:B------:R-:W-:Y:S01]  /*4a80*/  PLOP3.LUT P0, PT, P0, PT, PT, 0x8, 0x80 ;  /* 0x000000000080781c */ /* 0x000fe2000070e170 */
[----:B------:R-:W-:-:S12]  /*4a90*/  IMAD.MOV.U32 R19, RZ, RZ, -0x1 ;  /* 0xffffffffff137424 */ /* 0x000fd800078e00ff */
[----:B------:R-:W-:Y:S05]  /*4aa0*/  WARPSYNC.COLLECTIVE R19, `(.L_x_200) ;  /* 0x0000000013087348 */ /* 0x000fea0003c00000 */
[----:B------:R-:W-:Y:S01]  /*4ab0*/  VOTE.ANY R19, PT, P0 ;  /* 0x0000000000137806 */ /* 0x000fe200000e0100 */
[----:B------:R-:W-:Y:S06]  /*4ac0*/  ENDCOLLECTIVE ;  /* 0x000000000000791b */ /* 0x000fec0003800000 */
.L_x_200:
[----:B------:R-:W-:Y:S05]  /*4ad0*/  BSYNC B1 ;  /* 0x0000000000017941 */ /* 0x000fea0003800000 */
.L_x_199:
[----:B------:R-:W-:Y:S01]  /*4ae0*/  LOP3.LUT R19, R19, 0x80000000, R48, 0xec, !PT ;  /* 0x8000000013137812 */ /* 0x000fe200078eec30 */
[----:B------:R-:W-:Y:S02]  /*4af0*/  IMAD.MOV.U32 R18, RZ, RZ, R41 ;  /* 0x000000ffff127224 */ /* 0x000fe400078e0029 */
[----:B------:R-:W-:Y:S02]  /*4b00*/  IMAD.MOV.U32 R17, RZ, RZ, 0x1 ;  /* 0x00000001ff117424 */ /* 0x000fe400078e00ff */
[----:B------:R-:W-:Y:S02]  /*4b10*/  VIADD R16, R19, 0xffffffff ;  /* 0xffffffff13107836 */ /* 0x000fe40000000000 */
[----:B------:R-:W-:-:S03]  /*4b20*/  VIADD R21, R21, 0xffffffe0 ;  /* 0xffffffe015157836 */ /* 0x000fc60000000000 */
[----:B------:R-:W-:Y:S01]  /*4b30*/  LOP3.LUT R50, R19, R16, RZ, 0xc, !PT ;  /* 0x0000001013327212 */ /* 0x000fe200078e0cff */
[----:B------:R-:W-:-:S03]  /*4b40*/  IMAD.MOV.U32 R19, RZ, RZ, -0x1 ;  /* 0xffffffffff137424 */ /* 0x000fc600078e00ff */
[----:B------:R0:W1:Y:S04]  /*4b50*/  POPC R16, R50 ;  /* 0x0000003200107309 */ /* 0x0000680000000000 */
[----:B01----:R-:W-:Y:S05]  /*4b60*/  WARPSYNC.COLLECTIVE R19, `(.L_x_201) ;  /* 0x0000000013087348 */ /* 0x003fea0003c00000 */
[----:B-1----:R1:W2:Y:S02]  /*4b70*/  SHFL.DOWN P2, R20, R18, R17, R16 ;  /* 0x0800001112147389 */ /* 0x0022a40000040010 */
[----:B012---:R-:W-:Y:S05]  /*4b80*/  ENDCOLLECTIVE ;  /* 0x000000000000791b */ /* 0x007fea0003800000 */
.L_x_201:
[----:B------:R-:W-:Y:S01]  /*4b90*/  ISETP.GE.AND P0, PT, R47, R16, PT ;  /* 0x000000102f00720c */ /* 0x000fe20003f06270 */
[----:B------:R-:W-:-:S03]  /*4ba0*/  IMAD.MOV.U32 R17, RZ, RZ, 0x2 ;  /* 0x00000002ff117424 */ /* 0x000fc600078e00ff */
[----:B------:R-:W-:Y:S02]  /*4bb0*/  SEL R20, R20, RZ, !P0 ;  /* 0x000000ff14147207 */ /* 0x000fe40004000000 */
[----:B------:R-:W-:-:S03]  /*4bc0*/  ISETP.GT.AND P0, PT, R22, R16, PT ;  /* 0x000000101600720c */ /* 0x000fc60003f04270 */
[----:B------:R-:W-:-:S04]  /*4bd0*/  IMAD.IADD R51, R20, 0x1, R41 ;  /* 0x0000000114337824 */ /* 0x000fc800078e0229 */
[----:B------:R-:W-:-:S07]  /*4be0*/  IMAD.MOV.U32 R18, RZ, RZ, R51 ;  /* 0x000000ffff127224 */ /* 0x000fce00078e0033 */
[----:B------:R-:W-:Y:S05]  /*4bf0*/  WARPSYNC.COLLECTIVE R19, `(.L_x_202) ;  /* 0x0000000013087348 */ /* 0x000fea0003c00000 */
[----:B------:R0:W1:Y:S02]  /*4c00*/  SHFL.DOWN P2, R20, R18, R17, R16 ;  /* 0x0800001112147389 */ /* 0x0000640000040010 */
[----:B01----:R-:W-:Y:S05]  /*4c10*/  ENDCOLLECTIVE ;  /* 0x000000000000791b */ /* 0x003fea0003800000 */
.L_x_202:
        /* <DEDUP_REMOVED lines=8> */
.L_x_203:
        /* <DEDUP_REMOVED lines=8> */
.L_x_204:
        /* <DEDUP_REMOVED lines=8> */
.L_x_205:
[----:B------:R-:W-:Y:S05]  /*4da0*/  WARPSYNC.COLLECTIVE R19, `(.L_x_206) ;  /* 0x0000000013087348 */ /* 0x000fea0003c00000 */
[----:B------:R-:W-:Y:S01]  /*4db0*/  VOTE.ALL P0, P0 ;  /* 0x0000000000ff7806 */ /* 0x000fe20000000000 */
[----:B------:R-:W-:-:S12]  /*4dc0*/  ENDCOLLECTIVE ;  /* 0x000000000000791b */ /* 0x000fd80003800000 */
.L_x_206:
[----:B------:R-:W-:-:S04]  /*4dd0*/  ISETP.GT.AND P2, PT, R37, R16, PT ;  /* 0x000000102500720c */ /* 0x000fc80003f44270 */
[----:B------:R-:W-:-:S04]  /*4de0*/  SEL R20, R20, RZ, !P2 ;  /* 0x000000ff14147207 */ /* 0x000fc80005000000 */
[----:B------:R-:W-:Y:S01]  /*4df0*/  IADD3 R39, PT, PT, R50, R20, R39 ;  /* 0x0000001432277210 */ /* 0x000fe20007ffe027 */
[----:B------:R-:W-:Y:S06]  /*4e00*/  BRA `(.L_x_207) ;  /* 0xffffffc800907947 */ /* 0x000fec000383ffff */
.L_x_166:
[----:B------:R-:W-:Y:S01]  /*4e10*/  BSSY B0, `(.L_x_208) ;  /* 0x0000006000007945 */ /* 0x000fe20003800000 */
[----:B------:R-:W-:Y:S01]  /*4e20*/  PLOP3.LUT P0, PT, P0, PT, PT, 0x8, 0x80 ;  /* 0x000000000080781c */ /* 0x000fe2000070e170 */
[----:B------:R-:W-:-:S12]  /*4e30*/  IMAD.MOV.U32 R19, RZ, RZ, -0x1 ;  /* 0xffffffffff137424 */ /* 0x000fd800078e00ff */
[----:B------:R-:W-:Y:S05]  /*4e40*/  WARPSYNC.COLLECTIVE R19, `(.L_x_209) ;  /* 0x0000000013087348 */ /* 0x000fea0003c00000 */
[----:B------:R-:W-:Y:S01]  /*4e50*/  VOTE.ANY P0, P0 ;  /* 0x0000000000ff7806 */ /* 0x000fe20000000100 */
[----:B------:R-:W-:-:S12]  /*4e60*/  ENDCOLLECTIVE ;  /* 0x000000000000791b */ /* 0x000fd80003800000 */
.L_x_209:
[----:B------:R-:W-:Y:S05]  /*4e70*/  BSYNC B0 ;  /* 0x0000000000007941 */ /* 0x000fea0003800000 */
.L_x_208:
[----:B------:R-:W-:Y:S05]  /*4e80*/  BRA `(.L_x_210) ;  /* 0xffffffe000a87947 */ /* 0x000fea000383ffff */
.L_x_168:
[----:B------:R-:W-:Y:S01]  /*4e90*/  BSSY B0, `(.L_x_211) ;  /* 0x0000006000007945 */ /* 0x000fe20003800000 */
[----:B------:R-:W-:Y:S01]  /*4ea0*/  PLOP3.LUT P0, PT, P0, PT, PT, 0x8, 0x80 ;  /* 0x000000000080781c */ /* 0x000fe2000070e170 */
[----:B------:R-:W-:-:S12]  /*4eb0*/  IMAD.MOV.U32 R19, RZ, RZ, -0x1 ;  /* 0xffffffffff137424 */ /* 0x000fd800078e00ff */
[----:B------:R-:W-:Y:S05]  /*4ec0*/  WARPSYNC.COLLECTIVE R19, `(.L_x_212) ;  /* 0x0000000013087348 */ /* 0x000fea0003c00000 */
[----:B------:R-:W-:Y:S01]  /*4ed0*/  VOTE.ANY P0, P0 ;  /* 0x0000000000ff7806 */ /* 0x000fe20000000100 */
[----:B------:R-:W-:-:S12]  /*4ee0*/  ENDCOLLECTIVE ;  /* 0x000000000000791b */ /* 0x000fd80003800000 */
.L_x_212:
[----:B------:R-:W-:Y:S05]  /*4ef0*/  BSYNC B0 ;  /* 0x0000000000007941 */ /* 0x000fea0003800000 */
.L_x_211:
[----:B------:R-:W-:Y:S05]  /*4f00*/  BRA `(.L_x_213) ;  /* 0xffffffe000fc7947 */ /* 0x000fea000383ffff */
.L_x_170:
[----:B------:R-:W0:Y:S01]  /*4f10*/  S2R R53, SR_GEMASK ;  /* 0x0000000000357919 */ /* 0x000e220000003c00 */
[----:B------:R-:W-:Y:S01]  /*4f20*/  BSSY B0, `(.L_x_214) ;  /* 0x0000006000007945 */ /* 0x000fe20003800000 */
[----:B------:R-:W-:Y:S01]  /*4f30*/  PLOP3.LUT P0, PT, P0, PT, PT, 0x8, 0x80 ;  /* 0x000000000080781c */ /* 0x000fe2000070e170 */
[----:B------:R-:W-:-:S12]  /*4f40*/  IMAD.MOV.U32 R19, RZ, RZ, -0x1 ;  /* 0xffffffffff137424 */ /* 0x000fd800078e00ff */
[----:B0-----:R-:W-:Y:S05]  /*4f50*/  WARPSYNC.COLLECTIVE R19, `(.L_x_215) ;  /* 0x0000000013087348 */ /* 0x001fea0003c00000 */
[----:B------:R-:W-:Y:S01]  /*4f60*/  VOTE.ANY R19, PT, P0 ;  /* 0x0000000000137806 */ /* 0x000fe200000e0100 */
[----:B0-----:R-:W-:Y:S06]  /*4f70*/  ENDCOLLECTIVE ;  /* 0x000000000000791b */ /* 0x001fec0003800000 */
.L_x_215:
[----:B------:R-:W-:Y:S05]  /*4f80*/  BSYNC B0 ;  /* 0x0000000000007941 */ /* 0x000fea0003800000 */
.L_x_214:
[----:B------:R-:W-:Y:S01]  /*4f90*/  LOP3.LUT R19, R19, 0x80000000, R53, 0xec, !PT ;  /* 0x8000000013137812 */ /* 0x000fe200078eec35 */
[----:B------:R-:W-:Y:S02]  /*4fa0*/  IMAD.MOV.U32 R18, RZ, RZ, R25 ;  /* 0x000000ffff127224 */ /* 0x000fe400078e0019 */
[----:B------:R-:W-:Y:S02]  /*4fb0*/  IMAD.MOV.U32 R17, RZ, RZ, 0x1 ;  /* 0x00000001ff117424 */ /* 0x000fe400078e00ff */
[----:B------:R-:W-:-:S05]  /*4fc0*/  VIADD R16, R19, 0xffffffff ;  /* 0xffffffff13107836 */ /* 0x000fca0000000000 */
[----:B------:R-:W-:Y:S01]  /*4fd0*/  LOP3.LUT R44, R19, R16, RZ, 0xc, !PT ;  /* 0x00000010132c7212 */ /* 0x000fe200078e0cff */
[----:B------:R-:W-:-:S05]  /*4fe0*/  IMAD.MOV.U32 R19, RZ, RZ, -0x1 ;  /* 0xffffffffff137424 */ /* 0x000fca00078e00ff */
[----:B------:R-:W0:Y:S02]  /*4ff0*/  POPC R44, R44 ;  /* 0x0000002c002c7309 */ /* 0x000e240000000000 */
[----:B0-----:R-:W-:Y:S01]  /*5000*/  IMAD.MOV.U32 R16, RZ, RZ, R44 ;  /* 0x000000ffff107224 */ /* 0x001fe200078e002c */
[----:B------:R-:W-:-:S13]  /*5010*/  ISETP.GE.AND P0, PT, R36, R44, PT ;  /* 0x0000002c2400720c */ /* 0x000fda0003f06270 */
[----:B------:R-:W-:Y:S05]  /*5020*/  WARPSYNC.COLLECTIVE R19, `(.L_x_216) ;  /* 0x0000000013087348 */ /* 0x000fea0003c00000 */
[----:B------:R0:W1:Y:S02]  /*5030*/  SHFL.DOWN P2, R20, R18, R17, R16 ;  /* 0x0800001112147389 */ /* 0x0000640000040010 */
[----:B01----:R-:W-:Y:S05]  /*5040*/  ENDCOLLECTIVE ;  /* 0x000000000000791b */ /* 0x003fea0003800000 */
.L_x_216:
[----:B------:R-:W-:Y:S01]  /*5050*/  IMAD.MOV.U32 R17, RZ, RZ, 0x2 ;  /* 0x00000002ff117424 */ /* 0x000fe200078e00ff */
[----:B------:R-:W-:-:S05]  /*5060*/  SEL R20, R20, RZ, !P0 ;  /* 0x000000ff14147207 */ /* 0x000fca0004000000 */
[----:B------:R-:W-:Y:S02]  /*5070*/  IMAD.IADD R35, R20, 0x1, R25 ;  /* 0x0000000114237824 */ /* 0x000fe400078e0219 */
[----:B------:R-:W-:Y:S02]  /*5080*/  VIADD R25, R36, 0x2 ;  /* 0x0000000224197836 */ /* 0x000fe40000000000 */
[----:B------:R-:W-:-:S03]  /*5090*/  IMAD.MOV.U32 R18, RZ, RZ, R35 ;  /* 0x000000ffff127224 */ /* 0x000fc600078e0023 */
[----:B------:R-:W-:Y:S01]  /*50a0*/  ISETP.GT.AND P0, PT, R25, R44, PT ;  /* 0x0000002c1900720c */ /* 0x000fe20003f04270 */
[----:B------:R-:W-:-:S12]  /*50b0*/  VIADD R25, R36, 0x4 ;  /* 0x0000000424197836 */ /* 0x000fd80000000000 */
[----:B------:R-:W-:Y:S05]  /*50c0*/  WARPSYNC.COLLECTIVE R19, `(.L_x_217) ;  /* 0x0000000013087348 */ /* 0x000fea0003c00000 */
[----:B------:R0:W1:Y:S02]  /*50d0*/  SHFL.DOWN P2, R20, R18, R17, R16 ;  /* 0x0800001112147389 */ /* 0x0000640000040010 */
[----:B01----:R-:W-:Y:S05]  /*50e0*/  ENDCOLLECTIVE ;  /* 0x000000000000791b */ /* 0x003fea0003800000 */
.L_x_217:
        /* <DEDUP_REMOVED lines=9> */
.L_x_218:
        /* <DEDUP_REMOVED lines=8> */
.L_x_219:
[----:B------:R-:W-:Y:S01]  /*5200*/  IMAD.MOV.U32 R17, RZ, RZ, 0x10 ;  /* 0x00000010ff117424 */ /* 0x000fe200078e00ff */
[----:B------:R-:W-:Y:S02]  /*5210*/  SEL R20, R20, RZ, !P0 ;  /* 0x000000ff14147207 */ /* 0x000fe40004000000 */
[----:B------:R-:W-:-:S03]  /*5220*/  ISETP.NE.AND P0, PT, R24, 0x65, PT ;  /* 0x000000651800780c */ /* 0x000fc60003f05270 */
[----:B------:R-:W-:Y:S02]  /*5230*/  IMAD.IADD R26, R25, 0x1, R20 ;  /* 0x00000001191a7824 */ /* 0x000fe400078e0214 */
[----:B------:R-:W-:Y:S02]  /*5240*/  VIADD R25, R36, 0x10 ;  /* 0x0000001024197836 */ /* 0x000fe40000000000 */
[----:B------:R-:W-:-:S03]  /*5250*/  IMAD.MOV.U32 R18, RZ, RZ, R26 ;  /* 0x000000ffff127224 */ /* 0x000fc600078e001a */
[----:B------:R-:W-:-:S13]  /*5260*/  ISETP.GT.AND P3, PT, R25, R44, PT ;  /* 0x0000002c1900720c */ /* 0x000fda0003f64270 */
[----:B------:R-:W-:Y:S05]  /*5270*/  WARPSYNC.COLLECTIVE R19, `(.L_x_220) ;  /* 0x0000000013087348 */ /* 0x000fea0003c00000 */
[----:B------:R0:W1:Y:S02]  /*5280*/  SHFL.DOWN P2, R20, R18, R17, R16 ;  /* 0x0800001112147389 */ /* 0x0000640000040010 */
[----:B01----:R-:W-:Y:S05]  /*5290*/  ENDCOLLECTIVE ;  /* 0x000000000000791b */ /* 0x003fea0003800000 */
.L_x_220:
[----:B------:R-:W-:Y:S05]  /*52a0*/  WARPSYNC.COLLECTIVE R19, `(.L_x_221) ;  /* 0x0000000013087348 */ /* 0x000fea0003c00000 */
[----:B------:R-:W-:Y:S01]  /*52b0*/  VOTE.ALL P0, P0 ;  /* 0x0000000000ff7806 */ /* 0x000fe20000000000 */
[----:B------:R-:W-:-:S12]  /*52c0*/  ENDCOLLECTIVE ;  /* 0x000000000000791b */ /* 0x000fd80003800000 */
.L_x_221:
[----:B------:R-:W0:Y:S01]  /*52d0*/  LDC.64 R16, c[0x0][0x390] ;  /* 0x0000e400ff107b82 */ /* 0x000e220000000a00 */
[----:B------:R-:W-:-:S05]  /*52e0*/  SEL R25, R20, RZ, !P3 ;  /* 0x000000ff14197207 */ /* 0x000fca0005800000 */
[----:B------:R-:W-:Y:S01]  /*52f0*/  IMAD.IADD R26, R26, 0x1, R25 ;  /* 0x000000011a1a7824 */ /* 0x000fe200078e0219 */
[----:B0-----:R-:W-:-:S05]  /*5300*/  IADD3 R35, P2, PT, R16, 0x100, RZ ;  /* 0x0000010010237810 */ /* 0x001fca0007f5e0ff */
[----:B------:R-:W-:Y:S01]  /*5310*/  IMAD.X R39, RZ, RZ, R17, P2 ;  /* 0x000000ffff277224 */ /* 0x000fe200010e0611 */
[----:B------:R-:W-:Y:S07]  /*5320*/  BRA `(.L_x_222) ;  /* 0xffffffe000907947 */ /* 0x000fee000383ffff */
.L_x_172:
[----:B------:R-:W-:Y:S01]  /*5330*/  BSSY B0, `(.L_x_223) ;  /* 0x0000006000007945 */ /* 0x000fe20003800000 */
[----:B------:R-:W-:Y:S01]  /*5340*/  PLOP3.LUT P0, PT, P0, PT, PT, 0x8, 0x80 ;  /* 0x000000000080781c */ /* 0x000fe2000070e170 */
[----:B------:R-:W-:-:S12]  /*5350*/  IMAD.MOV.U32 R19, RZ, RZ, -0x1 ;  /* 0xffffffffff137424 */ /* 0x000fd800078e00ff */
[----:B------:R-:W-:Y:S05]  /*5360*/  WARPSYNC.COLLECTIVE R19, `(.L_x_224) ;  /* 0x0000000013087348 */ /* 0x000fea0003c00000 */
[----:B------:R-:W-:Y:S01]  /*5370*/  VOTE.ANY P0, P0 ;  /* 0x0000000000ff7806 */ /* 0x000fe20000000100 */
[----:B------:R-:W-:-:S12]  /*5380*/  ENDCOLLECTIVE ;  /* 0x000000000000791b */ /* 0x000fd80003800000 */
.L_x_224:
[----:B------:R-:W-:Y:S05]  /*5390*/  BSYNC B0 ;  /* 0x0000000000007941 */ /* 0x000fea0003800000 */
.L_x_223:
[----:B------:R-:W-:Y:S05]  /*53a0*/  BRA `(.L_x_225) ;  /* 0xffffffe000a07947 */ /* 0x000fea000383ffff */
.L_x_174:
[----:B------:R-:W-:Y:S01]  /*53b0*/  BSSY B0, `(.L_x_226) ;  /* 0x0000006000007945 */ /* 0x000fe20003800000 */
[----:B------:R-:W-:Y:S01]  /*53c0*/  PLOP3.LUT P0, PT, P0, PT, PT, 0x8, 0x80 ;  /* 0x000000000080781c */ /* 0x000fe2000070e170 */
[----:B------:R-:W-:-:S12]  /*53d0*/  IMAD.MOV.U32 R19, RZ, RZ, -0x1 ;  /* 0xffffffffff137424 */ /* 0x000fd800078e00ff */
[----:B------:R-:W-:Y:S05]  /*53e0*/  WARPSYNC.COLLECTIVE R19, `(.L_x_227) ;  /* 0x0000000013087348 */ /* 0x000fea0003c00000 */
[----:B------:R-:W-:Y:S01]  /*53f0*/  VOTE.ANY P0, P0 ;  /* 0x0000000000ff7806 */ /* 0x000fe20000000100 */
[----:B------:R-:W-:-:S12]  /*5400*/  ENDCOLLECTIVE ;  /* 0x000000000000791b */ /* 0x000fd80003800000 */
.L_x_227:
[----:B------:R-:W-:Y:S05]  /*5410*/  BSYNC B0 ;  /* 0x0000000000007941 */ /* 0x000fea0003800000 */
.L_x_226:
[----:B------:R-:W-:Y:S05]  /*5420*/  BRA `(.L_x_228) ;  /* 0xffffffe000f47947 */ /* 0x000fea000383ffff */
.L_x_176:
[----:B------:R-:W-:Y:S01]  /*5430*/  BSSY B0, `(.L_x_229) ;  /* 0x0000006000007945 */ /* 0x000fe20003800000 */
[----:B------:R-:W-:Y:S01]  /*5440*/  PLOP3.LUT P0, PT, P0, PT, PT, 0x8, 0x80 ;  /* 0x000000000080781c */ /* 0x000fe2000070e170 */
[----:B------:R-:W-:-:S12]  /*5450*/  IMAD.MOV.U32 R19, RZ, RZ, -0x1 ;  /* 0xffffffffff137424 */ /* 0x000fd800078e00ff */
[----:B------:R-:W-:Y:S05]  /*5460*/  WARPSYNC.COLLECTIVE R19, `(.L_x_230) ;  /* 0x0000000013087348 */ /* 0x000fea0003c00000 */
[----:B------:R-:W-:Y:S01]  /*5470*/  VOTE.ANY R19, PT, P0 ;  /* 0x0000000000137806 */ /* 0x000fe200000e0100 */
[----:B------:R-:W-:Y:S06]  /*5480*/  ENDCOLLECTIVE ;  /* 0x000000000000791b */ /* 0x000fec0003800000 */
.L_x_230:
[----:B------:R-:W-:Y:S05]  /*5490*/  BSYNC B0 ;  /* 0x0000000000007941 */ /* 0x000fea0003800000 */
.L_x_229:
[----:B------:R-:W-:Y:S01]  /*54a0*/  LOP3.LUT R19, R19, 0x80000000, R53, 0xec, !PT ;  /* 0x8000000013137812 */ /* 0x000fe200078eec35 */
[----:B------:R-:W-:Y:S02]  /*54b0*/  IMAD.MOV.U32 R18, RZ, RZ, R25 ;  /* 0x000000ffff127224 */ /* 0x000fe400078e0019 */
[----:B------:R-:W-:Y:S02]  /*54c0*/  IMAD.MOV.U32 R17, RZ, RZ, 0x1 ;  /* 0x00000001ff117424 */ /* 0x000fe400078e00ff */
[----:B------:R-:W-:Y:S02]  /*54d0*/  VIADD R16, R19, 0xffffffff ;  /* 0xffffffff13107836 */ /* 0x000fe40000000000 */
[----:B------:R-:W-:-:S03]  /*54e0*/  VIADD R21, R21, 0xffffffe0 ;  /* 0xffffffe015157836 */ /* 0x000fc60000000000 */
[----:B------:R-:W-:Y:S01]  /*54f0*/  LOP3.LUT R16, R19, R16, RZ, 0xc, !PT ;  /* 0x0000001013107212 */ /* 0x000fe200078e0cff */
[----:B------:R-:W-:-:S05]  /*5500*/  IMAD.MOV.U32 R19, RZ, RZ, -0x1 ;  /* 0xffffffffff137424 */ /* 0x000fca00078e00ff */
[----:B------:R-:W0:Y:S02]  /*5510*/  POPC R16, R16 ;  /* 0x0000001000107309 */ /* 0x000e240000000000 */
[----:B0-----:R-:W-:Y:S05]  /*5520*/  WARPSYNC.COLLECTIVE R19, `(.L_x_231) ;  /* 0x0000000013087348 */ /* 0x001fea0003c00000 */
[----:B0-----:R0:W1:Y:S02]  /*5530*/  SHFL.DOWN P2, R20, R18, R17, R16 ;  /* 0x0800001112147389 */ /* 0x0010640000040010 */
[----:B01----:R-:W-:Y:S05]  /*5540*/  ENDCOLLECTIVE ;  /* 0x000000000000791b */ /* 0x003fea0003800000 */
.L_x_231:
[----:B------:R-:W-:Y:S01]  /*5550*/  ISETP.GE.AND P0, PT, R36, R16, PT ;  /* 0x000000102400720c */ /* 0x000fe20003f06270 */
[----:B------:R-:W-:-:S03]  /*5560*/  IMAD.MOV.U32 R17, RZ, RZ, 0x2 ;  /* 0x00000002ff117424 */ /* 0x000fc600078e00ff */
[----:B------:R-:W-:-:S05]  /*5570*/  SEL R20, R20, RZ, !P0 ;  /* 0x000000ff14147207 */ /* 0x000fca0004000000 */
[----:B------:R-:W-:Y:S02]  /*5580*/  IMAD.IADD R25, R20, 0x1, R25 ;  /* 0x0000000114197824 */ /* 0x000fe400078e0219 */
[----:B------:R-:W-:Y:S02]  /*5590*/  VIADD R20, R36, 0x2 ;  /* 0x0000000224147836 */ /* 0x000fe40000000000 */
[----:B------:R-:W-:-:S03]  /*55a0*/  IMAD.MOV.U32 R18, RZ, RZ, R25 ;  /* 0x000000ffff127224 */ /* 0x000fc600078e0019 */
[----:B------:R-:W-:-:S13]  /*55b0*/  ISETP.GT.AND P0, PT, R20, R16, PT ;  /* 0x000000101400720c */ /* 0x000fda0003f04270 */
[----:B------:R-:W-:Y:S05]  /*55c0*/  WARPSYNC.COLLECTIVE R19, `(.L_x_232) ;  /* 0x0000000013087348 */ /* 0x000fea0003c00000 */
[----:B------:R0:W1:Y:S02]  /*55d0*/  SHFL.DOWN P2, R20, R18, R17, R16 ;  /* 0x0800001112147389 */ /* 0x0000640000040010 */
[----:B01----:R-:W-:Y:S05]  /*55e0*/  ENDCOLLECTIVE ;  /* 0x000000000000791b */ /* 0x003fea0003800000 */
.L_x_232:
[----:B------:R-:W-:Y:S01]  /*55f0*/  IMAD.MOV.U32 R17, RZ, RZ, 0x4 ;  /* 0x00000004ff117424 */ /* 0x000fe200078e00ff */
        /* <DEDUP_REMOVED lines=8> */
.L_x_233:
        /* <DEDUP_REMOVED lines=9> */
.L_x_234:
[----:B------:R-:W-:Y:S01]  /*5710*/  IMAD.MOV.U32 R17, RZ, RZ, 0x10 ;  /* 0x00000010ff117424 */ /* 0x000fe200078e00ff */
[----:B------:R-:W-:-:S05]  /*5720*/  SEL R20, R20, RZ, !P0 ;  /* 0x000000ff14147207 */ /* 0x000fca0004000000 */
[----:B------:R-:W-:-:S04]  /*5730*/  IMAD.IADD R25, R25, 0x1, R20 ;  /* 0x0000000119197824 */ /* 0x000fc800078e0214 */
[----:B------:R-:W-:-:S07]  /*5740*/  IMAD.MOV.U32 R18, RZ, RZ, R25 ;  /* 0x000000ffff127224 */ /* 0x000fce00078e0019 */
[----:B------:R-:W-:Y:S05]  /*5750*/  WARPSYNC.COLLECTIVE R19, `(.L_x_235) ;  /* 0x0000000013087348 */ /* 0x000fea0003c00000 */
[----:B------:R0:W1:Y:S02]  /*5760*/  SHFL.DOWN P2, R20, R18, R17, R16 ;  /* 0x0800001112147389 */ /* 0x0000640000040010 */
[----:B01----:R-:W-:Y:S05]  /*5770*/  ENDCOLLECTIVE ;  /* 0x000000000000791b */ /* 0x003fea0003800000 */
.L_x_235:
[----:B------:R-:W-:-:S05]  /*5780*/  VIADD R17, R36, 0x10 ;  /* 0x0000001024117836 */ /* 0x000fca0000000000 */
[----:B------:R-:W-:-:S04]  /*5790*/  ISETP.GT.AND P0, PT, R17, R16, PT ;  /* 0x000000101100720c */ /* 0x000fc80003f04270 */
[----:B------:R-:W-:Y:S02]  /*57a0*/  SEL R20, R20, RZ, !P0 ;  /* 0x000000ff14147207 */ /* 0x000fe40004000000 */
[----:B------:R-:W-:Y:S02]  /*57b0*/  ISETP.NE.AND P0, PT, R24, 0x65, PT ;  /* 0x000000651800780c */ /* 0x000fe40003f05270 */
[----:B------:R-:W-:-:S11]  /*57c0*/  IADD3 R26, PT, PT, R25, R20, R26 ;  /* 0x00000014191a7210 */ /* 0x000fd60007ffe01a */
[----:B------:R-:W-:Y:S05]  /*57d0*/  WARPSYNC.COLLECTIVE R19, `(.L_x_236) ;  /* 0x0000000013087348 */ /* 0x000fea0003c00000 */
[----:B------:R-:W-:Y:S01]  /*57e0*/  VOTE.ALL P0, P0 ;  /* 0x0000000000ff7806 */ /* 0x000fe20000000000 */
[----:B------:R-:W-:-:S12]  /*57f0*/  ENDCOLLECTIVE ;  /* 0x000000000000791b */ /* 0x000fd80003800000 */
.L_x_236:
[----:B------:R-:W-:Y:S05]  /*5800*/  BRA `(.L_x_237) ;  /* 0xffffffe0008c7947 */ /* 0x000fea000383ffff */
.L_x_238:
        /* <DEDUP_REMOVED lines=15> */
.L_x_311:


//--------------------- .text._ZN3cub18CUB_300001_SM_10006detail4scan20DeviceScanInitKernelINS0_13ScanTileStateIiLb1EEEEEvT_i --------------------------
	.section	.text._ZN3cub18CUB_300001_SM_10006detail4scan20DeviceScanInitKernelINS0_13ScanTileStateIiLb1EEEEEvT_i,"ax",@progbits
	.align	128
        .global         _ZN3cub18CUB_300001_SM_10006detail4scan20DeviceScanInitKernelINS0_13ScanTileStateIiLb1EEEEEvT_i
        .type           _ZN3cub18CUB_300001_SM_10006detail4scan20DeviceScanInitKernelINS0_13ScanTileStateIiLb1EEEEEvT_i,@function
        .size           _ZN3cub18CUB_300001_SM_10006detail4scan20DeviceScanInitKernelINS0_13ScanTileStateIiLb1EEEEEvT_i,(.L_x_312 - _ZN3cub18CUB_300001_SM_10006detail4scan20DeviceScanInitKernelINS0_13ScanTileStateIiLb1EEEEEvT_i)
        .other          _ZN3cub18CUB_300001_SM_10006detail4scan20DeviceScanInitKernelINS0_13ScanTileStateIiLb1EEEEEvT_i,@"STO_CUDA_ENTRY STV_DEFAULT"
_ZN3cub18CUB_300001_SM_10006detail4scan20DeviceScanInitKernelINS0_13ScanTileStateIiLb1EEEEEvT_i:
.text._ZN3cub18CUB_300001_SM_10006detail4scan20DeviceScanInitKernelINS0_13ScanTileStateIiLb1EEEEEvT_i:
[----:B------:R-:W-:Y:S01]  /*0000*/  LDC R1, c[0x0][0x37c] ;  /* 0x0000df00ff017b82 */ /* 0x000fe20000000800 */
[----:B------:R-:W0:Y:S07]  /*0010*/  S2R R0, SR_TID.X ;  /* 0x0000000000007919 */ /* 0x000e2e0000002100 */
[----:B------:R-:W1:Y:S01]  /*0020*/  S2UR UR6, SR_CTAID.X ;  /* 0x00000000000679c3 */ /* 0x000e620000002500 */
[----:B------:R-:W2:Y:S07]  /*0030*/  LDCU UR4, c[0x0][0x388] ;  /* 0x00007100ff0477ac */ /* 0x000eae0008000800 */
[----:B------:R-:W1:Y:S01]  /*0040*/  LDC R5, c[0x0][0x360] ;  /* 0x0000d800ff057b82 */ /* 0x000e620000000800 */
[----:B0-----:R-:W-:Y:S01]  /*0050*/  ISETP.GT.U32.AND P0, PT, R0, 0x1f, PT ;  /* 0x0000001f0000780c */ /* 0x001fe20003f04070 */
[----:B-1----:R-:W-:-:S03]  /*0060*/  IMAD R5, R5, UR6, R0 ;  /* 0x0000000605057c24 */ /* 0x002fc6000f8e0200 */
[----:B------:R-:W-:Y:S02]  /*0070*/  ISETP.NE.OR P0, PT, RZ, UR6, P0 ;  /* 0x00000006ff007c0c */ /* 0x000fe40008705670 */
[----:B--2---:R-:W-:Y:S01]  /*0080*/  ISETP.GE.AND P1, PT, R5, UR4, PT ;  /* 0x0000000405007c0c */ /* 0x004fe2000bf26270 */
[----:B------:R-:W0:-:S12]  /*0090*/  LDCU.64 UR4, c[0x0][0x358] ;  /* 0x00006b00ff0477ac */ /* 0x000e180008000a00 */
[----:B------:R-:W1:Y:S01]  /*00a0*/  @!P1 LDC.64 R2, c[0x0][0x380] ;  /* 0x0000e000ff029b82 */ /* 0x000e620000000a00 */
[----:B------:R-:W-:Y:S01]  /*00b0*/  @!P1 MOV R4, 0x63 ;  /* 0x0000006300049802 */ /* 0x000fe20000000f00 */
[----:B-1----:R-:W-:-:S04]  /*00c0*/  @!P1 IMAD.WIDE R2, R5, 0x8, R2 ;  /* 0x0000000805029825 */ /* 0x002fc800078e0202 */
[----:B------:R-:W-:-:S05]  /*00d0*/  HFMA2 R5, -RZ, RZ, 0, 0 ;  /* 0x00000000ff057431 */ /* 0x000fca00000001ff */
[----:B0-----:R0:W-:Y:S01]  /*00e0*/  @!P1 STG.E.64 desc[UR4][R2.64+0x100], R4 ;  /* 0x0001000402009986 */ /* 0x0011e2000c101b04 */
[----:B------:R-:W-:Y:S05]  /*00f0*/  @P0 EXIT ;  /* 0x000000000000094d */ /* 0x000fea0003800000 */
[----:B0-----:R-:W0:Y:S02]  /*0100*/  LDC.64 R2, c[0x0][0x380] ;  /* 0x0000e000ff027b82 */ /* 0x001e240000000a00 */
[----:B0-----:R-:W-:-:S05]  /*0110*/  IMAD.WIDE.U32 R2, R0, 0x8, R2 ;  /* 0x0000000800027825 */ /* 0x001fca00078e0002 */
[----:B------:R-:W-:Y:S01]  /*0120*/  STG.E.64 desc[UR4][R2.64], RZ ;  /* 0x000000ff02007986 */ /* 0x000fe2000c101b04 */
[----:B------:R-:W-:Y:S05]  /*0130*/  EXIT ;  /* 0x000000000000794d */ /* 0x000fea0003800000 */
.L_x_239:
        /* <DEDUP_REMOVED lines=12> */
.L_x_312:


//--------------------- .text._ZN3cub18CUB_300001_SM_10006detail11EmptyKernelIvEEvv --------------------------
	.section	.text._ZN3cub18CUB_300001_SM_10006detail11EmptyKernelIvEEvv,"ax",@progbits
	.align	128
        .global         _ZN3cub18CUB_300001_SM_10006detail11EmptyKernelIvEEvv
        .type           _ZN3cub18CUB_300001_SM_10006detail11EmptyKernelIvEEvv,@function
        .size           _ZN3cub18CUB_300001_SM_10006detail11EmptyKernelIvEEvv,(.L_x_313 - _ZN3cub18CUB_300001_SM_10006detail11EmptyKernelIvEEvv)
        .other          _ZN3cub18CUB_300001_SM_10006detail11EmptyKernelIvEEvv,@"STO_CUDA_ENTRY STV_DEFAULT"
_ZN3cub18CUB_300001_SM_10006detail11EmptyKernelIvEEvv:
.text._ZN3cub18CUB_300001_SM_10006detail11EmptyKernelIvEEvv:
[----:B------:R-:W-:Y:S01]  /*0000*/  LDC R1, c[0x0][0x37c] ;  /* 0x0000df00ff017b82 */ /* 0x000fe20000000800 */
[----:B------:R-:W-:Y:S05]  /*0010*/  EXIT ;  /* 0x000000000000794d */ /* 0x000fea0003800000 */
.L_x_240:
        /* <DEDUP_REMOVED lines=14> */
.L_x_313:


//--------------------- .text._Z9DFSKerneliiiiiPiS_S_S_S_S_S_S_S_ --------------------------
	.section	.text._Z9DFSKerneliiiiiPiS_S_S_S_S_S_S_S_,"ax",@progbits
	.align	128
        .global         _Z9DFSKerneliiiiiPiS_S_S_S_S_S_S_S_
        .type           _Z9DFSKerneliiiiiPiS_S_S_S_S_S_S_S_,@function
        .size           _Z9DFSKerneliiiiiPiS_S_S_S_S_S_S_S_,(.L_x_314 - _Z9DFSKerneliiiiiPiS_S_S_S_S_S_S_S_)
        .other          _Z9DFSKerneliiiiiPiS_S_S_S_S_S_S_S_,@"STO_CUDA_ENTRY STV_DEFAULT"
_Z9DFSKerneliiiiiPiS_S_S_S_S_S_S_S_:
.text._Z9DFSKerneliiiiiPiS_S_S_S_S_S_S_S_:
[----:B------:R-:W0:Y:S01]  /*0000*/  LDC R1, c[0x0][0x37c] ;  /* 0x0000df00ff017b82 */ /* 0x000e220000000800 */
[----:B------:R-:W1:Y:S07]  /*0010*/  S2R R0, SR_TID.X ;  /* 0x0000000000007919 */ /* 0x000e6e0000002100 */
[----:B------:R-:W1:Y:S01]  /*0020*/  S2UR UR4, SR_CTAID.X ;  /* 0x00000000000479c3 */ /* 0x000e620000002500 */
[----:B------:R-:W2:Y:S01]  /*0030*/  LDCU UR5, c[0x0][0x380] ;  /* 0x00007000ff0577ac */ /* 0x000ea20008000800 */
[----:B------:R-:W-:Y:S01]  /*0040*/  BSSY B1, `(.L_x_241) ;  /* 0x0000210000017945 */ /* 0x000fe20003800000 */
[----:B0-----:R-:W-:Y:S01]  /*0050*/  VIADD R1, R1, 0xffffffd0 ;  /* 0xffffffd001017836 */ /* 0x001fe20000000000 */
[----:B------:R-:W0:Y:S01]  /*0060*/  LDCU.64 UR6, c[0x0][0x358] ;  /* 0x00006b00ff0677ac */ /* 0x000e220008000a00 */
[----:B------:R-:W-:-:S03]  /*0070*/  IMAD.MOV.U32 R2, RZ, RZ, RZ ;  /* 0x000000ffff027224 */ /* 0x000fc600078e00ff */
[----:B------:R-:W1:Y:S02]  /*0080*/  LDC R25, c[0x0][0x360] ;  /* 0x0000d800ff197b82 */ /* 0x000e640000000800 */
[----:B-1----:R-:W-:Y:S01]  /*0090*/  IMAD R26, R25, UR4, R0 ;  /* 0x00000004191a7c24 */ /* 0x002fe2000f8e0200 */
[----:B------:R-:W1:Y:S04]  /*00a0*/  LDCU UR4, c[0x0][0x370] ;  /* 0x00006e00ff0477ac */ /* 0x000e680008000800 */
[----:B------:R-:W-:-:S04]  /*00b0*/  SHF.R.S32.HI R3, RZ, 0x1f, R26 ;  /* 0x0000001fff037819 */ /* 0x000fc8000001141a */
[----:B------:R-:W-:-:S04]  /*00c0*/  LEA.HI R3, R3, R26, RZ, 0x5 ;  /* 0x0000001a03037211 */ /* 0x000fc800078f28ff */
[----:B------:R-:W-:Y:S02]  /*00d0*/  SHF.R.S32.HI R24, RZ, 0x5, R3 ;  /* 0x00000005ff187819 */ /* 0x000fe40000011403 */
[----:B------:R-:W-:Y:S02]  /*00e0*/  LOP3.LUT R3, R3, 0xffffffe0, RZ, 0xc0, !PT ;  /* 0xffffffe003037812 */ /* 0x000fe400078ec0ff */
[----:B--2---:R-:W-:Y:S01]  /*00f0*/  ISETP.GE.AND P0, PT, R24, UR5, PT ;  /* 0x0000000518007c0c */ /* 0x004fe2000bf06270 */
[----:B-1----:R-:W-:Y:S02]  /*0100*/  IMAD R25, R25, UR4, RZ ;  /* 0x0000000419197c24 */ /* 0x002fe4000f8e02ff */
[----:B------:R-:W-:-:S10]  /*0110*/  IMAD.IADD R26, R26, 0x1, -R3 ;  /* 0x000000011a1a7824 */ /* 0x000fd400078e0a03 */
[----:B0-----:R-:W-:Y:S05]  /*0120*/  @P0 BRA `(.L_x_242) ;  /* 0x0000002000040947 */ /* 0x001fea0003800000 */
[----:B------:R-:W0:Y:S01]  /*0130*/  LDCU.64 UR4, c[0x0][0x388] ;  /* 0x00007100ff0477ac */ /* 0x000e220008000a00 */
[----:B------:R-:W1:Y:S01]  /*0140*/  LDCU.64 UR8, c[0x0][0x3d0] ;  /* 0x00007a00ff0877ac */ /* 0x000e620008000a00 */
[----:B0-----:R-:W-:Y:S01]  /*0150*/  IMAD.WIDE R2, R24, UR4, RZ ;  /* 0x0000000418027c25 */ /* 0x001fe2000f8e02ff */
[----:B------:R-:W-:-:S03]  /*0160*/  USHF.R.S32.HI UR4, URZ, 0x1f, UR5 ;  /* 0x0000001fff047899 */ /* 0x000fc60008011405 */
[----:B------:R-:W-:Y:S02]  /*0170*/  IMAD R3, R3, UR5, RZ ;  /* 0x0000000503037c24 */ /* 0x000fe4000f8e02ff */
[----:B------:R-:W-:-:S04]  /*0180*/  IMAD.WIDE.U32 R4, R2, UR5, RZ ;  /* 0x0000000502047c25 */ /* 0x000fc8000f8e00ff */
[----:B------:R-:W-:Y:S01]  /*0190*/  IMAD R3, R2, UR4, R3 ;  /* 0x0000000402037c24 */ /* 0x000fe2000f8e0203 */
[----:B-1----:R-:W-:Y:S01]  /*01a0*/  LEA R30, P0, R4, UR8, 0x2 ;  /* 0x00000008041e7c11 */ /* 0x002fe2000f8010ff */
[----:B------:R-:W-:Y:S02]  /*01b0*/  HFMA2 R2, -RZ, RZ, 0, 0 ;  /* 0x00000000ff027431 */ /* 0x000fe400000001ff */
[----:B------:R-:W-:Y:S02]  /*01c0*/  IMAD.IADD R3, R5, 0x1, R3 ;  /* 0x0000000105037824 */ /* 0x000fe400078e0203 */
[----:B------:R-:W-:-:S03]  /*01d0*/  IMAD.SHL.U32 R5, R0, 0x4, RZ ;  /* 0x0000000400057824 */ /* 0x000fc600078e00ff */
[----:B------:R-:W-:Y:S01]  /*01e0*/  LEA.HI.X R31, R4, UR9, R3, 0x2, P0 ;  /* 0x00000009041f7c11 */ /* 0x000fe200080f1403 */
[----:B------:R-:W-:Y:S01]  /*01f0*/  VIADD R3, R1, 0x18 ;  /* 0x0000001801037836 */ /* 0x000fe20000000000 */
[----:B------:R-:W-:Y:S01]  /*0200*/  LOP3.LUT R5, R5, 0xf80, RZ, 0xc0, !PT ;  /* 0x00000f8005057812 */ /* 0x000fe200078ec0ff */
[----:B------:R-:W-:-:S07]  /*0210*/  VIADD R4, R1, 0x28 ;  /* 0x0000002801047836 */ /* 0x000fce0000000000 */
.L_x_286:
[----:B------:R-:W0:Y:S01]  /*0220*/  LDCU UR4, c[0x0][0x380] ;  /* 0x00007000ff0477ac */ /* 0x000e220008000800 */
[----:B-1----:R1:W-:Y:S01]  /*0230*/  STL [R1+0x18], R24 ;  /* 0x0000181801007387 */ /* 0x0023e20000100800 */
[----:B------:R-:W-:Y:S01]  /*0240*/  BSSY B0, `(.L_x_243) ;  /* 0x00001ee000007945 */ /* 0x000fe20003800000 */
[----:B------:R-:W-:Y:S01]  /*0250*/  IMAD.MOV.U32 R0, RZ, RZ, RZ ;  /* 0x000000ffff007224 */ /* 0x000fe200078e00ff */
[----:B-1----:R-:W-:-:S04]  /*0260*/  LEA.HI R24, R25, R24, RZ, 0x1b ;  /* 0x0000001819187211 */ /* 0x002fc800078fd8ff */
[----:B0-2---:R-:W-:-:S13]  /*0270*/  ISETP.GE.AND P1, PT, R24, UR4, PT ;  /* 0x0000000418007c0c */ /* 0x005fda000bf26270 */
.L_x_285:
[----:B0-----:R-:W-:Y:S01]  /*0280*/  IMAD.MOV.U32 R6, RZ, RZ, -0x1 ;  /* 0xffffffffff067424 */ /* 0x001fe200078e00ff */
[----:B------:R-:W-:Y:S01]  /*0290*/  UMOV UR4, 0xffffffff ;  /* 0xffffffff00047882 */ /* 0x000fe20000000000 */
[C---:B------:R-:W-:Y:S01]  /*02a0*/  IMAD R7, R0.reuse, 0x4, R1 ;  /* 0x0000000400077824 */ /* 0x040fe200078e0201 */
[----:B------:R-:W-:-:S04]  /*02b0*/  IADD3 R8, PT, PT, R0, 0x1, RZ ;  /* 0x0000000100087810 */ /* 0x000fc80007ffe0ff */
[----:B------:R0:W-:Y:S01]  /*02c0*/  STL [R7+0x10], R6 ;  /* 0x0000100607007387 */ /* 0x0001e20000100800 */
[----:B-1----:R-:W-:Y:S05]  /*02d0*/  BRA.DIV UR4, `(.L_x_244) ;  /* 0x0000001e04c87947 */ /* 0x002fea000b800000 */
[----:B------:R-:W-:Y:S01]  /*02e0*/  NOP ;  /* 0x0000000000007918 */ /* 0x000fe20000000000 */
.L_x_289:
[----:B------:R-:W1:Y:S02]  /*02f0*/  LDC.64 R12, c[0x0][0x3a0] ;  /* 0x0000e800ff0c7b82 */ /* 0x000e640000000a00 */
[----:B-1----:R-:W-:-:S05]  /*0300*/  IMAD.WIDE R12, R0, 0x4, R12 ;  /* 0x00000004000c7825 */ /* 0x002fca00078e020c */
[----:B0-----:R-:W2:Y:S04]  /*0310*/  LDG.E R7, desc[UR6][R12.64] ;  /* 0x000000060c077981 */ /* 0x001ea8000c1e1900 */
[----:B------:R-:W2:Y:S01]  /*0320*/  LDG.E R10, desc[UR6][R12.64+0x4] ;  /* 0x000004060c0a7981 */ /* 0x000ea2000c1e1900 */
[----:B------:R-:W-:Y:S01]  /*0330*/  BSSY.RECONVERGENT B4, `(.L_x_245) ;  /* 0x00000b7000047945 */ /* 0x000fe20003800200 */
[----:B--2---:R-:W-:-:S05]  /*0340*/  IMAD.IADD R9, R10, 0x1, -R7 ;  /* 0x000000010a097824 */ /* 0x004fca00078e0a07 */
[----:B------:R-:W-:-:S13]  /*0350*/  ISETP.GE.AND P0, PT, R9, 0x1, PT ;  /* 0x000000010900780c */ /* 0x000fda0003f06270 */
[----:B------:R-:W-:Y:S05]  /*0360*/  @!P0 BRA `(.L_x_246) ;  /* 0x0000000800cc8947 */ /* 0x000fea0003800000 */
[----:B------:R-:W-:Y:S01]  /*0370*/  IMAD.IADD R11, R7, 0x1, -R10 ;  /* 0x00000001070b7824 */ /* 0x000fe200078e0a0a */
[----:B------:R-:W-:Y:S01]  /*0380*/  BSSY.RECONVERGENT B3, `(.L_x_247) ;  /* 0x000009c000037945 */ /* 0x000fe20003800200 */
[----:B------:R-:W-:-:S03]  /*0390*/  IMAD.MOV.U32 R12, RZ, RZ, RZ ;  /* 0x000000ffff0c7224 */ /* 0x000fc600078e00ff */
[----:B------:R-:W-:Y:S02]  /*03a0*/  ISETP.GT.U32.AND P0, PT, R11, -0x4, PT ;  /* 0xfffffffc0b00780c */ /* 0x000fe40003f04070 */
[----:B------:R-:W-:-:S11]  /*03b0*/  LOP3.LUT R11, R9, 0x3, RZ, 0xc0, !PT ;  /* 0x00000003090b7812 */ /* 0x000fd600078ec0ff */
[----:B------:R-:W-:Y:S05]  /*03c0*/  @P0 BRA `(.L_x_248) ;  /* 0x00000008005c0947 */ /* 0x000fea0003800000 */
[----:B------:R-:W0:Y:S01]  /*03d0*/  LDCU.64 UR4, c[0x0][0x398] ;  /* 0x00007300ff0477ac */ /* 0x000e220008000a00 */
[----:B------:R-:W-:Y:S01]  /*03e0*/  LOP3.LUT R12, R9, 0x7ffffffc, RZ, 0xc0, !PT ;  /* 0x7ffffffc090c7812 */ /* 0x000fe200078ec0ff */
[----:B------:R-:W-:Y:S01]  /*03f0*/  BSSY.RELIABLE B2, `(.L_x_249) ;  /* 0x0000080000027945 */ /* 0x000fe20003800100 */
[----:B------:R-:W-:Y:S02]  /*0400*/  VIADD R15, R1, 0x30 ;  /* 0x00000030010f7836 */ /* 0x000fe40000000000 */
[----:B------:R-:W-:Y:S02]  /*0410*/  IMAD.MOV.U32 R13, RZ, RZ, R7 ;  /* 0x000000ffff0d7224 */ /* 0x000fe400078e0007 */
[----:B------:R-:W-:-:S05]  /*0420*/  IMAD.MOV R16, RZ, RZ, -R12 ;  /* 0x000000ffff107224 */ /* 0x000fca00078e0a0c */
[----:B------:R-:W-:Y:S01]  /*0430*/  ISETP.GE.AND P0, PT, R16, RZ, PT ;  /* 0x000000ff1000720c */ /* 0x000fe20003f06270 */
[----:B0-----:R-:W-:-:S04]  /*0440*/  UIADD3 UR4, UP0, UPT, UR4, 0x8, URZ ;  /* 0x0000000804047890 */ /* 0x001fc8000ff1e0ff */
[----:B------:R-:W-:Y:S02]  /*0450*/  UIADD3.X UR5, UPT, UPT, URZ, UR5, URZ, UP0, !UPT ;  /* 0x00000005ff057290 */ /* 0x000fe400087fe4ff */
[----:B------:R-:W-:-:S04]  /*0460*/  IMAD.U32 R28, RZ, RZ, UR4 ;  /* 0x00000004ff1c7e24 */ /* 0x000fc8000f8e00ff */
[----:B------:R-:W-:Y:S02]  /*0470*/  MOV R29, UR5 ;  /* 0x00000005001d7c02 */ /* 0x000fe40008000f00 */
[----:B------:R-:W-:Y:S05]  /*0480*/  @P0 BRA `(.L_x_250) ;  /* 0x0000000400d80947 */ /* 0x000fea0003800000 */
[----:B------:R-:W-:Y:S01]  /*0490*/  IMAD.MOV R18, RZ, RZ, -R16 ;  /* 0x000000ffff127224 */ /* 0x000fe200078e0a10 */
[----:B------:R-:W-:Y:S01]  /*04a0*/  BSSY.RECONVERGENT B5, `(.L_x_251) ;  /* 0x0000049000057945 */ /* 0x000fe20003800200 */
[----:B------:R-:W-:-:S03]  /*04b0*/  PLOP3.LUT P0, PT, PT, PT, PT, 0x80, 0x8 ;  /* 0x000000000008781c */ /* 0x000fc60003f0f070 */
[----:B------:R-:W-:-:S13]  /*04c0*/  ISETP.GT.AND P2, PT, R18, 0xc, PT ;  /* 0x0000000c1200780c */ /* 0x000fda0003f44270 */
[----:B------:R-:W-:Y:S05]  /*04d0*/  @!P2 BRA `(.L_x_252) ;  /* 0x000000040014a947 */ /* 0x000fea0003800000 */
[----:B------:R-:W-:-:S13]  /*04e0*/  PLOP3.LUT P0, PT, PT, PT, PT, 0x8, 0x80 ;  /* 0x000000000080781c */ /* 0x000fda0003f0e170 */
.L_x_253:
[----:B------:R-:W-:-:S05]  /*04f0*/  IMAD.WIDE R22, R13, 0x4, R28 ;  /* 0x000000040d167825 */ /* 0x000fca00078e021c */
[----:B------:R-:W2:Y:S04]  /*0500*/  LDG.E R18, desc[UR6][R22.64+-0x8] ;  /* 0xfffff80616127981 */ /* 0x000ea8000c1e1900 */
[----:B------:R-:W3:Y:S04]  /*0510*/  LDG.E R20, desc[UR6][R22.64+-0x4] ;  /* 0xfffffc0616147981 */ /* 0x000ee8000c1e1900 */
[----:B------:R-:W4:Y:S01]  /*0520*/  LDG.E R32, desc[UR6][R22.64+0x4] ;  /* 0x0000040616207981 */ /* 0x000f22000c1e1900 */
[--C-:B--2---:R-:W-:Y:S02]  /*0530*/  IMAD R18, R18, 0x4, R3.reuse ;  /* 0x0000000412127824 */ /* 0x104fe400078e0203 */
[----:B---3--:R-:W-:-:S02]  /*0540*/  IMAD R19, R20, 0x4, R3 ;  /* 0x0000000414137824 */ /* 0x008fc400078e0203 */
[----:B------:R-:W2:Y:S04]  /*0550*/  LDG.E R20, desc[UR6][R22.64] ;  /* 0x0000000616147981 */ /* 0x000ea8000c1e1900 */
[----:B------:R-:W3:Y:S04]  /*0560*/  LDL R18, [R18] ;  /* 0x0000000012127983 */ /* 0x000ee80000100800 */
[----:B------:R-:W3:Y:S01]  /*0570*/  LDL R19, [R19] ;  /* 0x0000000013137983 */ /* 0x000ee20000100800 */
[----:B------:R-:W-:Y:S01]  /*0580*/  IADD3 R35, PT, PT, R13, 0x4, RZ ;  /* 0x000000040d237810 */ /* 0x000fe20007ffe0ff */
[----:B----4-:R-:W-:-:S04]  /*0590*/  IMAD R21, R32, 0x4, R3 ;  /* 0x0000000420157824 */ /* 0x010fc800078e0203 */
[----:B------:R-:W-:-:S05]  /*05a0*/  IMAD.WIDE R34, R35, 0x4, R28 ;  /* 0x0000000423227825 */ /* 0x000fca00078e021c */
[----:B------:R-:W4:Y:S04]  /*05b0*/  LDG.E R36, desc[UR6][R34.64+-0x4] ;  /* 0xfffffc0622247981 */ /* 0x000f28000c1e1900 */
[----:B------:R-:W5:Y:S01]  /*05c0*/  LDG.E R32, desc[UR6][R34.64+-0x8] ;  /* 0xfffff80622207981 */ /* 0x000f62000c1e1900 */
[----:B--2---:R-:W-:-:S03]  /*05d0*/  IMAD R20, R20, 0x4, R3 ;  /* 0x0000000414147824 */ /* 0x004fc600078e0203 */
[----:B---3--:R0:W-:Y:S04]  /*05e0*/  STL.64 [R15+-0x8], R18 ;  /* 0xfffff8120f007387 */ /* 0x0081e80000100a00 */
[----:B------:R-:W2:Y:S04]  /*05f0*/  LDL R20, [R20] ;  /* 0x0000000014147983 */ /* 0x000ea80000100800 */
[----:B------:R-:W2:Y:S01]  /*0600*/  LDL R21, [R21] ;  /* 0x0000000015157983 */ /* 0x000ea20000100800 */
[----:B----4-:R-:W-:-:S03]  /*0610*/  IMAD R23, R36, 0x4, R3 ;  /* 0x0000000424177824 */ /* 0x010fc600078e0203 */
[----:B0-----:R-:W3:Y:S01]  /*0620*/  LDG.E R18, desc[UR6][R34.64] ;  /* 0x0000000622127981 */ /* 0x001ee2000c1e1900 */
[----:B-----5:R-:W-:-:S03]  /*0630*/  IMAD R27, R32, 0x4, R3 ;  /* 0x00000004201b7824 */ /* 0x020fc600078e0203 */
[----:B------:R-:W4:Y:S01]  /*0640*/  LDG.E R36, desc[UR6][R34.64+0x4] ;  /* 0x0000040622247981 */ /* 0x000f22000c1e1900 */
[----:B------:R-:W-:-:S03]  /*0650*/  VIADD R33, R13, 0x8 ;  /* 0x000000080d217836 */ /* 0x000fc60000000000 */
[----:B--2---:R0:W-:Y:S04]  /*0660*/  STL.64 [R15], R20 ;  /* 0x000000140f007387 */ /* 0x0041e80000100a00 */
[----:B------:R-:W2:Y:S04]  /*0670*/  LDL R22, [R27] ;  /* 0x000000001b167983 */ /* 0x000ea80000100800 */
[----:B------:R-:W2:Y:S01]  /*0680*/  LDL R23, [R23] ;  /* 0x0000000017177983 */ /* 0x000ea20000100800 */
[----:B------:R-:W-:Y:S01]  /*0690*/  IMAD.WIDE R32, R33, 0x4, R28 ;  /* 0x0000000421207825 */ /* 0x000fe200078e021c */
[----:B---3--:R-:W-:-:S03]  /*06a0*/  LEA R18, R18, R3, 0x2 ;  /* 0x0000000312127211 */ /* 0x008fc600078e10ff */
[--C-:B----4-:R-:W-:Y:S01]  /*06b0*/  IMAD R19, R36, 0x4, R3.reuse ;  /* 0x0000000424137824 */ /* 0x110fe200078e0203 */
[----:B0-----:R-:W3:Y:S04]  /*06c0*/  LDG.E R21, desc[UR6][R32.64+-0x4] ;  /* 0xfffffc0620157981 */ /* 0x001ee8000c1e1900 */
[----:B------:R-:W4:Y:S04]  /*06d0*/  LDG.E R36, desc[UR6][R32.64+-0x8] ;  /* 0xfffff80620247981 */ /* 0x000f28000c1e1900 */
[----:B--2---:R0:W-:Y:S04]  /*06e0*/  STL.64 [R15+0x8], R22 ;  /* 0x000008160f007387 */ /* 0x0041e80000100a00 */
[----:B------:R-:W2:Y:S04]  /*06f0*/  LDL R18, [R18] ;  /* 0x0000000012127983 */ /* 0x000ea80000100800 */
[----:B------:R-:W2:Y:S01]  /*0700*/  LDL R19, [R19] ;  /* 0x0000000013137983 */ /* 0x000ea20000100800 */
[----:B---3--:R-:W-:-:S02]  /*0710*/  IMAD R21, R21, 0x4, R3 ;  /* 0x0000000415157824 */ /* 0x008fc400078e0203 */
[----:B----4-:R-:W-:Y:S01]  /*0720*/  IMAD R20, R36, 0x4, R3 ;  /* 0x0000000424147824 */ /* 0x010fe200078e0203 */
[----:B0-----:R-:W3:Y:S04]  /*0730*/  LDG.E R22, desc[UR6][R32.64] ;  /* 0x0000000620167981 */ /* 0x001ee8000c1e1900 */
[----:B------:R-:W4:Y:S01]  /*0740*/  LDG.E R36, desc[UR6][R32.64+0x4] ;  /* 0x0000040620247981 */ /* 0x000f22000c1e1900 */
[----:B------:R-:W-:-:S03]  /*0750*/  VIADD R35, R13, 0xc ;  /* 0x0000000c0d237836 */ /* 0x000fc60000000000 */
[----:B--2---:R0:W-:Y:S04]  /*0760*/  STL.64 [R15+0x10], R18 ;  /* 0x000010120f007387 */ /* 0x0041e80000100a00 */
[----:B------:R-:W2:Y:S04]  /*0770*/  LDL R20, [R20] ;  /* 0x0000000014147983 */ /* 0x000ea80000100800 */
[----:B------:R-:W2:Y:S01]  /*0780*/  LDL R21, [R21] ;  /* 0x0000000015157983 */ /* 0x000ea20000100800 */
[----:B------:R-:W-:Y:S01]  /*0790*/  IMAD.WIDE R34, R35, 0x4, R28 ;  /* 0x0000000423227825 */ /* 0x000fe200078e021c */
[----:B----4-:R-:W-:-:S03]  /*07a0*/  LEA R36, R36, R3, 0x2 ;  /* 0x0000000324247211 */ /* 0x010fc600078e10ff */
[--C-:B---3--:R-:W-:Y:S01]  /*07b0*/  IMAD R22, R22, 0x4, R3.reuse ;  /* 0x0000000416167824 */ /* 0x108fe200078e0203 */
[----:B------:R-:W3:Y:S04]  /*07c0*/  LDG.E R23, desc[UR6][R34.64+-0x8] ;  /* 0xfffff80622177981 */ /* 0x000ee8000c1e1900 */
[----:B------:R-:W4:Y:S04]  /*07d0*/  LDG.E R37, desc[UR6][R34.64+-0x4] ;  /* 0xfffffc0622257981 */ /* 0x000f28000c1e1900 */
[----:B------:R-:W5:Y:S04]  /*07e0*/  LDG.E R32, desc[UR6][R34.64] ;  /* 0x0000000622207981 */ /* 0x000f68000c1e1900 */
[----:B--2---:R1:W-:Y:S04]  /*07f0*/  STL.64 [R15+0x18], R20 ;  /* 0x000018140f007387 */ /* 0x0043e80000100a00 */
[----:B0-----:R-:W2:Y:S04]  /*0800*/  LDL R18, [R22] ;  /* 0x0000000016127983 */ /* 0x001ea80000100800 */
[----:B------:R-:W2:Y:S01]  /*0810*/  LDL R19, [R36] ;  /* 0x0000000024137983 */ /* 0x000ea20000100800 */
[----:B---3--:R-:W-:-:S02]  /*0820*/  IMAD R27, R23, 0x4, R3 ;  /* 0x00000004171b7824 */ /* 0x008fc400078e0203 */
[--C-:B----4-:R-:W-:Y:S01]  /*0830*/  IMAD R37, R37, 0x4, R3.reuse ;  /* 0x0000000425257824 */ /* 0x110fe200078e0203 */
[----:B------:R-:W3:Y:S04]  /*0840*/  LDG.E R23, desc[UR6][R34.64+0x4] ;  /* 0x0000040622177981 */ /* 0x000ee8000c1e1900 */
[----:B--2---:R-:W-:Y:S04]  /*0850*/  STL.64 [R15+0x20], R18 ;  /* 0x000020120f007387 */ /* 0x004fe80000100a00 */
[----:B-1----:R-:W2:Y:S04]  /*0860*/  LDL R20, [R27] ;  /* 0x000000001b147983 */ /* 0x002ea80000100800 */
[----:B------:R-:W2:Y:S01]  /*0870*/  LDL R21, [R37] ;  /* 0x0000000025157983 */ /* 0x000ea20000100800 */
[----:B---3--:R-:W-:-:S02]  /*0880*/  IMAD R23, R23, 0x4, R3 ;  /* 0x0000000417177824 */ /* 0x008fc400078e0203 */
[----:B-----5:R-:W-:Y:S02]  /*0890*/  IMAD R32, R32, 0x4, R3 ;  /* 0x0000000420207824 */ /* 0x020fe400078e0203 */
[----:B------:R-:W-:-:S05]  /*08a0*/  VIADD R16, R16, 0x10 ;  /* 0x0000001010107836 */ /* 0x000fca0000000000 */
[----:B------:R-:W-:Y:S01]  /*08b0*/  ISETP.GE.AND P2, PT, R16, -0xc, PT ;  /* 0xfffffff41000780c */ /* 0x000fe20003f46270 */
[----:B--2---:R-:W-:Y:S04]  /*08c0*/  STL.64 [R15+0x28], R20 ;  /* 0x000028140f007387 */ /* 0x004fe80000100a00 */
[----:B------:R-:W2:Y:S04]  /*08d0*/  LDL R22, [R32] ;  /* 0x0000000020167983 */ /* 0x000ea80000100800 */
[----:B------:R-:W2:Y:S01]  /*08e0*/  LDL R23, [R23] ;  /* 0x0000000017177983 */ /* 0x000ea20000100800 */
[----:B------:R-:W-:-:S03]  /*08f0*/  IADD3 R13, PT, PT, R13, 0x10, RZ ;  /* 0x000000100d0d7810 */ /* 0x000fc60007ffe0ff */
[----:B--2---:R0:W-:Y:S02]  /*0900*/  STL.64 [R15+0x30], R22 ;  /* 0x000030160f007387 */ /* 0x0041e40000100a00 */
[----:B0-----:R-:W-:Y:S01]  /*0910*/  VIADD R15, R15, 0x40 ;  /* 0x000000400f0f7836 */ /* 0x001fe20000000000 */
[----:B------:R-:W-:Y:S06]  /*0920*/  @!P2 BRA `(.L_x_253) ;  /* 0xfffffff800f0a947 */ /* 0x000fec000383ffff */
.L_x_252:
[----:B------:R-:W-:Y:S05]  /*0930*/  BSYNC.RECONVERGENT B5 ;  /* 0x0000000000057941 */ /* 0x000fea0003800200 */
.L_x_251:
[----:B------:R-:W-:Y:S01]  /*0940*/  IMAD.MOV R18, RZ, RZ, -R16 ;  /* 0x000000ffff127224 */ /* 0x000fe200078e0a10 */
[----:B------:R-:W-:Y:S04]  /*0950*/  BSSY.RECONVERGENT B5, `(.L_x_254) ;  /* 0x0000026000057945 */ /* 0x000fe80003800200 */
[----:B------:R-:W-:-:S13]  /*0960*/  ISETP.GT.AND P2, PT, R18, 0x4, PT ;  /* 0x000000041200780c */ /* 0x000fda0003f44270 */
[----:B------:R-:W-:Y:S05]  /*0970*/  @!P2 BRA `(.L_x_255) ;  /* 0x00000000008ca947 */ /* 0x000fea0003800000 */
        /* <DEDUP_REMOVED lines=9> */
[----:B------:R-:W-:-:S04]  /*0a10*/  VIADD R33, R13, 0x4 ;  /* 0x000000040d217836 */ /* 0x000fc80000000000 */
[----:B------:R-:W-:-:S04]  /*0a20*/  IMAD.WIDE R32, R33, 0x4, R28 ;  /* 0x0000000421207825 */ /* 0x000fc800078e021c */
[----:B----4-:R-:W-:Y:S01]  /*0a30*/  IMAD R21, R34, 0x4, R3 ;  /* 0x0000000422157824 */ /* 0x010fe200078e0203 */
[----:B------:R-:W4:Y:S04]  /*0a40*/  LDG.E R36, desc[UR6][R32.64+-0x4] ;  /* 0xfffffc0620247981 */ /* 0x000f28000c1e1900 */
[----:B------:R-:W5:Y:S04]  /*0a50*/  LDG.E R34, desc[UR6][R32.64+-0x8] ;  /* 0xfffff80620227981 */ /* 0x000f68000c1e1900 */
[----:B------:R-:W5:Y:S04]  /*0a60*/  LDG.E R22, desc[UR6][R32.64] ;  /* 0x0000000620167981 */ /* 0x000f68000c1e1900 */
[----:B------:R-:W5:Y:S01]  /*0a70*/  LDG.E R23, desc[UR6][R32.64+0x4] ;  /* 0x0000040620177981 */ /* 0x000f62000c1e1900 */
[----:B--2---:R-:W-:-:S03]  /*0a80*/  LEA R20, R20, R3, 0x2 ;  /* 0x0000000314147211 */ /* 0x004fc600078e10ff */
[----:B---3--:R0:W-:Y:S04]  /*0a90*/  STL.64 [R15+-0x8], R18 ;  /* 0xfffff8120f007387 */ /* 0x0081e80000100a00 */
[----:B------:R-:W2:Y:S04]  /*0aa0*/  LDL R20, [R20] ;  /* 0x0000000014147983 */ /* 0x000ea80000100800 */
[----:B------:R-:W2:Y:S01]  /*0ab0*/  LDL R21, [R21] ;  /* 0x0000000015157983 */ /* 0x000ea20000100800 */
[--C-:B----4-:R-:W-:Y:S02]  /*0ac0*/  IMAD R36, R36, 0x4, R3.reuse ;  /* 0x0000000424247824 */ /* 0x110fe400078e0203 */
[--C-:B-----5:R-:W-:Y:S01]  /*0ad0*/  IMAD R34, R34, 0x4, R3.reuse ;  /* 0x0000000422227824 */ /* 0x120fe200078e0203 */
[----:B--2---:R-:W-:Y:S04]  /*0ae0*/  STL.64 [R15], R20 ;  /* 0x000000140f007387 */ /* 0x004fe80000100a00 */
[----:B0-----:R-:W2:Y:S04]  /*0af0*/  LDL R18, [R34] ;  /* 0x0000000022127983 */ /* 0x001ea80000100800 */
[----:B------:R-:W2:Y:S01]  /*0b00*/  LDL R19, [R36] ;  /* 0x0000000024137983 */ /* 0x000ea20000100800 */
[----:B------:R-:W-:-:S02]  /*0b10*/  IMAD R22, R22, 0x4, R3 ;  /* 0x0000000416167824 */ /* 0x000fc400078e0203 */
[----:B------:R-:W-:Y:S01]  /*0b20*/  IMAD R23, R23, 0x4, R3 ;  /* 0x0000000417177824 */ /* 0x000fe200078e0203 */
[----:B--2---:R-:W-:Y:S04]  /*0b30*/  STL.64 [R15+0x8], R18 ;  /* 0x000008120f007387 */ /* 0x004fe80000100a00 */
[----:B------:R-:W2:Y:S04]  /*0b40*/  LDL R22, [R22] ;  /* 0x0000000016167983 */ /* 0x000ea80000100800 */
[----:B------:R-:W2:Y:S01]  /*0b50*/  LDL R23, [R23] ;  /* 0x0000000017177983 */ /* 0x000ea20000100800 */
[----:B------:R-:W-:Y:S01]  /*0b60*/  PLOP3.LUT P0, PT, PT, PT, PT, 0x8, 0x80 ;  /* 0x000000000080781c */ /* 0x000fe20003f0e170 */
[----:B------:R-:W-:Y:S01]  /*0b70*/  VIADD R13, R13, 0x8 ;  /* 0x000000080d0d7836 */ /* 0x000fe20000000000 */
[----:B------:R-:W-:Y:S01]  /*0b80*/  IADD3 R16, PT, PT, R16, 0x8, RZ ;  /* 0x0000000810107810 */ /* 0x000fe20007ffe0ff */
[----:B--2---:R0:W-:Y:S02]  /*0b90*/  STL.64 [R15+0x10], R22 ;  /* 0x000010160f007387 */ /* 0x0041e40000100a00 */
[----:B0-----:R-:W-:-:S08]  /*0ba0*/  VIADD R15, R15, 0x20 ;  /* 0x000000200f0f7836 */ /* 0x001fd00000000000 */
.L_x_255:
[----:B------:R-:W-:Y:S05]  /*0bb0*/  BSYNC.RECONVERGENT B5 ;  /* 0x0000000000057941 */ /* 0x000fea0003800200 */
.L_x_254:
[----:B------:R-:W-:-:S13]  /*0bc0*/  ISETP.NE.OR P0, PT, R16, RZ, P0 ;  /* 0x000000ff1000720c */ /* 0x000fda0000705670 */
[----:B------:R-:W-:Y:S05]  /*0bd0*/  @!P0 BREAK.RELIABLE B2 ;  /* 0x0000000000028942 */ /* 0x000fea0003800100 */
[----:B------:R-:W-:Y:S05]  /*0be0*/  @!P0 BRA `(.L_x_248) ;  /* 0x0000000000548947 */ /* 0x000fea0003800000 */
.L_x_250:
[----:B------:R-:W-:Y:S05]  /*0bf0*/  BSYNC.RELIABLE B2 ;  /* 0x0000000000027941 */ /* 0x000fea0003800100 */
.L_x_249:
        /* <DEDUP_REMOVED lines=9> */
[----:B----4-:R-:W-:Y:S01]  /*0c90*/  LEA R21, R32, R3, 0x2 ;  /* 0x0000000320157211 */ /* 0x010fe200078e10ff */
[----:B------:R-:W-:-:S02]  /*0ca0*/  VIADD R16, R16, 0x4 ;  /* 0x0000000410107836 */ /* 0x000fc40000000000 */
[----:B--2---:R-:W-:Y:S01]  /*0cb0*/  IMAD R20, R20, 0x4, R3 ;  /* 0x0000000414147824 */ /* 0x004fe200078e0203 */
[----:B---3--:R-:W-:Y:S05]  /*0cc0*/  STL.64 [R15+-0x8], R18 ;  /* 0xfffff8120f007387 */ /* 0x008fea0000100a00 */
[----:B------:R-:W2:Y:S04]  /*0cd0*/  LDL R20, [R20] ;  /* 0x0000000014147983 */ /* 0x000ea80000100800 */
[----:B------:R-:W2:Y:S01]  /*0ce0*/  LDL R21, [R21] ;  /* 0x0000000015157983 */ /* 0x000ea20000100800 */
[----:B------:R-:W-:Y:S01]  /*0cf0*/  ISETP.NE.AND P0, PT, R16, RZ, PT ;  /* 0x000000ff1000720c */ /* 0x000fe20003f05270 */
[----:B------:R-:W-:-:S02]  /*0d00*/  VIADD R13, R13, 0x4 ;  /* 0x000000040d0d7836 */ /* 0x000fc40000000000 */
[----:B--2---:R0:W-:Y:S02]  /*0d10*/  STL.64 [R15], R20 ;  /* 0x000000140f007387 */ /* 0x0041e40000100a00 */
[----:B0-----:R-:W-:-:S08]  /*0d20*/  VIADD R15, R15, 0x10 ;  /* 0x000000100f0f7836 */ /* 0x001fd00000000000 */
[----:B------:R-:W-:Y:S05]  /*0d30*/  @P0 BRA `(.L_x_249) ;  /* 0xfffffffc00b00947 */ /* 0x000fea000383ffff */
.L_x_248:
[----:B------:R-:W-:Y:S05]  /*0d40*/  BSYNC.RECONVERGENT B3 ;  /* 0x0000000000037941 */ /* 0x000fea0003800200 */
.L_x_247:
[----:B------:R-:W-:-:S13]  /*0d50*/  ISETP.NE.AND P0, PT, R11, RZ, PT ;  /* 0x000000ff0b00720c */ /* 0x000fda0003f05270 */
[----:B------:R-:W-:Y:S05]  /*0d60*/  @!P0 BRA `(.L_x_246) ;  /* 0x00000000004c8947 */ /* 0x000fea0003800000 */
[----:B------:R-:W0:Y:S01]  /*0d70*/  LDC.64 R18, c[0x0][0x398] ;  /* 0x0000e600ff127b82 */ /* 0x000e220000000a00 */
[----:B------:R-:W-:-:S04]  /*0d80*/  IMAD.IADD R13, R7, 0x1, R12 ;  /* 0x00000001070d7824 */ /* 0x000fc800078e020c */
[----:B0-----:R-:W-:-:S05]  /*0d90*/  IMAD.WIDE R18, R13, 0x4, R18 ;  /* 0x000000040d127825 */ /* 0x001fca00078e0212 */
[----:B------:R-:W2:Y:S02]  /*0da0*/  LDG.E R16, desc[UR6][R18.64] ;  /* 0x0000000612107981 */ /* 0x000ea4000c1e1900 */
[----:B--2---:R-:W-:-:S06]  /*0db0*/  IMAD R16, R16, 0x4, R3 ;  /* 0x0000000410107824 */ /* 0x004fcc00078e0203 */
[----:B------:R-:W2:Y:S01]  /*0dc0*/  LDL R16, [R16] ;  /* 0x0000000010107983 */ /* 0x000ea20000100800 */
[----:B------:R-:W-:Y:S02]  /*0dd0*/  LEA R13, R12, R4, 0x2 ;  /* 0x000000040c0d7211 */ /* 0x000fe400078e10ff */
[----:B------:R-:W-:-:S03]  /*0de0*/  ISETP.NE.AND P0, PT, R11, 0x1, PT ;  /* 0x000000010b00780c */ /* 0x000fc60003f05270 */
[----:B--2---:R0:W-:Y:S10]  /*0df0*/  STL [R13], R16 ;  /* 0x000000100d007387 */ /* 0x0041f40000100800 */
[----:B------:R-:W-:Y:S05]  /*0e00*/  @!P0 BRA `(.L_x_246) ;  /* 0x0000000000248947 */ /* 0x000fea0003800000 */
[----:B------:R-:W2:Y:S01]  /*0e10*/  LDG.E R12, desc[UR6][R18.64+0x4] ;  /* 0x00000406120c7981 */ /* 0x000ea2000c1e1900 */
[----:B------:R-:W-:-:S13]  /*0e20*/  ISETP.NE.AND P0, PT, R11, 0x2, PT ;  /* 0x000000020b00780c */ /* 0x000fda0003f05270 */
[----:B0-----:R-:W3:Y:S01]  /*0e30*/  @P0 LDG.E R16, desc[UR6][R18.64+0x8] ;  /* 0x0000080612100981 */ /* 0x001ee2000c1e1900 */
[----:B--2---:R-:W-:-:S06]  /*0e40*/  IMAD R12, R12, 0x4, R3 ;  /* 0x000000040c0c7824 */ /* 0x004fcc00078e0203 */
[----:B------:R-:W2:Y:S01]  /*0e50*/  LDL R12, [R12] ;  /* 0x000000000c0c7983 */ /* 0x000ea20000100800 */
[----:B---3--:R-:W-:-:S03]  /*0e60*/  @P0 IMAD R16, R16, 0x4, R3 ;  /* 0x0000000410100824 */ /* 0x008fc600078e0203 */
[----:B--2---:R1:W-:Y:S04]  /*0e70*/  STL [R13+0x4], R12 ;  /* 0x0000040c0d007387 */ /* 0x0043e80000100800 */
[----:B------:R-:W2:Y:S04]  /*0e80*/  @P0 LDL R16, [R16] ;  /* 0x0000000010100983 */ /* 0x000ea80000100800 */
[----:B--2---:R1:W-:Y:S02]  /*0e90*/  @P0 STL [R13+0x8], R16 ;  /* 0x000008100d000387 */ /* 0x0043e40000100800 */
.L_x_246:
[----:B------:R-:W-:Y:S05]  /*0ea0*/  BSYNC.RECONVERGENT B4 ;  /* 0x0000000000047941 */ /* 0x000fea0003800200 */
.L_x_245:
[----:B------:R-:W2:Y:S01]  /*0eb0*/  LDL R11, [R1+0x28] ;  /* 0x00002800010b7983 */ /* 0x000ea20000100800 */
[----:B01----:R-:W2:Y:S01]  /*0ec0*/  LDC.64 R12, c[0x0][0x3b0] ;  /* 0x0000ec00ff0c7b82 */ /* 0x003ea20000000a00 */
[----:B------:R-:W-:Y:S01]  /*0ed0*/  ISETP.GE.AND P2, PT, R9, 0x2, PT ;  /* 0x000000020900780c */ /* 0x000fe20003f46270 */
[----:B--2---:R-:W-:-:S05]  /*0ee0*/  IMAD.WIDE R18, R11, 0x4, R12 ;  /* 0x000000040b127825 */ /* 0x004fca00078e020c */
[----:B------:R0:W5:Y:S01]  /*0ef0*/  LDG.E R37, desc[UR6][R18.64] ;  /* 0x0000000612257981 */ /* 0x000162000c1e1900 */
[----:B------:R-:W-:Y:S06]  /*0f00*/  BSSY.RECONVERGENT B2, `(.L_x_256) ;  /* 0x0000055000027945 */ /* 0x000fec0003800200 */
[----:B------:R-:W-:Y:S05]  /*0f10*/  @!P2 BRA `(.L_x_257) ;  /* 0x00000004004ca947 */ /* 0x000fea0003800000 */
[----:B------:R-:W-:Y:S01]  /*0f20*/  IADD3 R16, PT, PT, R10, -0x2, -R7 ;  /* 0xfffffffe0a107810 */ /* 0x000fe20007ffe807 */
[----:B------:R-:W-:Y:S01]  /*0f30*/  BSSY.RECONVERGENT B3, `(.L_x_258) ;  /* 0x000002f000037945 */ /* 0x000fe20003800200 */
[----:B------:R-:W-:Y:S01]  /*0f40*/  LOP3.LUT R15, RZ, R7, RZ, 0x33, !PT ;  /* 0x00000007ff0f7212 */ /* 0x000fe200078e33ff */
[----:B0-----:R-:W-:Y:S01]  /*0f50*/  IMAD.MOV.U32 R19, RZ, RZ, 0x1 ;  /* 0x00000001ff137424 */ /* 0x001fe200078e00ff */
[----:B------:R-:W-:-:S03]  /*0f60*/  ISETP.GE.U32.AND P0, PT, R16, 0x3, PT ;  /* 0x000000031000780c */ /* 0x000fc60003f06070 */
[----:B------:R-:W-:-:S05]  /*0f70*/  IMAD.IADD R16, R10, 0x1, R15 ;  /* 0x000000010a107824 */ /* 0x000fca00078e020f */
[----:B------:R-:W-:-:S05]  /*0f80*/  LOP3.LUT R15, R16, 0x3, RZ, 0xc0, !PT ;  /* 0x00000003100f7812 */ /* 0x000fca00078ec0ff */
[----:B------:R-:W-:Y:S05]  /*0f90*/  @!P0 BRA `(.L_x_259) ;  /* 0x0000000000a08947 */ /* 0x000fea0003800000 */
[----:B------:R-:W-:Y:S01]  /*0fa0*/  BSSY.RECONVERGENT B4, `(.L_x_260) ;  /* 0x0000026000047945 */ /* 0x000fe20003800200 */
[----:B------:R-:W-:Y:S01]  /*0fb0*/  LOP3.LUT R16, R16, 0xfffffffc, RZ, 0xc0, !PT ;  /* 0xfffffffc10107812 */ /* 0x000fe200078ec0ff */
[----:B------:R-:W-:-:S07]  /*0fc0*/  IMAD.MOV.U32 R27, RZ, RZ, 0x1 ;  /* 0x00000001ff1b7424 */ /* 0x000fce00078e00ff */
.L_x_261:
[----:B0-----:R-:W-:-:S05]  /*0fd0*/  LEA R34, R27, R4, 0x2 ;  /* 0x000000041b227211 */ /* 0x001fca00078e10ff */
[----:B------:R-:W2:Y:S04]  /*0fe0*/  LDL R36, [R34] ;  /* 0x0000000022247983 */ /* 0x000ea80000100800 */
[----:B------:R-:W3:Y:S04]  /*0ff0*/  LDL.64 R18, [R34+0x4] ;  /* 0x0000040022127983 */ /* 0x000ee80000100a00 */
[----:B------:R-:W4:Y:S01]  /*1000*/  LDL R35, [R34+0xc] ;  /* 0x00000c0022237983 */ /* 0x000f220000100800 */
[----:B--2---:R-:W-:-:S04]  /*1010*/  IMAD.WIDE R32, R36, 0x4, R12 ;  /* 0x0000000424207825 */ /* 0x004fc800078e020c */
[--C-:B---3--:R-:W-:Y:S02]  /*1020*/  IMAD.WIDE R28, R18, 0x4, R12.reuse ;  /* 0x00000004121c7825 */ /* 0x108fe400078e020c */
[----:B------:R-:W2:Y:S02]  /*1030*/  LDG.E R32, desc[UR6][R32.64] ;  /* 0x0000000620207981 */ /* 0x000ea4000c1e1900 */
[--C-:B------:R-:W-:Y:S02]  /*1040*/  IMAD.WIDE R22, R19, 0x4, R12.reuse ;  /* 0x0000000413167825 */ /* 0x100fe400078e020c */
[----:B------:R-:W3:Y:S02]  /*1050*/  LDG.E R28, desc[UR6][R28.64] ;  /* 0x000000061c1c7981 */ /* 0x000ee4000c1e1900 */
[----:B----4-:R-:W-:Y:S02]  /*1060*/  IMAD.WIDE R20, R35, 0x4, R12 ;  /* 0x0000000423147825 */ /* 0x010fe400078e020c */
[----:B------:R-:W4:Y:S04]  /*1070*/  LDG.E R22, desc[UR6][R22.64] ;  /* 0x0000000616167981 */ /* 0x000f28000c1e1900 */
[----:B------:R-:W4:Y:S01]  /*1080*/  LDG.E R20, desc[UR6][R20.64] ;  /* 0x0000000614147981 */ /* 0x000f22000c1e1900 */
[----:B--2--5:R-:W-:-:S02]  /*1090*/  ISETP.GE.AND P0, PT, R32, R37, PT ;  /* 0x000000252000720c */ /* 0x024fc40003f06270 */
[----:B------:R-:W-:Y:S02]  /*10a0*/  VIMNMX R37, PT, PT, R32, R37, PT ;  /* 0x0000002520257248 */ /* 0x000fe40003fe0100 */
[----:B------:R-:W-:Y:S02]  /*10b0*/  SEL R33, R36, R11, !P0 ;  /* 0x0000000b24217207 */ /* 0x000fe40004000000 */
[----:B---3--:R-:W-:Y:S02]  /*10c0*/  ISETP.GE.AND P3, PT, R28, R37, PT ;  /* 0x000000251c00720c */ /* 0x008fe40003f66270 */
[----:B------:R-:W-:Y:S02]  /*10d0*/  VIMNMX R37, PT, PT, R37, R28, PT ;  /* 0x0000001c25257248 */ /* 0x000fe40003fe0100 */
[----:B------:R-:W-:Y:S02]  /*10e0*/  SEL R28, R18, R33, !P3 ;  /* 0x00000021121c7207 */ /* 0x000fe40005800000 */
[----:B----4-:R-:W-:-:S02]  /*10f0*/  ISETP.GE.AND P4, PT, R22, R37, PT ;  /* 0x000000251600720c */ /* 0x010fc40003f86270 */
[----:B------:R-:W-:Y:S02]  /*1100*/  VIMNMX R37, PT, PT, R37, R22, PT ;  /* 0x0000001625257248 */ /* 0x000fe40003fe0100 */
[----:B------:R-:W-:Y:S01]  /*1110*/  SEL R23, R11, R36, !P0 ;  /* 0x000000240b177207 */ /* 0x000fe20004000000 */
[C---:B------:R-:W-:Y:S01]  /*1120*/  VIADD R11, R27.reuse, 0x3 ;  /* 0x000000031b0b7836 */ /* 0x040fe20000000000 */
[----:B------:R-:W-:Y:S01]  /*1130*/  ISETP.GE.AND P0, PT, R20, R37, PT ;  /* 0x000000251400720c */ /* 0x000fe20003f06270 */
[----:B------:R-:W-:Y:S01]  /*1140*/  VIADD R27, R27, 0x4 ;  /* 0x000000041b1b7836 */ /* 0x000fe20000000000 */
[----:B------:R-:W-:Y:S01]  /*1150*/  SEL R22, R19, R28, !P4 ;  /* 0x0000001c13167207 */ /* 0x000fe20006000000 */
[----:B------:R0:W-:Y:S01]  /*1160*/  STL [R34], R23 ;  /* 0x0000001722007387 */ /* 0x0001e20000100800 */
[----:B------:R-:W-:Y:S02]  /*1170*/  SEL R18, R33, R18, !P3 ;  /* 0x0000001221127207 */ /* 0x000fe40005800000 */
[----:B------:R-:W-:-:S02]  /*1180*/  SEL R19, R28, R19, !P4 ;  /* 0x000000131c137207 */ /* 0x000fc40006000000 */
[----:B------:R-:W-:Y:S02]  /*1190*/  SEL R21, R22, R35, !P0 ;  /* 0x0000002316157207 */ /* 0x000fe40004000000 */
[----:B------:R-:W-:Y:S01]  /*11a0*/  ISETP.NE.AND P3, PT, R11, R16, PT ;  /* 0x000000100b00720c */ /* 0x000fe20003f65270 */
[----:B------:R0:W-:Y:S01]  /*11b0*/  STL.64 [R34+0x4], R18 ;  /* 0x0000041222007387 */ /* 0x0001e20000100a00 */
[----:B------:R-:W-:Y:S02]  /*11c0*/  VIMNMX R37, PT, PT, R37, R20, PT ;  /* 0x0000001425257248 */ /* 0x000fe40003fe0100 */
[----:B------:R-:W-:Y:S01]  /*11d0*/  SEL R11, R35, R22, !P0 ;  /* 0x00000016230b7207 */ /* 0x000fe20004000000 */
[----:B------:R0:W-:Y:S08]  /*11e0*/  STL [R34+0xc], R21 ;  /* 0x00000c1522007387 */ /* 0x0001f00000100800 */
[----:B------:R-:W-:Y:S05]  /*11f0*/  @P3 BRA `(.L_x_261) ;  /* 0xfffffffc00743947 */ /* 0x000fea000383ffff */
[----:B------:R-:W-:Y:S05]  /*1200*/  BSYNC.RECONVERGENT B4 ;  /* 0x0000000000047941 */ /* 0x000fea0003800200 */
.L_x_260:
[----:B0-----:R-:W-:-:S07]  /*1210*/  IMAD.MOV.U32 R19, RZ, RZ, R27 ;  /* 0x000000ffff137224 */ /* 0x001fce00078e001b */
.L_x_259:
[----:B------:R-:W-:Y:S05]  /*1220*/  BSYNC.RECONVERGENT B3 ;  /* 0x0000000000037941 */ /* 0x000fea0003800200 */
.L_x_258:
[----:B------:R-:W-:Y:S01]  /*1230*/  ISETP.NE.AND P0, PT, R15, RZ, PT ;  /* 0x000000ff0f00720c */ /* 0x000fe20003f05270 */
[----:B------:R-:W-:-:S12]  /*1240*/  BSSY.RECONVERGENT B3, `(.L_x_262) ;  /* 0x000001f000037945 */ /* 0x000fd80003800200 */
[----:B------:R-:W-:Y:S05]  /*1250*/  @!P0 BRA `(.L_x_263) ;  /* 0x0000000000748947 */ /* 0x000fea0003800000 */
[----:B------:R-:W-:-:S05]  /*1260*/  IMAD R16, R19, 0x4, R4 ;  /* 0x0000000413107824 */ /* 0x000fca00078e0204 */
[----:B------:R-:W2:Y:S02]  /*1270*/  LDL R20, [R16] ;  /* 0x0000000010147983 */ /* 0x000ea40000100800 */
[----:B--2---:R-:W-:-:S06]  /*1280*/  IMAD.WIDE R18, R20, 0x4, R12 ;  /* 0x0000000414127825 */ /* 0x004fcc00078e020c */
[----:B------:R-:W2:Y:S01]  /*1290*/  LDG.E R18, desc[UR6][R18.64] ;  /* 0x0000000612127981 */ /* 0x000ea2000c1e1900 */
[----:B------:R-:W-:Y:S02]  /*12a0*/  ISETP.NE.AND P3, PT, R15, 0x1, PT ;  /* 0x000000010f00780c */ /* 0x000fe40003f65270 */
[----:B--2--5:R-:W-:Y:S02]  /*12b0*/  ISETP.GE.AND P0, PT, R18, R37, PT ;  /* 0x000000251200720c */ /* 0x024fe40003f06270 */
[----:B------:R-:W-:Y:S02]  /*12c0*/  VIMNMX R37, PT, PT, R37, R18, PT ;  /* 0x0000001225257248 */ /* 0x000fe40003fe0100 */
[----:B------:R-:W-:Y:S02]  /*12d0*/  SEL R21, R11, R20, !P0 ;  /* 0x000000140b157207 */ /* 0x000fe40004000000 */
[----:B------:R-:W-:-:S03]  /*12e0*/  SEL R11, R20, R11, !P0 ;  /* 0x0000000b140b7207 */ /* 0x000fc60004000000 */
[----:B------:R0:W-:Y:S02]  /*12f0*/  STL [R16], R21 ;  /* 0x0000001510007387 */ /* 0x0001e40000100800 */
[----:B------:R-:W-:Y:S05]  /*1300*/  @!P3 BRA `(.L_x_263) ;  /* 0x000000000048b947 */ /* 0x000fea0003800000 */
[----:B------:R-:W2:Y:S02]  /*1310*/  LDL R20, [R16+0x4] ;  /* 0x0000040010147983 */ /* 0x000ea40000100800 */
[----:B--2---:R-:W-:-:S06]  /*1320*/  IMAD.WIDE R18, R20, 0x4, R12 ;  /* 0x0000000414127825 */ /* 0x004fcc00078e020c */
[----:B------:R-:W2:Y:S01]  /*1330*/  LDG.E R18, desc[UR6][R18.64] ;  /* 0x0000000612127981 */ /* 0x000ea2000c1e1900 */
[----:B------:R-:W-:Y:S02]  /*1340*/  ISETP.NE.AND P3, PT, R15, 0x2, PT ;  /* 0x000000020f00780c */ /* 0x000fe40003f65270 */
[----:B--2---:R-:W-:Y:S02]  /*1350*/  ISETP.GE.AND P0, PT, R18, R37, PT ;  /* 0x000000251200720c */ /* 0x004fe40003f06270 */
[----:B------:R-:W-:Y:S02]  /*1360*/  VIMNMX R37, PT, PT, R37, R18, PT ;  /* 0x0000001225257248 */ /* 0x000fe40003fe0100 */
[----:B0-----:R-:W-:Y:S02]  /*1370*/  SEL R21, R11, R20, !P0 ;  /* 0x000000140b157207 */ /* 0x001fe40004000000 */
[----:B------:R-:W-:-:S03]  /*1380*/  SEL R11, R20, R11, !P0 ;  /* 0x0000000b140b7207 */ /* 0x000fc60004000000 */
[----:B------:R1:W-:Y:S02]  /*1390*/  STL [R16+0x4], R21 ;  /* 0x0000041510007387 */ /* 0x0003e40000100800 */
[----:B------:R-:W-:Y:S05]  /*13a0*/  @!P3 BRA `(.L_x_263) ;  /* 0x000000000020b947 */ /* 0x000fea0003800000 */
[----:B------:R-:W2:Y:S02]  /*13b0*/  LDL R18, [R16+0x8] ;  /* 0x0000080010127983 */ /* 0x000ea40000100800 */
[----:B--2---:R-:W-:-:S06]  /*13c0*/  IMAD.WIDE R12, R18, 0x4, R12 ;  /* 0x00000004120c7825 */ /* 0x004fcc00078e020c */
[----:B------:R-:W2:Y:S02]  /*13d0*/  LDG.E R12, desc[UR6][R12.64] ;  /* 0x000000060c0c7981 */ /* 0x000ea4000c1e1900 */
[----:B--2---:R-:W-:Y:S02]  /*13e0*/  ISETP.GE.AND P0, PT, R12, R37, PT ;  /* 0x000000250c00720c */ /* 0x004fe40003f06270 */
[----:B------:R-:W-:Y:S02]  /*13f0*/  VIMNMX R37, PT, PT, R37, R12, PT ;  /* 0x0000000c25257248 */ /* 0x000fe40003fe0100 */
[----:B------:R-:W-:Y:S02]  /*1400*/  SEL R15, R11, R18, !P0 ;  /* 0x000000120b0f7207 */ /* 0x000fe40004000000 */
[----:B------:R-:W-:-:S03]  /*1410*/  SEL R11, R18, R11, !P0 ;  /* 0x0000000b120b7207 */ /* 0x000fc60004000000 */
[----:B------:R2:W-:Y:S04]  /*1420*/  STL [R16+0x8], R15 ;  /* 0x0000080f10007387 */ /* 0x0005e80000100800 */
.L_x_263:
[----:B------:R-:W-:Y:S05]  /*1430*/  BSYNC.RECONVERGENT B3 ;  /* 0x0000000000037941 */ /* 0x000fea0003800200 */
.L_x_262:
[----:B------:R3:W-:Y:S02]  /*1440*/  STL [R1+0x28], R11 ;  /* 0x0000280b01007387 */ /* 0x0007e40000100800 */
.L_x_257:
[----:B------:R-:W-:Y:S05]  /*1450*/  BSYNC.RECONVERGENT B2 ;  /* 0x0000000000027941 */ /* 0x000fea0003800200 */
.L_x_256:
[----:B------:R-:W4:Y:S02]  /*1460*/  LDC.64 R12, c[0x0][0x3a8] ;  /* 0x0000ea00ff0c7b82 */ /* 0x000f240000000a00 */
[----:B----4-:R-:W-:-:S05]  /*1470*/  IMAD.WIDE R12, R11, 0x4, R12 ;  /* 0x000000040b0c7825 */ /* 0x010fca00078e020c */
[----:B---3--:R-:W0:Y:S01]  /*1480*/  LDG.E R11, desc[UR6][R12.64] ;  /* 0x000000060c0b7981 */ /* 0x008e22000c1e1900 */
[----:B------:R-:W-:Y:S01]  /*1490*/  ISETP.NE.AND P0, PT, R9, 0x1, PT ;  /* 0x000000010900780c */ /* 0x000fe20003f05270 */
[----:B------:R-:W-:Y:S01]  /*14a0*/  BSSY.RECONVERGENT B2, `(.L_x_264) ;  /* 0x0000023000027945 */ /* 0x000fe20003800200 */
[----:B012---:R-:W-:-:S11]  /*14b0*/  SHF.R.S32.HI R16, RZ, 0x1f, R11 ;  /* 0x0000001fff107819 */ /* 0x007fd6000001140b */
[----:B------:R-:W-:Y:S05]  /*14c0*/  @P0 BRA `(.L_x_265) ;  /* 0x0000000000280947 */ /* 0x000fea0003800000 */
[----:B------:R-:W0:Y:S01]  /*14d0*/  LDCU UR8, c[0x0][0x388] ;  /* 0x00007100ff0877ac */ /* 0x000e220008000800 */
[----:B------:R-:W1:Y:S01]  /*14e0*/  LDCU.64 UR4, c[0x0][0x3b8] ;  /* 0x00007700ff0477ac */ /* 0x000e620008000a00 */
[----:B0-----:R-:W-:Y:S01]  /*14f0*/  IMAD R13, R8, UR8, RZ ;  /* 0x00000008080d7c24 */ /* 0x001fe2000f8e02ff */
[----:B-1----:R-:W-:-:S03]  /*1500*/  LEA R9, P0, R11, UR4, 0x2 ;  /* 0x000000040b097c11 */ /* 0x002fc6000f8010ff */
[----:B------:R-:W-:Y:S01]  /*1510*/  IMAD.WIDE R12, R13, 0x4, R30 ;  /* 0x000000040d0c7825 */ /* 0x000fe200078e021e */
[----:B------:R-:W-:-:S04]  /*1520*/  LEA.HI.X R11, R11, UR5, R16, 0x2, P0 ;  /* 0x000000050b0b7c11 */ /* 0x000fc800080f1410 */
[----:B------:R0:W-:Y:S04]  /*1530*/  STG.E desc[UR6][R12.64], R6 ;  /* 0x000000060c007986 */ /* 0x0001e8000c101906 */
[----:B------:R0:W-:Y:S04]  /*1540*/  STG.E desc[UR6][R12.64+0x4], R11 ;  /* 0x0000040b0c007986 */ /* 0x0001e8000c101906 */
[----:B------:R0:W-:Y:S01]  /*1550*/  STG.E desc[UR6][R12.64+0x8], R9 ;  /* 0x000008090c007986 */ /* 0x0001e2000c101906 */
[----:B------:R-:W-:Y:S05]  /*1560*/  BRA `(.L_x_266) ;  /* 0x0000000000587947 */ /* 0x000fea0003800000 */
.L_x_265:
[----:B------:R-:W0:Y:S01]  /*1570*/  LDCU.64 UR4, c[0x0][0x3b8] ;  /* 0x00007700ff0477ac */ /* 0x000e220008000a00 */
[----:B-----5:R-:W-:Y:S02]  /*1580*/  ISETP.GE.AND P0, PT, R26, R37, PT ;  /* 0x000000251a00720c */ /* 0x020fe40003f06270 */
[----:B0-----:R-:W-:-:S04]  /*1590*/  LEA R12, P3, R11, UR4, 0x2 ;  /* 0x000000040b0c7c11 */ /* 0x001fc8000f8610ff */
[----:B------:R-:W-:-:S07]  /*15a0*/  LEA.HI.X R13, R11, UR5, R16, 0x2, P3 ;  /* 0x000000050b0d7c11 */ /* 0x000fce00098f1410 */
[----:B------:R-:W-:-:S05]  /*15b0*/  @!P0 IMAD.WIDE R18, R26, 0x4, R12 ;  /* 0x000000041a128825 */ /* 0x000fca00078e020c */
[----:B------:R0:W5:Y:S01]  /*15c0*/  @!P0 LDG.E R17, desc[UR6][R18.64] ;  /* 0x0000000612118981 */ /* 0x000162000c1e1900 */
[----:B------:R-:W-:Y:S02]  /*15d0*/  MOV R6, 0x400 ;  /* 0x0000040000067802 */ /* 0x000fe40000000f00 */
[----:B------:R-:W-:Y:S01]  /*15e0*/  IADD3 R9, PT, PT, R26, 0x20, RZ ;  /* 0x000000201a097810 */ /* 0x000fe20007ffe0ff */
[----:B------:R-:W1:Y:S02]  /*15f0*/  S2R R11, SR_CgaCtaId ;  /* 0x00000000000b7919 */ /* 0x000e640000008800 */
[----:B-1----:R-:W-:Y:S01]  /*1600*/  LEA R11, R11, R6, 0x18 ;  /* 0x000000060b0b7211 */ /* 0x002fe200078ec0ff */
[----:B0-----:R-:W-:-:S07]  /*1610*/  IMAD.MOV.U32 R6, RZ, RZ, R26 ;  /* 0x000000ffff067224 */ /* 0x001fce00078e001a */
.L_x_267:
[----:B-1----:R-:W-:-:S06]  /*1620*/  IMAD.WIDE R18, R9, 0x4, R12 ;  /* 0x0000000409127825 */ /* 0x002fcc00078e020c */
[----:B------:R-:W2:Y:S01]  /*1630*/  LDG.E R18, desc[UR6][R18.64] ;  /* 0x0000000612127981 */ /* 0x000ea2000c1e1900 */
[----:B------:R-:W-:Y:S02]  /*1640*/  IMAD.IADD R6, R5, 0x1, R6 ;  /* 0x0000000105067824 */ /* 0x000fe400078e0206 */
[----:B------:R-:W-:Y:S02]  /*1650*/  VIADD R16, R9, 0x20 ;  /* 0x0000002009107836 */ /* 0x000fe40000000000 */
[----:B------:R-:W-:Y:S01]  /*1660*/  IMAD R15, R6, 0x4, R11 ;  /* 0x00000004060f7824 */ /* 0x000fe200078e020b */
[----:B------:R-:W-:Y:S02]  /*1670*/  MOV R6, R9 ;  /* 0x0000000900067202 */ /* 0x000fe40000000f00 */
[----:B------:R-:W-:-:S04]  /*1680*/  ISETP.GE.AND P0, PT, R16, R37, PT ;  /* 0x000000251000720c */ /* 0x000fc80003f06270 */
[----:B------:R-:W-:Y:S01]  /*1690*/  ISETP.LT.U32.OR P0, PT, R9, 0x76, !P0 ;  /* 0x000000760900780c */ /* 0x000fe20004701470 */
[----:B------:R-:W-:Y:S01]  /*16a0*/  IMAD.MOV.U32 R9, RZ, RZ, R16 ;  /* 0x000000ffff097224 */ /* 0x000fe200078e0010 */
[----:B--2---:R1:W-:Y:S11]  /*16b0*/  STS [R15], R18 ;  /* 0x000000120f007388 */ /* 0x0043f60000000800 */
[----:B------:R-:W-:Y:S05]  /*16c0*/  @P0 BRA `(.L_x_267) ;  /* 0xfffffffc00d40947 */ /* 0x000fea000383ffff */
.L_x_266:
[----:B------:R-:W-:Y:S05]  /*16d0*/  BSYNC.RECONVERGENT B2 ;  /* 0x0000000000027941 */ /* 0x000fea0003800200 */
.L_x_264:
[----:B0-----:R-:W-:-:S05]  /*16e0*/  IMAD.U32 R6, R0, 0x4, R1 ;  /* 0x0000000400067824 */ /* 0x001fca00078e0001 */
[----:B-----5:R0:W-:Y:S01]  /*16f0*/  STL [R6+0x4], R37 ;  /* 0x0000042506007387 */ /* 0x0201e20000100800 */
[----:B------:R-:W-:Y:S05]  /*1700*/  @!P2 BRA `(.L_x_268) ;  /* 0x0000000400c0a947 */ /* 0x000fea0003800000 */
[----:B------:R-:W-:-:S07]  /*1710*/  IMAD.MOV.U32 R9, RZ, RZ, 0x1 ;  /* 0x00000001ff097424 */ /* 0x000fce00078e00ff */
.L_x_276:
[C---:B------:R-:W-:Y:S01]  /*1720*/  IMAD R12, R9.reuse, 0x4, R4 ;  /* 0x00000004090c7824 */ /* 0x040fe200078e0204 */
[----:B-1----:R-:W1:Y:S04]  /*1730*/  LDC.64 R18, c[0x0][0x3c0] ;  /* 0x0000f000ff127b82 */ /* 0x002e680000000a00 */
[----:B--2---:R-:W1:Y:S01]  /*1740*/  LDL R11, [R12] ;  /* 0x000000000c0b7983 */ /* 0x004e620000100800 */
[----:B---3--:R-:W-:Y:S01]  /*1750*/  ISETP.GE.AND P0, PT, R26, R37, PT ;  /* 0x000000251a00720c */ /* 0x008fe20003f06270 */
[----:B------:R-:W-:Y:S01]  /*1760*/  VIADD R9, R9, 0x1 ;  /* 0x0000000109097836 */ /* 0x000fe20000000000 */
[----:B------:R-:W-:-:S04]  /*1770*/  IADD3 R16, PT, PT, -R7, R10, RZ ;  /* 0x0000000a07107210 */ /* 0x000fc80007ffe1ff */
[----:B------:R-:W-:Y:S01]  /*1780*/  ISETP.NE.AND P2, PT, R9, R16, PT ;  /* 0x000000100900720c */ /* 0x000fe20003f45270 */
[----:B-1----:R-:W-:-:S04]  /*1790*/  IMAD.WIDE R18, R11, 0x4, R18 ;  /* 0x000000040b127825 */ /* 0x002fc800078e0212 */
[----:B------:R-:W-:Y:S02]  /*17a0*/  IMAD.MOV.U32 R11, RZ, RZ, RZ ;  /* 0x000000ffff0b7224 */ /* 0x000fe400078e00ff */
[----:B------:R-:W-:Y:S06]  /*17b0*/  @P0 BRA `(.L_x_269) ;  /* 0x0000000400840947 */ /* 0x000fec0003800000 */
[----:B------:R-:W2:Y:S01]  /*17c0*/  LDG.E R20, desc[UR6][R18.64] ;  /* 0x0000000612147981 */ /* 0x000ea2000c1e1900 */
[----:B------:R-:W1:Y:S03]  /*17d0*/  LDCU.64 UR4, c[0x0][0x3c8] ;  /* 0x00007900ff0477ac */ /* 0x000e660008000a00 */
[----:B------:R-:W3:Y:S01]  /*17e0*/  LDG.E R15, desc[UR6][R18.64+0x4] ;  /* 0x00000406120f7981 */ /* 0x000ee2000c1e1900 */
[----:B------:R-:W-:Y:S01]  /*17f0*/  IMAD.MOV.U32 R11, RZ, RZ, RZ ;  /* 0x000000ffff0b7224 */ /* 0x000fe200078e00ff */
[--C-:B--2---:R-:W-:Y:S02]  /*1800*/  SHF.R.S32.HI R13, RZ, 0x1f, R20.reuse ;  /* 0x0000001fff0d7819 */ /* 0x104fe40000011414 */
[----:B-1----:R-:W-:Y:S01]  /*1810*/  LEA R12, P0, R20, UR4, 0x2 ;  /* 0x00000004140c7c11 */ /* 0x002fe2000f8010ff */
[----:B---3--:R-:W-:-:S03]  /*1820*/  IMAD.IADD R15, R15, 0x1, -R20 ;  /* 0x000000010f0f7824 */ /* 0x008fc600078e0a14 */
[----:B------:R-:W-:Y:S02]  /*1830*/  LEA.HI.X R13, R20, UR5, R13, 0x2, P0 ;  /* 0x00000005140d7c11 */ /* 0x000fe400080f140d */
[----:B------:R-:W-:-:S04]  /*1840*/  SHF.R.S32.HI R16, RZ, 0x1f, R15 ;  /* 0x0000001fff107819 */ /* 0x000fc8000001140f */
[----:B------:R-:W-:Y:S02]  /*1850*/  LEA.HI R22, R16, R15, RZ, 0x3 ;  /* 0x0000000f10167211 */ /* 0x000fe400078f18ff */
[----:B------:R-:W-:Y:S02]  /*1860*/  MOV R16, R26 ;  /* 0x0000001a00107202 */ /* 0x000fe40000000f00 */
[----:B------:R-:W-:-:S07]  /*1870*/  SHF.R.S32.HI R22, RZ, 0x3, R22 ;  /* 0x00000003ff167819 */ /* 0x000fce0000011416 */
.L_x_275:
[----:B-1----:R-:W1:Y:S01]  /*1880*/  S2UR UR5, SR_CgaCtaId ;  /* 0x00000000000579c3 */ /* 0x002e620000008800 */
[C---:B------:R-:W-:Y:S01]  /*1890*/  VIADD R18, R16.reuse, 0xffffffe0 ;  /* 0xffffffe010127836 */ /* 0x040fe20000000000 */
[----:B------:R-:W-:Y:S01]  /*18a0*/  UMOV UR4, 0x400 ;  /* 0x0000040000047882 */ /* 0x000fe20000000000 */
[----:B------:R-:W-:Y:S01]  /*18b0*/  ISETP.GE.AND P4, PT, R16, 0x20, PT ;  /* 0x000000201000780c */ /* 0x000fe20003f86270 */
[----:B------:R-:W-:Y:S01]  /*18c0*/  IMAD.IADD R23, R5, 0x1, R16 ;  /* 0x0000000105177824 */ /* 0x000fe200078e0210 */
[----:B------:R-:W-:Y:S01]  /*18d0*/  BSSY.RECONVERGENT B2, `(.L_x_270) ;  /* 0x0000043000027945 */ /* 0x000fe20003800200 */
[----:B------:R-:W-:Y:S01]  /*18e0*/  ISETP.GT.U32.AND P3, PT, R18, 0x75, PT ;  /* 0x000000751200780c */ /* 0x000fe20003f64070 */
[----:B------:R-:W-:Y:S01]  /*18f0*/  VIADD R16, R16, 0x20 ;  /* 0x0000002010107836 */ /* 0x000fe20000000000 */
[----:B------:R-:W-:Y:S01]  /*1900*/  SEL R14, R17, R14, !P4 ;  /* 0x0000000e110e7207 */ /* 0x000fe20006000000 */
[----:B------:R-:W-:Y:S01]  /*1910*/  IMAD.MOV.U32 R20, RZ, RZ, RZ ;  /* 0x000000ffff147224 */ /* 0x000fe200078e00ff */
[----:B------:R-:W-:-:S02]  /*1920*/  PLOP3.LUT P0, PT, PT, PT, PT, 0x80, 0x8 ;  /* 0x000000000008781c */ /* 0x000fc40003f0f070 */
[----:B------:R-:W-:Y:S01]  /*1930*/  ISETP.GE.AND P5, PT, R16, R37, PT ;  /* 0x000000251000720c */ /* 0x000fe20003fa6270 */
[----:B-1----:R-:W-:-:S06]  /*1940*/  ULEA UR4, UR5, UR4, 0x18 ;  /* 0x0000000405047291 */ /* 0x002fcc000f8ec0ff */
[----:B------:R-:W-:-:S05]  /*1950*/  LEA R23, R23, UR4, 0x2 ;  /* 0x0000000417177c11 */ /* 0x000fca000f8e10ff */
[----:B------:R-:W1:Y:S02]  /*1960*/  @!P3 LDS R14, [R23+-0x80] ;  /* 0xffff8000170eb984 */ /* 0x000e640000000800 */
[----:B-1----:R-:W-:-:S13]  /*1970*/  ISETP.NE.AND P6, PT, R14, -0x1, PT ;  /* 0xffffffff0e00780c */ /* 0x002fda0003fc5270 */
[----:B------:R-:W-:Y:S05]  /*1980*/  @!P6 BRA `(.L_x_271) ;  /* 0x0000000000dce947 */ /* 0x000fea0003800000 */
[----:B------:R-:W-:-:S04]  /*1990*/  IABS R21, R15 ;  /* 0x0000000f00157213 */ /* 0x000fc80000000000 */
[----:B------:R-:W1:Y:S08]  /*19a0*/  I2F.RP R27, R21 ;  /* 0x00000015001b7306 */ /* 0x000e700000209400 */
[----:B-1----:R-:W1:Y:S02]  /*19b0*/  MUFU.RCP R27, R27 ;  /* 0x0000001b001b7308 */ /* 0x002e640000001000 */
[----:B-1----:R-:W-:-:S06]  /*19c0*/  IADD3 R18, PT, PT, R27, 0xffffffe, RZ ;  /* 0x0ffffffe1b127810 */ /* 0x002fcc0007ffe0ff */
[----:B------:R1:W2:Y:S02]  /*19d0*/  F2I.FTZ.U32.TRUNC.NTZ R19, R18 ;  /* 0x0000001200137305 */ /* 0x0002a4000021f000 */
[----:B-1----:R-:W-:Y:S02]  /*19e0*/  IMAD.MOV.U32 R18, RZ, RZ, RZ ;  /* 0x000000ffff127224 */ /* 0x002fe400078e00ff */
[----:B--2---:R-:W-:-:S04]  /*19f0*/  IMAD.MOV R28, RZ, RZ, -R19 ;  /* 0x000000ffff1c7224 */ /* 0x004fc800078e0a13 */
[----:B------:R-:W-:Y:S01]  /*1a00*/  IMAD R29, R28, R21, RZ ;  /* 0x000000151c1d7224 */ /* 0x000fe200078e02ff */
[----:B------:R-:W-:-:S03]  /*1a10*/  IABS R28, R14 ;  /* 0x0000000e001c7213 */ /* 0x000fc60000000000 */
[----:B------:R-:W-:Y:S01]  /*1a20*/  IMAD.HI.U32 R19, R19, R29, R18 ;  /* 0x0000001d13137227 */ /* 0x000fe200078e0012 */
[----:B------:R-:W-:-:S05]  /*1a30*/  IABS R29, R15 ;  /* 0x0000000f001d7213 */ /* 0x000fca0000000000 */
[----:B------:R-:W-:Y:S02]  /*1a40*/  IMAD.MOV R27, RZ, RZ, -R29 ;  /* 0x000000ffff1b7224 */ /* 0x000fe400078e0a1d */
[----:B------:R-:W-:-:S04]  /*1a50*/  IMAD.HI.U32 R19, R19, R28, RZ ;  /* 0x0000001c13137227 */ /* 0x000fc800078e00ff */
[----:B------:R-:W-:-:S05]  /*1a60*/  IMAD R18, R19, R27, R28 ;  /* 0x0000001b13127224 */ /* 0x000fca00078e021c */
[----:B------:R-:W-:-:S13]  /*1a70*/  ISETP.GT.U32.AND P6, PT, R21, R18, PT ;  /* 0x000000121500720c */ /* 0x000fda0003fc4070 */
[----:B------:R-:W-:-:S05]  /*1a80*/  @!P6 IMAD.IADD R18, R18, 0x1, -R21 ;  /* 0x000000011212e824 */ /* 0x000fca00078e0a15 */
[----:B------:R-:W-:-:S13]  /*1a90*/  ISETP.GT.U32.AND P6, PT, R21, R18, PT ;  /* 0x000000121500720c */ /* 0x000fda0003fc4070 */
[----:B------:R-:W-:Y:S02]  /*1aa0*/  @!P6 IADD3 R18, PT, PT, R18, -R21, RZ ;  /* 0x800000151212e210 */ /* 0x000fe40007ffe0ff */
[----:B------:R-:W-:-:S13]  /*1ab0*/  ISETP.GE.AND P6, PT, R14, RZ, PT ;  /* 0x000000ff0e00720c */ /* 0x000fda0003fc6270 */
[----:B------:R-:W-:Y:S01]  /*1ac0*/  @!P6 IMAD.MOV R18, RZ, RZ, -R18 ;  /* 0x000000ffff12e224 */ /* 0x000fe200078e0a12 */
[----:B------:R-:W-:-:S13]  /*1ad0*/  ISETP.NE.AND P6, PT, R15, RZ, PT ;  /* 0x000000ff0f00720c */ /* 0x000fda0003fc5270 */
[----:B------:R-:W-:-:S04]  /*1ae0*/  @!P6 LOP3.LUT R18, RZ, R15, RZ, 0x33, !PT ;  /* 0x0000000fff12e212 */ /* 0x000fc800078e33ff */
[----:B------:R-:W-:-:S04]  /*1af0*/  SHF.R.S32.HI R19, RZ, 0x1f, R18 ;  /* 0x0000001fff137819 */ /* 0x000fc80000011412 */
[----:B------:R-:W-:-:S04]  /*1b00*/  LEA.HI R19, R19, R18, RZ, 0x3 ;  /* 0x0000001213137211 */ /* 0x000fc800078f18ff */
[----:B------:R-:W-:Y:S02]  /*1b10*/  LOP3.LUT R21, R19, 0xfffffff8, RZ, 0xc0, !PT ;  /* 0xfffffff813157812 */ /* 0x000fe400078ec0ff */
[----:B------:R-:W-:-:S03]  /*1b20*/  SHF.R.S32.HI R19, RZ, 0x3, R19 ;  /* 0x00000003ff137819 */ /* 0x000fc60000011413 */
[----:B------:R-:W-:-:S04]  /*1b30*/  IMAD.IADD R21, R18, 0x1, -R21 ;  /* 0x0000000112157824 */ /* 0x000fc800078e0a15 */
[----:B------:R-:W-:-:S04]  /*1b40*/  IMAD R27, R22, R21, R19 ;  /* 0x00000015161b7224 */ /* 0x000fc800078e0213 */
[----:B------:R-:W-:-:S05]  /*1b50*/  IMAD.WIDE R18, R27, 0x4, R12 ;  /* 0x000000041b127825 */ /* 0x000fca00078e020c */
[----:B------:R-:W2:Y:S02]  /*1b60*/  LDG.E R21, desc[UR6][R18.64] ;  /* 0x0000000612157981 */ /* 0x000ea4000c1e1900 */
[----:B--2---:R-:W-:-:S13]  /*1b70*/  ISETP.NE.AND P6, PT, R21, -0x1, PT ;  /* 0xffffffff1500780c */ /* 0x004fda0003fc5270 */
[----:B------:R-:W-:Y:S05]  /*1b80*/  @!P6 BRA `(.L_x_271) ;  /* 0x00000000005ce947 */ /* 0x000fea0003800000 */
[----:B------:R-:W-:-:S07]  /*1b90*/  IMAD.MOV.U32 R28, RZ, RZ, RZ ;  /* 0x000000ffff1c7224 */ /* 0x000fce00078e00ff */
.L_x_272:
[----:B------:R-:W-:Y:S01]  /*1ba0*/  ISETP.NE.AND P6, PT, R21, R14, PT ;  /* 0x0000000e1500720c */ /* 0x000fe20003fc5270 */
[----:B------:R-:W-:Y:S01]  /*1bb0*/  IMAD.MOV.U32 R20, RZ, RZ, 0x1 ;  /* 0x00000001ff147424 */ /* 0x000fe200078e00ff */
[----:B------:R-:W-:-:S11]  /*1bc0*/  PLOP3.LUT P0, PT, PT, PT, PT, 0x8, 0x80 ;  /* 0x000000000080781c */ /* 0x000fd60003f0e170 */
[----:B------:R-:W-:Y:S05]  /*1bd0*/  @!P6 BRA `(.L_x_271) ;  /* 0x000000000048e947 */ /* 0x000fea0003800000 */
[----:B------:R-:W1:Y:S01]  /*1be0*/  LDC R21, c[0x0][0x384] ;  /* 0x0000e100ff157b82 */ /* 0x000e620000000800 */
[----:B------:R-:W2:Y:S01]  /*1bf0*/  LDCU UR4, c[0x0][0x390] ;  /* 0x00007200ff0477ac */ /* 0x000ea20008000800 */
[----:B------:R-:W-:Y:S01]  /*1c00*/  IADD3 R20, PT, PT, R27, 0x1, RZ ;  /* 0x000000011b147810 */ /* 0x000fe20007ffe0ff */
[----:B------:R-:W-:-:S03]  /*1c10*/  VIADD R28, R28, 0x1 ;  /* 0x000000011c1c7836 */ /* 0x000fc60000000000 */
[----:B------:R-:W-:-:S04]  /*1c20*/  ISETP.NE.AND P0, PT, R20, R15, PT ;  /* 0x0000000f1400720c */ /* 0x000fc80003f05270 */
[----:B------:R-:W-:Y:S02]  /*1c30*/  SEL R29, R20, RZ, P0 ;  /* 0x000000ff141d7207 */ /* 0x000fe40000000000 */
[----:B--2---:R-:W-:Y:S01]  /*1c40*/  ISETP.NE.AND P0, PT, R28, UR4, PT ;  /* 0x000000041c007c0c */ /* 0x004fe2000bf05270 */
[----:B-1----:R-:W-:-:S04]  /*1c50*/  IMAD.WIDE R18, R21, 0x4, R18 ;  /* 0x0000000415127825 */ /* 0x002fc800078e0212 */
[----:B------:R-:W-:-:S03]  /*1c60*/  IMAD.WIDE R20, R29, 0x4, R12 ;  /* 0x000000041d147825 */ /* 0x000fc600078e020c */
[----:B------:R-:W-:Y:S02]  /*1c70*/  SEL R18, R20, R18, !P0 ;  /* 0x0000001214127207 */ /* 0x000fe40004000000 */
[----:B------:R-:W-:-:S05]  /*1c80*/  SEL R19, R21, R19, !P0 ;  /* 0x0000001315137207 */ /* 0x000fca0004000000 */
[----:B------:R-:W2:Y:S01]  /*1c90*/  LDG.E R21, desc[UR6][R18.64] ;  /* 0x0000000612157981 */ /* 0x000ea2000c1e1900 */
[----:B------:R-:W-:Y:S02]  /*1ca0*/  SEL R27, R29, R27, !P0 ;  /* 0x0000001b1d1b7207 */ /* 0x000fe40004000000 */
[----:B------:R-:W-:Y:S02]  /*1cb0*/  SEL R28, R28, RZ, P0 ;  /* 0x000000ff1c1c7207 */ /* 0x000fe40000000000 */
[----:B--2---:R-:W-:-:S13]  /*1cc0*/  ISETP.NE.AND P6, PT, R21, -0x1, PT ;  /* 0xffffffff1500780c */ /* 0x004fda0003fc5270 */
[----:B------:R-:W-:Y:S05]  /*1cd0*/  @P6 BRA `(.L_x_272) ;  /* 0xfffffffc00b06947 */ /* 0x000fea000383ffff */
[----:B------:R-:W-:Y:S01]  /*1ce0*/  PLOP3.LUT P0, PT, PT, PT, PT, 0x80, 0x8 ;  /* 0x000000000008781c */ /* 0x000fe20003f0f070 */
[----:B------:R-:W-:-:S12]  /*1cf0*/  IMAD.MOV.U32 R20, RZ, RZ, RZ ;  /* 0x000000ffff147224 */ /* 0x000fd800078e00ff */
.L_x_271:
[----:B------:R-:W-:Y:S05]  /*1d00*/  BSYNC.RECONVERGENT B2 ;  /* 0x0000000000027941 */ /* 0x000fea0003800200 */
.L_x_270:
[----:B------:R-:W-:-:S04]  /*1d10*/  VOTE.ANY R19, PT, PT ;  /* 0x0000000000137806 */ /* 0x000fc800038e0100 */
[----:B------:R-:W-:Y:S05]  /*1d20*/  WARPSYNC R19 ;  /* 0x0000000013007348 */ /* 0x000fea0003800000 */
[----:B------:R-:W1:Y:S01]  /*1d30*/  REDUX.SUM.S32 UR4, R20 ;  /* 0x00000000140473c4 */ /* 0x000e62000000c200 */
[----:B------:R-:W-:Y:S01]  /*1d40*/  BSSY.RECONVERGENT B2, `(.L_x_273) ;  /* 0x0000006000027945 */ /* 0x000fe20003800200 */
[----:B-1----:R-:W-:-:S03]  /*1d50*/  IMAD.U32 R18, RZ, RZ, UR4 ;  /* 0x00000004ff127e24 */ /* 0x002fc6000f8e00ff */
[----:B------:R-:W-:Y:S05]  /*1d60*/  @!P0 BRA `(.L_x_274) ;  /* 0x00000000000c8947 */ /* 0x000fea0003800000 */
[----:B------:R-:W-:Y:S01]  /*1d70*/  @!P3 IMAD.MOV.U32 R20, RZ, RZ, -0x1 ;  /* 0xffffffffff14b424 */ /* 0x000fe200078e00ff */
[----:B------:R-:W-:-:S04]  /*1d80*/  SEL R17, R17, 0xffffffff, P4 ;  /* 0xffffffff11117807 */ /* 0x000fc80002000000 */
[----:B------:R1:W-:Y:S03]  /*1d90*/  @!P3 STS [R23+-0x80], R20 ;  /* 0xffff80141700b388 */ /* 0x0003e60000000800 */
.L_x_274:
[----:B------:R-:W-:Y:S05]  /*1da0*/  BSYNC.RECONVERGENT B2 ;  /* 0x0000000000027941 */ /* 0x000fea0003800200 */
.L_x_273:
[----:B------:R-:W-:Y:S01]  /*1db0*/  IADD3 R11, PT, PT, R18, R11, RZ ;  /* 0x0000000b120b7210 */ /* 0x000fe20007ffe0ff */
[----:B------:R-:W-:Y:S06]  /*1dc0*/  @!P5 BRA `(.L_x_275) ;  /* 0xfffffff800acd947 */ /* 0x000fec000383ffff */
.L_x_269:
[----:B------:R-:W-:Y:S05]  /*1dd0*/  WARPSYNC.ALL ;  /* 0x0000000000007948 */ /* 0x000fea0003800000 */
[----:B0-----:R2:W3:Y:S01]  /*1de0*/  SHFL.IDX PT, R37, R11, RZ, 0x1f ;  /* 0x00001fff0b257589 */ /* 0x0014e200000e0000 */
[----:B------:R-:W-:Y:S05]  /*1df0*/  @P2 BRA `(.L_x_276) ;  /* 0xfffffff800482947 */ /* 0x000fea000383ffff */
[----:B---3--:R3:W-:Y:S02]  /*1e00*/  STL [R6+0x4], R37 ;  /* 0x0000042506007387 */ /* 0x0087e40000100800 */
.L_x_268:
[----:B0--3--:R-:W0:Y:S01]  /*1e10*/  LDC R6, c[0x0][0x38c] ;  /* 0x0000e300ff067b82 */ /* 0x009e220000000800 */
[----:B------:R-:W-:Y:S01]  /*1e20*/  UMOV UR4, 0xffffffff ;  /* 0xffffffff00047882 */ /* 0x000fe20000000000 */
[----:B0-----:R-:W-:Y:S02]  /*1e30*/  VIADD R7, R6, 0xfffffffe ;  /* 0xfffffffe06077836 */ /* 0x001fe40000000000 */
[----:B------:R-:W-:Y:S05]  /*1e40*/  BRA.DIV UR4, `(.L_x_277) ;  /* 0x0000000604087947 */ /* 0x000fea000b800000 */
[----:B------:R-:W-:Y:S01]  /*1e50*/  NOP ;  /* 0x0000000000007918 */ /* 0x000fe20000000000 */
.L_x_292:
[----:B------:R-:W-:Y:S01]  /*1e60*/  ISETP.NE.AND P0, PT, R0, R7, PT ;  /* 0x000000070000720c */ /* 0x000fe20003f05270 */
[----:B------:R-:W-:-:S12]  /*1e70*/  BSSY B2, `(.L_x_278) ;  /* 0x0000009000027945 */ /* 0x000fd80003800000 */
[----:B------:R-:W-:Y:S05]  /*1e80*/  @P0 BRA `(.L_x_279) ;  /* 0x00000000001c0947 */ /* 0x000fea0003800000 */
[----:B------:R-:W-:Y:S01]  /*1e90*/  ISETP.NE.AND P0, PT, R26, RZ, PT ;  /* 0x000000ff1a00720c */ /* 0x000fe20003f05270 */
[----:B------:R-:W-:-:S03]  /*1ea0*/  UMOV UR4, 0xffffffff ;  /* 0xffffffff00047882 */ /* 0x000fc60000000000 */
[----:B------:R-:W-:-:S05]  /*1eb0*/  SEL R37, R37, RZ, !P0 ;  /* 0x000000ff25257207 */ /* 0x000fca0004000000 */
[----:B------:R-:W-:Y:S01]  /*1ec0*/  IMAD.IADD R2, R2, 0x1, R37 ;  /* 0x0000000102027824 */ /* 0x000fe200078e0225 */
[----:B------:R-:W-:Y:S06]  /*1ed0*/  BRA.DIV UR4, `(.L_x_280) ;  /* 0x0000000604007947 */ /* 0x000fec000b800000 */
[----:B------:R-:W-:Y:S01]  /*1ee0*/  NOP ;  /* 0x0000000000007918 */ /* 0x000fe20000000000 */
.L_x_295:
[----:B------:R-:W-:-:S07]  /*1ef0*/  IMAD.MOV.U32 R8, RZ, RZ, R7 ;  /* 0x000000ffff087224 */ /* 0x000fce00078e0007 */
.L_x_279:
[----:B------:R-:W-:Y:S05]  /*1f00*/  BSYNC B2 ;  /* 0x0000000000027941 */ /* 0x000fea0003800000 */
.L_x_278:
[----:B------:R-:W-:-:S13]  /*1f10*/  ISETP.NE.AND P0, PT, R8, RZ, PT ;  /* 0x000000ff0800720c */ /* 0x000fda0003f05270 */
[----:B------:R-:W-:Y:S05]  /*1f20*/  @!P0 BRA `(.L_x_281) ;  /* 0x00000000007c8947 */ /* 0x000fea0003800000 */
[----:B------:R-:W-:Y:S01]  /*1f30*/  BSSY.RELIABLE B2, `(.L_x_282) ;  /* 0x000000d000027945 */ /* 0x000fe20003800100 */
.L_x_284:
[----:B------:R-:W-:-:S05]  /*1f40*/  IMAD R9, R8, 0x4, R1 ;  /* 0x0000000408097824 */ /* 0x000fca00078e0201 */
[----:B--2---:R-:W2:Y:S04]  /*1f50*/  LDL R11, [R9+0xc] ;  /* 0x00000c00090b7983 */ /* 0x004ea80000100800 */
[----:B------:R-:W3:Y:S01]  /*1f60*/  LDL R7, [R9] ;  /* 0x0000000009077983 */ /* 0x000ee20000100800 */
[----:B--2---:R-:W-:-:S04]  /*1f70*/  IADD3 R0, PT, PT, R11, 0x1, RZ ;  /* 0x000000010b007810 */ /* 0x004fc80007ffe0ff */
[----:B---3--:R-:W-:Y:S01]  /*1f80*/  ISETP.GE.AND P0, PT, R0, R7, PT ;  /* 0x000000070000720c */ /* 0x008fe20003f06270 */
[----:B------:R0:W-:-:S12]  /*1f90*/  STL [R9+0xc], R0 ;  /* 0x00000c0009007387 */ /* 0x0001d80000100800 */
[----:B0-----:R-:W-:Y:S05]  /*1fa0*/  @!P0 BRA `(.L_x_283) ;  /* 0x0000000000148947 */ /* 0x001fea0003800000 */
[----:B------:R-:W-:-:S05]  /*1fb0*/  VIADD R8, R8, 0xffffffff ;  /* 0xffffffff08087836 */ /* 0x000fca0000000000 */
[----:B------:R-:W-:-:S13]  /*1fc0*/  ISETP.NE.AND P0, PT, R8, RZ, PT ;  /* 0x000000ff0800720c */ /* 0x000fda0003f05270 */
[----:B------:R-:W-:Y:S05]  /*1fd0*/  @!P0 BREAK.RELIABLE B2 ;  /* 0x0000000000028942 */ /* 0x000fea0003800100 */
[----:B------:R-:W-:Y:S05]  /*1fe0*/  @P0 BRA `(.L_x_284) ;  /* 0xfffffffc00d40947 */ /* 0x000fea000383ffff */
[----:B------:R-:W-:Y:S05]  /*1ff0*/  BRA `(.L_x_281) ;  /* 0x0000000000487947 */ /* 0x000fea0003800000 */
.L_x_283:
[----:B------:R-:W-:Y:S05]  /*2000*/  BSYNC.RELIABLE B2 ;  /* 0x0000000000027941 */ /* 0x000fea0003800100 */
.L_x_282:
[----:B------:R-:W0:Y:S02]  /*2010*/  LDCU UR4, c[0x0][0x388] ;  /* 0x00007100ff0477ac */ /* 0x000e240008000800 */
[----:B0-----:R-:W-:-:S04]  /*2020*/  IMAD R13, R8, UR4, RZ ;  /* 0x00000004080d7c24 */ /* 0x001fc8000f8e02ff */
[----:B------:R-:W-:-:S05]  /*2030*/  IMAD.WIDE R12, R13, 0x4, R30 ;  /* 0x000000040d0c7825 */ /* 0x000fca00078e021e */
[----:B------:R-:W2:Y:S02]  /*2040*/  LDG.E R0, desc[UR6][R12.64] ;  /* 0x000000060c007981 */ /* 0x000ea4000c1e1900 */
[----:B--2---:R-:W-:-:S13]  /*2050*/  ISETP.NE.AND P0, PT, R0, -0x1, PT ;  /* 0xffffffff0000780c */ /* 0x004fda0003f05270 */
[----:B------:R-:W2:Y:S04]  /*2060*/  @!P0 LDG.E R7, desc[UR6][R12.64+0x4] ;  /* 0x000004060c078981 */ /* 0x000ea8000c1e1900 */
[----:B------:R-:W2:Y:S02]  /*2070*/  @!P0 LDG.E R6, desc[UR6][R12.64+0x8] ;  /* 0x000008060c068981 */ /* 0x000ea4000c1e1900 */
[----:B--2---:R-:W-:-:S04]  /*2080*/  @!P0 IMAD.WIDE R6, R11, 0x4, R6 ;  /* 0x000000040b068825 */ /* 0x004fc800078e0206 */
[----:B------:R-:W-:Y:S02]  /*2090*/  @P0 IMAD.WIDE R10, R11, 0x4, R12 ;  /* 0x000000040b0a0825 */ /* 0x000fe400078e020c */
[----:B------:R-:W2:Y:S04]  /*20a0*/  @!P0 LD.E R6, desc[UR6][R6.64+0x4] ;  /* 0x0000040606068980 */ /* 0x000ea8000c101900 */
[----:B------:R-:W3:Y:S01]  /*20b0*/  @P0 LDG.E R10, desc[UR6][R10.64+0x4] ;  /* 0x000004060a0a0981 */ /* 0x000ee2000c1e1900 */
[----:B------:R-:W-:Y:S02]  /*20c0*/  IMAD R9, R8, 0x4, R3 ;  /* 0x0000000408097824 */ /* 0x000fe400078e0203 */
[--C-:B------:R-:W-:Y:S02]  /*20d0*/  @!P0 IMAD.MOV.U32 R0, RZ, RZ, R8.reuse ;  /* 0x000000ffff008224 */ /* 0x100fe400078e0008 */
[----:B------:R-:W-:Y:S01]  /*20e0*/  @P0 IMAD.MOV.U32 R0, RZ, RZ, R8 ;  /* 0x000000ffff000224 */ /* 0x000fe200078e0008 */
[----:B--2---:R0:W-:Y:S04]  /*20f0*/  @!P0 STL [R9], R6 ;  /* 0x0000000609008387 */ /* 0x0041e80000100800 */
[----:B---3--:R0:W-:Y:S01]  /*2100*/  @P0 STL [R9], R10 ;  /* 0x0000000a09000387 */ /* 0x0081e20000100800 */
[----:B------:R-:W-:Y:S05]  /*2110*/  BRA `(.L_x_285) ;  /* 0xffffffe000587947 */ /* 0x000fea000383ffff */
.L_x_281:
[----:B------:R-:W-:Y:S05]  /*2120*/  BSYNC B0 ;  /* 0x0000000000007941 */ /* 0x000fea0003800000 */
.L_x_243:
[----:B------:R-:W-:Y:S05]  /*2130*/  @!P1 BRA `(.L_x_286) ;  /* 0xffffffe000389947 */ /* 0x000fea000383ffff */
.L_x_242:
[----:B------:R-:W-:Y:S05]  /*2140*/  BSYNC B1 ;  /* 0x0000000000017941 */ /* 0x000fea0003800000 */
.L_x_241:
[----:B------:R-:W-:-:S13]  /*2150*/  ISETP.NE.AND P0, PT, R26, RZ, PT ;  /* 0x000000ff1a00720c */ /* 0x000fda0003f05270 */
[----:B------:R-:W-:Y:S05]  /*2160*/  @P0 EXIT ;  /* 0x000000000000094d */ /* 0x000fea0003800000 */
[----:B------:R-:W0:Y:S01]  /*2170*/  S2R R0, SR_LANEID ;  /* 0x0000000000007919 */ /* 0x000e220000000000 */
[----:B------:R-:W3:Y:S08]  /*2180*/  REDUX.SUM UR5, R2 ;  /* 0x00000000020573c4 */ /* 0x000ef0000000c000 */
[----:B------:R-:W4:Y:S01]  /*2190*/  LDC.64 R4, c[0x0][0x3d8] ;  /* 0x0000f600ff047b82 */ /* 0x000f220000000a00 */
[----:B------:R-:W-:-:S02]  /*21a0*/  VOTEU.ANY UR4, UPT, PT ;  /* 0x0000000000047886 */ /* 0x000fc400038e0100 */
[----:B------:R-:W-:Y:S01]  /*21b0*/  UFLO.U32 UR4, UR4 ;  /* 0x00000004000472bd */ /* 0x000fe200080e0000 */
[----:B---3--:R-:W-:-:S05]  /*21c0*/  MOV R3, UR5 ;  /* 0x0000000500037c02 */ /* 0x008fca0008000f00 */
[----:B0-----:R-:W-:-:S13]  /*21d0*/  ISETP.EQ.U32.AND P0, PT, R0, UR4, PT ;  /* 0x0000000400007c0c */ /* 0x001fda000bf02070 */
[----:B----4-:R-:W-:Y:S01]  /*21e0*/  @P0 REDG.E.ADD.STRONG.GPU desc[UR6][R4.64], R3 ;  /* 0x000000030400098e */ /* 0x010fe2000c12e106 */
[----:B------:R-:W-:Y:S05]  /*21f0*/  EXIT ;  /* 0x000000000000794d */ /* 0x000fea0003800000 */
.L_x_244:
[----:B------:R-:W-:Y:S01]  /*2200*/  BSSY B2, `(.L_x_287) ;  /* 0x0000005000027945 */ /* 0x000fe20003800000 */
[----:B------:R-:W-:-:S07]  /*2210*/  IMAD.MOV.U32 R9, RZ, RZ, -0x1 ;  /* 0xffffffffff097424 */ /* 0x000fce00078e00ff */
[----:B0-----:R-:W-:Y:S05]  /*2220*/  WARPSYNC.COLLECTIVE R9, `(.L_x_288) ;  /* 0x0000000009087348 */ /* 0x001fea0003c00000 */
[----:B------:R-:W-:Y:S01]  /*2230*/  NOP ;  /* 0x0000000000007918 */ /* 0x000fe20000000000 */
[----:B0-----:R-:W-:Y:S05]  /*2240*/  ENDCOLLECTIVE ;  /* 0x000000000000791b */ /* 0x001fea0003800000 */
.L_x_288:
[----:B------:R-:W-:Y:S05]  /*2250*/  BSYNC B2 ;  /* 0x0000000000027941 */ /* 0x000fea0003800000 */
.L_x_287:
[----:B------:R-:W-:Y:S05]  /*2260*/  BRA `(.L_x_289) ;  /* 0xffffffe000207947 */ /* 0x000fea000383ffff */
.L_x_277:
[----:B------:R-:W-:Y:S01]  /*2270*/  BSSY B2, `(.L_x_290) ;  /* 0x0000005000027945 */ /* 0x000fe20003800000 */
[----:B------:R-:W-:-:S07]  /*2280*/  IMAD.MOV.U32 R9, RZ, RZ, -0x1 ;  /* 0xffffffffff097424 */ /* 0x000fce00078e00ff */
[----:B-12---:R-:W-:Y:S05]  /*2290*/  WARPSYNC.COLLECTIVE R9, `(.L_x_291) ;  /* 0x0000000009087348 */ /* 0x006fea0003c00000 */
[----:B------:R-:W-:Y:S01]  /*22a0*/  NOP ;  /* 0x0000000000007918 */ /* 0x000fe20000000000 */
[----:B-12---:R-:W-:Y:S05]  /*22b0*/  ENDCOLLECTIVE ;  /* 0x000000000000791b */ /* 0x006fea0003800000 */
.L_x_291:
[----:B------:R-:W-:Y:S05]  /*22c0*/  BSYNC B2 ;  /* 0x0000000000027941 */ /* 0x000fea0003800000 */
.L_x_290:
[----:B------:R-:W-:Y:S05]  /*22d0*/  BRA `(.L_x_292) ;  /* 0xfffffff800e07947 */ /* 0x000fea000383ffff */
.L_x_280:
[----:B------:R-:W-:Y:S01]  /*22e0*/  BSSY B3, `(.L_x_293) ;  /* 0x0000005000037945 */ /* 0x000fe20003800000 */
[----:B------:R-:W-:-:S07]  /*22f0*/  IMAD.MOV.U32 R9, RZ, RZ, -0x1 ;  /* 0xffffffffff097424 */ /* 0x000fce00078e00ff */
[----:B-12---:R-:W-:Y:S05]  /*2300*/  WARPSYNC.COLLECTIVE R9, `(.L_x_294) ;  /* 0x0000000009087348 */ /* 0x006fea0003c00000 */
[----:B------:R-:W-:Y:S01]  /*2310*/  NOP ;  /* 0x0000000000007918 */ /* 0x000fe20000000000 */
[----:B-12---:R-:W-:Y:S05]  /*2320*/  ENDCOLLECTIVE ;  /* 0x000000000000791b */ /* 0x006fea0003800000 */
.L_x_294:
[----:B------:R-:W-:Y:S05]  /*2330*/  BSYNC B3 ;  /* 0x0000000000037941 */ /* 0x000fea0003800000 */
.L_x_293:
[----:B------:R-:W-:Y:S05]  /*2340*/  BRA `(.L_x_295) ;  /* 0xfffffff800e87947 */ /* 0x000fea000383ffff */
.L_x_296:
        /* <DEDUP_REMOVED lines=11> */
.L_x_314:


//--------------------- .text._Z14buildHashTablePiS_S_S_iiii --------------------------
	.section	.text._Z14buildHashTablePiS_S_S_iiii,"ax",@progbits
	.align	128
        .global         _Z14buildHashTablePiS_S_S_iiii
        .type           _Z14buildHashTablePiS_S_S_iiii,@function
        .size           _Z14buildHashTablePiS_S_S_iiii,(.L_x_315 - _Z14buildHashTablePiS_S_S_iiii)
        .other          _Z14buildHashTablePiS_S_S_iiii,@"STO_CUDA_ENTRY STV_DEFAULT"
_Z14buildHashTablePiS_S_S_iiii:
.text._Z14buildHashTablePiS_S_S_iiii:
[----:B------:R-:W-:Y:S01]  /*0000*/  LDC R1, c[0x0][0x37c] ;  /* 0x0000df00ff017b82 */ /* 0x000fe20000000800 */
[----:B------:R-:W0:Y:S07]  /*0010*/  S2R R0, SR_TID.X ;  /* 0x0000000000007919 */ /* 0x000e2e0000002100 */
[----:B------:R-:W0:Y:S01]  /*0020*/  S2UR UR4, SR_CTAID.X ;  /* 0x00000000000479c3 */ /* 0x000e220000002500 */
[----:B------:R-:W1:Y:S07]  /*0030*/  LDCU UR5, c[0x0][0x3a0] ;  /* 0x00007400ff0577ac */ /* 0x000e6e0008000800 */
[----:B------:R-:W0:Y:S02]  /*0040*/  LDC R3, c[0x0][0x360] ;  /* 0x0000d800ff037b82 */ /* 0x000e240000000800 */
[----:B0-----:R-:W-:-:S05]  /*0050*/  IMAD R0, R3, UR4, R0 ;  /* 0x0000000403007c24 */ /* 0x001fca000f8e0200 */
[----:B-1----:R-:W-:-:S13]  /*0060*/  ISETP.GE.AND P0, PT, R0, UR5, PT ;  /* 0x0000000500007c0c */ /* 0x002fda000bf06270 */
[----:B------:R-:W-:Y:S05]  /*0070*/  @P0 EXIT ;  /* 0x000000000000094d */ /* 0x000fea0003800000 */
[----:B------:R-:W0:Y:S01]  /*0080*/  LDCU UR4, c[0x0][0x370] ;  /* 0x00006e00ff0477ac */ /* 0x000e220008000800 */
[----:B------:R-:W1:Y:S01]  /*0090*/  LDCU.64 UR6, c[0x0][0x358] ;  /* 0x00006b00ff0677ac */ /* 0x000e620008000a00 */
[----:B0-----:R-:W-:-:S07]  /*00a0*/  IMAD R3, R3, UR4, RZ ;  /* 0x0000000403037c24 */ /* 0x001fce000f8e02ff */
.L_x_300:
[----:B------:R-:W0:Y:S01]  /*00b0*/  LDC.64 R6, c[0x0][0x398] ;  /* 0x0000e600ff067b82 */ /* 0x000e220000000a00 */
[----:B------:R-:W2:Y:S07]  /*00c0*/  LDCU UR4, c[0x0][0x3a0] ;  /* 0x00007400ff0477ac */ /* 0x000eae0008000800 */
[----:B------:R-:W3:Y:S08]  /*00d0*/  LDC.64 R10, c[0x0][0x380] ;  /* 0x0000e000ff0a7b82 */ /* 0x000ef00000000a00 */
[----:B------:R-:W4:Y:S01]  /*00e0*/  LDC.64 R4, c[0x0][0x390] ;  /* 0x0000e400ff047b82 */ /* 0x000f220000000a00 */
[----:B0-----:R-:W-:-:S06]  /*00f0*/  IMAD.WIDE R6, R0, 0x4, R6 ;  /* 0x0000000400067825 */ /* 0x001fcc00078e0206 */
[----:B-1----:R-:W3:Y:S01]  /*0100*/  LDG.E R7, desc[UR6][R6.64] ;  /* 0x0000000606077981 */ /* 0x002ee2000c1e1900 */
[----:B----4-:R-:W-:-:S06]  /*0110*/  IMAD.WIDE R4, R0, 0x4, R4 ;  /* 0x0000000400047825 */ /* 0x010fcc00078e0204 */
[----:B------:R-:W4:Y:S01]  /*0120*/  LDG.E R5, desc[UR6][R4.64] ;  /* 0x0000000604057981 */ /* 0x000f22000c1e1900 */
[----:B---3--:R-:W-:-:S05]  /*0130*/  IMAD.WIDE R10, R7, 0x4, R10 ;  /* 0x00000004070a7825 */ /* 0x008fca00078e020a */
[----:B------:R-:W3:Y:S04]  /*0140*/  LDG.E R2, desc[UR6][R10.64] ;  /* 0x000000060a027981 */ /* 0x000ee8000c1e1900 */
[----:B------:R-:W3:Y:S01]  /*0150*/  LDG.E R9, desc[UR6][R10.64+0x4] ;  /* 0x000004060a097981 */ /* 0x000ee2000c1e1900 */
[----:B----4-:R-:W-:Y:S02]  /*0160*/  IABS R4, R5 ;  /* 0x0000000500047213 */ /* 0x010fe40000000000 */
[----:B------:R-:W-:Y:S01]  /*0170*/  ISETP.GE.AND P2, PT, R5, RZ, PT ;  /* 0x000000ff0500720c */ /* 0x000fe20003f46270 */
[----:B---3--:R-:W-:-:S05]  /*0180*/  IMAD.IADD R8, R9, 0x1, -R2 ;  /* 0x0000000109087824 */ /* 0x008fca00078e0a02 */
[----:B------:R-:W-:-:S04]  /*0190*/  IABS R12, R8 ;  /* 0x00000008000c7213 */ /* 0x000fc80000000000 */
[----:B------:R-:W0:Y:S08]  /*01a0*/  I2F.RP R9, R12 ;  /* 0x0000000c00097306 */ /* 0x000e300000209400 */
[----:B0-----:R-:W0:Y:S02]  /*01b0*/  MUFU.RCP R9, R9 ;  /* 0x0000000900097308 */ /* 0x001e240000001000 */
[----:B0-----:R-:W-:-:S06]  /*01c0*/  VIADD R6, R9, 0xffffffe ;  /* 0x0ffffffe09067836 */ /* 0x001fcc0000000000 */
[----:B------:R0:W1:Y:S02]  /*01d0*/  F2I.FTZ.U32.TRUNC.NTZ R7, R6 ;  /* 0x0000000600077305 */ /* 0x000064000021f000 */
[----:B0-----:R-:W-:Y:S02]  /*01e0*/  HFMA2 R6, -RZ, RZ, 0, 0 ;  /* 0x00000000ff067431 */ /* 0x001fe400000001ff */
[----:B-1----:R-:W-:-:S04]  /*01f0*/  IMAD.MOV R11, RZ, RZ, -R7 ;  /* 0x000000ffff0b7224 */ /* 0x002fc800078e0a07 */
[----:B------:R-:W-:Y:S01]  /*0200*/  IMAD R11, R11, R12, RZ ;  /* 0x0000000c0b0b7224 */ /* 0x000fe200078e02ff */
[----:B------:R-:W-:-:S03]  /*0210*/  IABS R10, R8 ;  /* 0x00000008000a7213 */ /* 0x000fc60000000000 */
[----:B------:R-:W-:-:S04]  /*0220*/  IMAD.HI.U32 R7, R7, R11, R6 ;  /* 0x0000000b07077227 */ /* 0x000fc800078e0006 */
[----:B------:R-:W-:Y:S02]  /*0230*/  IMAD.MOV R9, RZ, RZ, -R10 ;  /* 0x000000ffff097224 */ /* 0x000fe400078e0a0a */
[----:B------:R-:W-:-:S04]  /*0240*/  IMAD.HI.U32 R7, R7, R4, RZ ;  /* 0x0000000407077227 */ /* 0x000fc800078e00ff */
[----:B------:R-:W-:-:S05]  /*0250*/  IMAD R7, R7, R9, R4 ;  /* 0x0000000907077224 */ /* 0x000fca00078e0204 */
[----:B------:R-:W-:-:S13]  /*0260*/  ISETP.GT.U32.AND P0, PT, R12, R7, PT ;  /* 0x000000070c00720c */ /* 0x000fda0003f04070 */
[----:B------:R-:W-:-:S05]  /*0270*/  @!P0 IMAD.IADD R7, R7, 0x1, -R12 ;  /* 0x0000000107078824 */ /* 0x000fca00078e0a0c */
[----:B------:R-:W-:Y:S02]  /*0280*/  ISETP.GT.U32.AND P1, PT, R12, R7, PT ;  /* 0x000000070c00720c */ /* 0x000fe40003f24070 */
[----:B------:R-:W-:-:S11]  /*0290*/  ISETP.NE.AND P0, PT, R8, RZ, PT ;  /* 0x000000ff0800720c */ /* 0x000fd60003f05270 */
[----:B------:R-:W-:-:S05]  /*02a0*/  @!P1 IADD3 R7, PT, PT, R7, -R12, RZ ;  /* 0x8000000c07079210 */ /* 0x000fca0007ffe0ff */
[----:B------:R-:W-:Y:S02]  /*02b0*/  IMAD.MOV.U32 R4, RZ, RZ, R7 ;  /* 0x000000ffff047224 */ /* 0x000fe400078e0007 */
[----:B------:R-:W0:Y:S02]  /*02c0*/  LDC.64 R6, c[0x0][0x388] ;  /* 0x0000e200ff067b82 */ /* 0x000e240000000a00 */
[----:B------:R-:W-:Y:S01]  /*02d0*/  @!P2 IMAD.MOV R4, RZ, RZ, -R4 ;  /* 0x000000ffff04a224 */ /* 0x000fe200078e0a04 */
[----:B------:R-:W-:-:S04]  /*02e0*/  @!P0 LOP3.LUT R4, RZ, R8, RZ, 0x33, !PT ;  /* 0x00000008ff048212 */ /* 0x000fc800078e33ff */
[----:B------:R-:W-:Y:S02]  /*02f0*/  SHF.R.S32.HI R11, RZ, 0x1f, R4 ;  /* 0x0000001fff0b7819 */ /* 0x000fe40000011404 */
[----:B------:R-:W-:Y:S02]  /*0300*/  SHF.R.S32.HI R9, RZ, 0x1f, R8 ;  /* 0x0000001fff097819 */ /* 0x000fe40000011408 */
[----:B------:R-:W-:Y:S02]  /*0310*/  LEA.HI R11, R11, R4, RZ, 0x3 ;  /* 0x000000040b0b7211 */ /* 0x000fe400078f18ff */
[----:B------:R-:W-:Y:S02]  /*0320*/  LEA.HI R9, R9, R8, RZ, 0x3 ;  /* 0x0000000809097211 */ /* 0x000fe400078f18ff */
[----:B------:R-:W-:Y:S02]  /*0330*/  LOP3.LUT R13, R11, 0xfffffff8, RZ, 0xc0, !PT ;  /* 0xfffffff80b0d7812 */ /* 0x000fe400078ec0ff */
[----:B------:R-:W-:-:S02]  /*0340*/  SHF.R.S32.HI R9, RZ, 0x3, R9 ;  /* 0x00000003ff097819 */ /* 0x000fc40000011409 */
[----:B------:R-:W-:Y:S02]  /*0350*/  IADD3 R4, PT, PT, R4, -R13, RZ ;  /* 0x8000000d04047210 */ /* 0x000fe40007ffe0ff */
[----:B------:R-:W-:-:S05]  /*0360*/  SHF.R.S32.HI R11, RZ, 0x3, R11 ;  /* 0x00000003ff0b7819 */ /* 0x000fca000001140b */
[----:B------:R-:W-:-:S04]  /*0370*/  IMAD R9, R9, R4, R11 ;  /* 0x0000000409097224 */ /* 0x000fc800078e020b */
[----:B------:R-:W-:Y:S02]  /*0380*/  IMAD.IADD R11, R2, 0x1, R9 ;  /* 0x00000001020b7824 */ /* 0x000fe400078e0209 */
[----:B------:R-:W-:Y:S02]  /*0390*/  IMAD.MOV.U32 R4, RZ, RZ, -0x1 ;  /* 0xffffffffff047424 */ /* 0x000fe400078e00ff */
[----:B0-----:R-:W-:-:S06]  /*03a0*/  IMAD.WIDE R10, R11, 0x4, R6 ;  /* 0x000000040b0a7825 */ /* 0x001fcc00078e0206 */
[----:B------:R-:W3:Y:S01]  /*03b0*/  ATOMG.E.CAS.STRONG.GPU PT, R10, [R10], R4, R5 ;  /* 0x000000040a0a73a9 */ /* 0x000ee200001ee105 */
[----:B------:R-:W-:Y:S01]  /*03c0*/  IADD3 R0, PT, PT, R3, R0, RZ ;  /* 0x0000000003007210 */ /* 0x000fe20007ffe0ff */
[----:B------:R-:W-:Y:S03]  /*03d0*/  BSSY B0, `(.L_x_297) ;  /* 0x0000014000007945 */ /* 0x000fe60003800000 */
[----:B--2---:R-:W-:Y:S02]  /*03e0*/  ISETP.GE.AND P0, PT, R0, UR4, PT ;  /* 0x0000000400007c0c */ /* 0x004fe4000bf06270 */
[----:B---3--:R-:W-:-:S13]  /*03f0*/  ISETP.NE.AND P1, PT, R10, -0x1, PT ;  /* 0xffffffff0a00780c */ /* 0x008fda0003f25270 */
[----:B------:R-:W-:Y:S05]  /*0400*/  @!P1 BRA `(.L_x_298) ;  /* 0x0000000000409947 */ /* 0x000fea0003800000 */
[----:B------:R-:W0:Y:S01]  /*0410*/  LDC R13, c[0x0][0x3a4] ;  /* 0x0000e900ff0d7b82 */ /* 0x000e220000000800 */
[----:B------:R-:W-:-:S07]  /*0420*/  IMAD.MOV.U32 R12, RZ, RZ, RZ ;  /* 0x000000ffff0c7224 */ /* 0x000fce00078e00ff */
[----:B------:R-:W1:Y:S02]  /*0430*/  LDC R14, c[0x0][0x3ac] ;  /* 0x0000eb00ff0e7b82 */ /* 0x000e640000000800 */
.L_x_299:
[----:B------:R-:W-:Y:S01]  /*0440*/  VIADD R12, R12, 0x1 ;  /* 0x000000010c0c7836 */ /* 0x000fe20000000000 */
[----:B------:R-:W-:Y:S01]  /*0450*/  IADD3 R11, PT, PT, R9, 0x1, RZ ;  /* 0x00000001090b7810 */ /* 0x000fe20007ffe0ff */
[----:B------:R-:W-:Y:S05]  /*0460*/  YIELD ;  /* 0x0000000000007946 */ /* 0x000fea0003800000 */
[C---:B0-----:R-:W-:Y:S02]  /*0470*/  ISETP.NE.AND P1, PT, R12.reuse, R13, PT ;  /* 0x0000000d0c00720c */ /* 0x041fe40003f25270 */
[----:B------:R-:W-:Y:S02]  /*0480*/  ISETP.NE.AND P2, PT, R11, R8, PT ;  /* 0x000000080b00720c */ /* 0x000fe40003f45270 */
[----:B------:R-:W-:-:S09]  /*0490*/  SEL R12, R12, RZ, P1 ;  /* 0x000000ff0c0c7207 */ /* 0x000fd20000800000 */
[----:B------:R-:W-:-:S05]  /*04a0*/  @!P1 SEL R9, R11, RZ, P2 ;  /* 0x000000ff0b099207 */ /* 0x000fca0001000000 */
[----:B------:R-:W-:-:S04]  /*04b0*/  IMAD.IADD R11, R2, 0x1, R9 ;  /* 0x00000001020b7824 */ /* 0x000fc800078e0209 */
[----:B-1----:R-:W-:-:S04]  /*04c0*/  IMAD R11, R12, R14, R11 ;  /* 0x0000000e0c0b7224 */ /* 0x002fc800078e020b */
[----:B------:R-:W-:-:S06]  /*04d0*/  IMAD.WIDE R10, R11, 0x4, R6 ;  /* 0x000000040b0a7825 */ /* 0x000fcc00078e0206 */
[----:B------:R-:W2:Y:S02]  /*04e0*/  ATOMG.E.CAS.STRONG.GPU PT, R10, [R10], R4, R5 ;  /* 0x000000040a0a73a9 */ /* 0x000ea400001ee105 */
[----:B--2---:R-:W-:-:S13]  /*04f0*/  ISETP.NE.AND P1, PT, R10, -0x1, PT ;  /* 0xffffffff0a00780c */ /* 0x004fda0003f25270 */
[----:B------:R-:W-:Y:S05]  /*0500*/  @P1 BRA `(.L_x_299) ;  /* 0xfffffffc00cc1947 */ /* 0x000fea000383ffff */
.L_x_298:
[----:B------:R-:W-:Y:S05]  /*0510*/  BSYNC B0 ;  /* 0x0000000000007941 */ /* 0x000fea0003800000 */
.L_x_297:
[----:B------:R-:W-:Y:S05]  /*0520*/  @!P0 BRA `(.L_x_300) ;  /* 0xfffffff800e08947 */ /* 0x000fea000383ffff */
[----:B------:R-:W-:Y:S05]  /*0530*/  EXIT ;  /* 0x000000000000794d */ /* 0x000fea0003800000 */
.L_x_301:
        /* <DEDUP_REMOVED lines=12> */
.L_x_315:


//--------------------- .text._Z18buildHashTablelensPiS_ii --------------------------
	.section	.text._Z18buildHashTablelensPiS_ii,"ax",@progbits
	.align	128
        .global         _Z18buildHashTablelensPiS_ii
        .type           _Z18buildHashTablelensPiS_ii,@function
        .size           _Z18buildHashTablelensPiS_ii,(.L_x_316 - _Z18buildHashTablelensPiS_ii)
        .other          _Z18buildHashTablelensPiS_ii,@"STO_CUDA_ENTRY STV_DEFAULT"
_Z18buildHashTablelensPiS_ii:
.text._Z18buildHashTablelensPiS_ii:
[----:B------:R-:W-:Y:S01]  /*0000*/  LDC R1, c[0x0][0x37c] ;  /* 0x0000df00ff017b82 */ /* 0x000fe20000000800 */
[----:B------:R-:W0:Y:S07]  /*0010*/  S2R R7, SR_TID.X ;  /* 0x0000000000077919 */ /* 0x000e2e0000002100 */
[----:B------:R-:W0:Y:S01]  /*0020*/  S2UR UR4, SR_CTAID.X ;  /* 0x00000000000479c3 */ /* 0x000e220000002500 */
[----:B------:R-:W1:Y:S07]  /*0030*/  LDCU UR5, c[0x0][0x390] ;  /* 0x00007200ff0577ac */ /* 0x000e6e0008000800 */
[----:B------:R-:W0:Y:S02]  /*0040*/  LDC R8, c[0x0][0x360] ;  /* 0x0000d800ff087b82 */ /* 0x000e240000000800 */
[----:B0-----:R-:W-:-:S05]  /*0050*/  IMAD R7, R8, UR4, R7 ;  /* 0x0000000408077c24 */ /* 0x001fca000f8e0207 */
[----:B-1----:R-:W-:-:S13]  /*0060*/  ISETP.GT.AND P0, PT, R7, UR5, PT ;  /* 0x0000000507007c0c */ /* 0x002fda000bf04270 */
[----:B------:R-:W-:Y:S05]  /*0070*/  @P0 EXIT ;  /* 0x000000000000094d */ /* 0x000fea0003800000 */
[----:B------:R-:W-:Y:S01]  /*0080*/  FFMA R0, RZ, 1.4426950216293334961, RZ ;  /* 0x3fb8aa3bff007823 */ /* 0x000fe200000000ff */
[----:B------:R-:W0:Y:S01]  /*0090*/  LDC.64 R2, c[0x0][0x388] ;  /* 0x0000e200ff027b82 */ /* 0x000e220000000a00 */
[----:B------:R-:W1:Y:S02]  /*00a0*/  LDCU UR4, c[0x0][0x370] ;  /* 0x00006e00ff0477ac */ /* 0x000e640008000800 */
[----:B------:R-:W-:Y:S01]  /*00b0*/  FADD R0, RZ, R0 ;  /* 0x00000000ff007221 */ /* 0x000fe20000000000 */
[----:B------:R-:W2:Y:S03]  /*00c0*/  LDCU.64 UR6, c[0x0][0x358] ;  /* 0x00006b00ff0677ac */ /* 0x000ea60008000a00 */
[----:B------:R-:W-:Y:S01]  /*00d0*/  FFMA R0, RZ, RZ, R0 ;  /* 0x000000ffff007223 */ /* 0x000fe20000000000 */
[----:B------:R-:W3:Y:S01]  /*00e0*/  LDC.64 R4, c[0x0][0x380] ;  /* 0x0000e000ff047b82 */ /* 0x000ee20000000a00 */
[----:B------:R-:W4:Y:S02]  /*00f0*/  LDCU.64 UR8, c[0x0][0x390] ;  /* 0x00007200ff0877ac */ /* 0x000f240008000a00 */
[----:B------:R-:W-:-:S04]  /*0100*/  FFMA R6, RZ, RZ, R0 ;  /* 0x000000ffff067223 */ /* 0x000fc80000000000 */
[----:B------:R-:W-:-:S04]  /*0110*/  FADD R0, R6, 1 ;  /* 0x3f80000006007421 */ /* 0x000fc80000000000 */
[----:B------:R-:W-:Y:S01]  /*0120*/  FADD R9, R0, -1 ;  /* 0xbf80000000097421 */ /* 0x000fe20000000000 */
[----:B-1----:R-:W-:-:S03]  /*0130*/  IMAD R8, R8, UR4, RZ ;  /* 0x0000000408087c24 */ /* 0x002fc6000f8e02ff */
[----:B--2---:R-:W-:-:S07]  /*0140*/  FADD R6, R6, -R9 ;  /* 0x8000000906067221 */ /* 0x004fce0000000000 */
.L_x_306:
[----:B01----:R-:W-:-:S06]  /*0150*/  IMAD.WIDE R12, R7, 0x4, R2 ;  /* 0x00000004070c7825 */ /* 0x003fcc00078e0202 */
[----:B------:R-:W4:Y:S01]  /*0160*/  LDG.E R12, desc[UR6][R12.64] ;  /* 0x000000060c0c7981 */ /* 0x000f22000c1e1900 */
[----:B------:R-:W-:Y:S01]  /*0170*/  HFMA2 R17, -RZ, RZ, 1.443359375, -0.2030029296875 ;  /* 0x3dc6b27fff117431 */ /* 0x000fe200000001ff */
[----:B------:R-:W-:Y:S01]  /*0180*/  BSSY.RECONVERGENT B0, `(.L_x_302) ;  /* 0x0000040000007945 */ /* 0x000fe20003800200 */
[----:B----4-:R-:W-:-:S05]  /*0190*/  IMAD R10, R12, UR9, RZ ;  /* 0x000000090c0a7c24 */ /* 0x010fca000f8e02ff */
[----:B------:R-:W-:Y:S02]  /*01a0*/  I2FP.F32.S32 R9, R10 ;  /* 0x0000000a00097245 */ /* 0x000fe40000201400 */
[----:B------:R-:W-:-:S03]  /*01b0*/  ISETP.GE.AND P0, PT, R10, 0x1, PT ;  /* 0x000000010a00780c */ /* 0x000fc60003f06270 */
[----:B------:R-:W-:-:S05]  /*01c0*/  FMUL R14, R9, 8388608 ;  /* 0x4b000000090e7820 */ /* 0x000fca0000400000 */
[----:B------:R-:W-:-:S04]  /*01d0*/  FSEL R10, R14, R9, !P0 ;  /* 0x000000090e0a7208 */ /* 0x000fc80004000000 */
[----:B------:R-:W-:-:S04]  /*01e0*/  IADD3 R11, PT, PT, R10, -0x3f3504f3, RZ ;  /* 0xc0cafb0d0a0b7810 */ /* 0x000fc80007ffe0ff */
[----:B------:R-:W-:-:S04]  /*01f0*/  LOP3.LUT R15, R11, 0xff800000, RZ, 0xc0, !PT ;  /* 0xff8000000b0f7812 */ /* 0x000fc800078ec0ff */
[-C--:B------:R-:W-:Y:S02]  /*0200*/  IADD3 R11, PT, PT, R10, -R15.reuse, RZ ;  /* 0x8000000f0a0b7210 */ /* 0x080fe40007ffe0ff */
[----:B------:R-:W-:-:S03]  /*0210*/  I2FP.F32.S32 R12, R15 ;  /* 0x0000000f000c7245 */ /* 0x000fc60000201400 */
[----:B------:R-:W-:-:S04]  /*0220*/  FADD R14, R11, -1 ;  /* 0xbf8000000b0e7421 */ /* 0x000fc80000000000 */
[----:B------:R-:W-:-:S04]  /*0230*/  FFMA R11, R14, R17, -0.16845393180847167969 ;  /* 0xbe2c7f300e0b7423 */ /* 0x000fc80000000011 */
[----:B------:R-:W-:-:S04]  /*0240*/  FFMA R11, R14, R11, 0.1716887056827545166 ;  /* 0x3e2fcf2a0e0b7423 */ /* 0x000fc8000000000b */
[----:B------:R-:W-:-:S04]  /*0250*/  FFMA R11, R14, R11, -0.17900948226451873779 ;  /* 0xbe374e430e0b7423 */ /* 0x000fc8000000000b */
[----:B------:R-:W-:-:S04]  /*0260*/  FFMA R11, R14, R11, 0.20512372255325317383 ;  /* 0x3e520bf40e0b7423 */ /* 0x000fc8000000000b */
[----:B------:R-:W-:-:S04]  /*0270*/  FFMA R11, R14, R11, -0.24046532809734344482 ;  /* 0xbe763c8b0e0b7423 */ /* 0x000fc8000000000b */
[----:B------:R-:W-:-:S04]  /*0280*/  FFMA R11, R14, R11, 0.28857114911079406738 ;  /* 0x3e93bf990e0b7423 */ /* 0x000fc8000000000b */
[----:B------:R-:W-:-:S04]  /*0290*/  FFMA R11, R14, R11, -0.36067417263984680176 ;  /* 0xbeb8aa490e0b7423 */ /* 0x000fc8000000000b */
[----:B------:R-:W-:-:S04]  /*02a0*/  FFMA R11, R14, R11, 0.48089820146560668945 ;  /* 0x3ef6384a0e0b7423 */ /* 0x000fc8000000000b */
[----:B------:R-:W-:-:S04]  /*02b0*/  FFMA R11, R14, R11, -0.72134751081466674805 ;  /* 0xbf38aa3b0e0b7423 */ /* 0x000fc8000000000b */
[----:B------:R-:W-:Y:S01]  /*02c0*/  FMUL R13, R14, R11 ;  /* 0x0000000b0e0d7220 */ /* 0x000fe20000400000 */
[----:B------:R-:W-:Y:S02]  /*02d0*/  FSEL R11, RZ, -23, P0 ;  /* 0xc1b80000ff0b7808 */ /* 0x000fe40000000000 */
[----:B------:R-:W-:Y:S01]  /*02e0*/  ISETP.GT.U32.AND P0, PT, R10, 0x7f7fffff, PT ;  /* 0x7f7fffff0a00780c */ /* 0x000fe20003f04070 */
[----:B------:R-:W-:Y:S02]  /*02f0*/  FMUL R13, R14, R13 ;  /* 0x0000000d0e0d7220 */ /* 0x000fe40000400000 */
[----:B------:R-:W-:Y:S01]  /*0300*/  FFMA R11, R12, 1.1920928955078125e-07, R11 ;  /* 0x340000000c0b7823 */ /* 0x000fe2000000000b */
[----:B------:R-:W-:Y:S02]  /*0310*/  HFMA2 R12, -RZ, RZ, 1.875, 0 ;  /* 0x3f800000ff0c7431 */ /* 0x000fe400000001ff */
[----:B------:R-:W-:Y:S01]  /*0320*/  FFMA R14, R14, 1.4426950216293334961, R13 ;  /* 0x3fb8aa3b0e0e7823 */ /* 0x000fe2000000000d */
[----:B------:R-:W-:-:S03]  /*0330*/  MOV R13, 0x7f800000 ;  /* 0x7f800000000d7802 */ /* 0x000fc60000000f00 */
[----:B------:R-:W-:-:S03]  /*0340*/  FADD R11, R11, R14 ;  /* 0x0000000e0b0b7221 */ /* 0x000fc60000000000 */
[C---:B------:R-:W-:Y:S01]  /*0350*/  @P0 FFMA R11, R10.reuse, R13, +INF ;  /* 0x7f8000000a0b0423 */ /* 0x040fe2000000000d */
[----:B------:R-:W-:-:S04]  /*0360*/  FSETP.NEU.AND P0, PT, R10, RZ, PT ;  /* 0x000000ff0a00720b */ /* 0x000fc80003f0d000 */
[----:B------:R-:W-:Y:S02]  /*0370*/  FSEL R10, R11, -INF , P0 ;  /* 0xff8000000b0a7808 */ /* 0x000fe40000000000 */
[-C--:B------:R-:W-:Y:S02]  /*0380*/  MOV R11, R7.reuse ;  /* 0x00000007000b7202 */ /* 0x080fe40000000f00 */
[----:B------:R-:W-:Y:S02]  /*0390*/  IADD3 R7, PT, PT, R8, R7, RZ ;  /* 0x0000000708077210 */ /* 0x000fe40007ffe0ff */
[----:B------:R-:W0:Y:S02]  /*03a0*/  F2I.TRUNC.NTZ R10, R10 ;  /* 0x0000000a000a7305 */ /* 0x000e24000020f100 */
[----:B------:R-:W-:Y:S02]  /*03b0*/  ISETP.GT.AND P0, PT, R7, UR8, PT ;  /* 0x0000000807007c0c */ /* 0x000fe4000bf04270 */
[----:B0-----:R-:W-:-:S13]  /*03c0*/  ISETP.NE.AND P1, PT, R10, RZ, PT ;  /* 0x000000ff0a00720c */ /* 0x001fda0003f25270 */
[----:B------:R-:W-:Y:S05]  /*03d0*/  @!P1 BRA `(.L_x_303) ;  /* 0x0000000000689947 */ /* 0x000fea0003800000 */
[----:B------:R-:W-:Y:S02]  /*03e0*/  I2FP.F32.S32 R13, R10 ;  /* 0x0000000a000d7245 */ /* 0x000fe40000201400 */
[----:B------:R-:W-:Y:S02]  /*03f0*/  MOV R19, 0x391fcb8e ;  /* 0x391fcb8e00137802 */ /* 0x000fe40000000f00 */
[-C--:B------:R-:W-:Y:S01]  /*0400*/  FSETP.NAN.AND P3, PT, |R13|, |R13|.reuse, PT ;  /* 0x4000000d0d00720b */ /* 0x080fe20003f68200 */
[----:B------:R-:W-:-:S04]  /*0410*/  FMUL R15, R0, R13 ;  /* 0x0000000d000f7220 */ /* 0x000fc80000400000 */
[----:B------:R-:W0:Y:S01]  /*0420*/  FRND R12, R15 ;  /* 0x0000000f000c7307 */ /* 0x000e220000201000 */
[----:B------:R-:W-:Y:S01]  /*0430*/  FFMA R17, R0, R13, -R15 ;  /* 0x0000000d00117223 */ /* 0x000fe2000000080f */
[----:B------:R-:W-:-:S03]  /*0440*/  FSETP.GT.AND P1, PT, |R15|, 152, PT ;  /* 0x431800000f00780b */ /* 0x000fc60003f24200 */
[----:B------:R-:W-:Y:S01]  /*0450*/  FFMA R17, R6, R13, R17 ;  /* 0x0000000d06117223 */ /* 0x000fe20000000011 */
[----:B0-----:R-:W-:Y:S01]  /*0460*/  FADD R14, R15, -R12 ;  /* 0x8000000c0f0e7221 */ /* 0x001fe20000000000 */
[----:B------:R-:W-:-:S03]  /*0470*/  FSETP.GT.AND P2, PT, R12, RZ, PT ;  /* 0x000000ff0c00720b */ /* 0x000fc60003f44000 */
[----:B------:R-:W-:Y:S01]  /*0480*/  FADD R14, R14, R17 ;  /* 0x000000110e0e7221 */ /* 0x000fe20000000000 */
[----:B------:R-:W-:Y:S02]  /*0490*/  SEL R12, RZ, 0x83000000, P2 ;  /* 0x83000000ff0c7807 */ /* 0x000fe40001000000 */
[----:B------:R-:W-:Y:S01]  /*04a0*/  FSETP.GEU.AND P2, PT, R15, RZ, PT ;  /* 0x000000ff0f00720b */ /* 0x000fe20003f4e000 */
[----:B------:R-:W-:Y:S01]  /*04b0*/  FFMA R17, R14, R19, 0.0013391353422775864601 ;  /* 0x3aaf85ed0e117423 */ /* 0x000fe20000000013 */
[----:B------:R-:W-:-:S03]  /*04c0*/  IADD3 R16, PT, PT, R12, 0x7f000000, RZ ;  /* 0x7f0000000c107810 */ /* 0x000fc60007ffe0ff */
[C---:B------:R-:W-:Y:S02]  /*04d0*/  FFMA R19, R14.reuse, R17, 0.0096188392490148544312 ;  /* 0x3c1d98560e137423 */ /* 0x040fe40000000011 */
[----:B------:R-:W0:Y:S02]  /*04e0*/  F2I.NTZ R17, R15 ;  /* 0x0000000f00117305 */ /* 0x000e240000203100 */
[----:B------:R-:W-:-:S04]  /*04f0*/  FFMA R19, R14, R19, 0.055503588169813156128 ;  /* 0x3d6357bb0e137423 */ /* 0x000fc80000000013 */
[----:B------:R-:W-:-:S04]  /*0500*/  FFMA R19, R14, R19, 0.24022644758224487305 ;  /* 0x3e75fdec0e137423 */ /* 0x000fc80000000013 */
[----:B------:R-:W-:-:S04]  /*0510*/  FFMA R19, R14, R19, 0.69314718246459960938 ;  /* 0x3f3172180e137423 */ /* 0x000fc80000000013 */
[----:B------:R-:W-:Y:S01]  /*0520*/  FFMA R19, R14, R19, 1 ;  /* 0x3f8000000e137423 */ /* 0x000fe20000000013 */
[----:B0-----:R-:W-:Y:S02]  /*0530*/  LEA R17, R17, -R12, 0x17 ;  /* 0x8000000c11117211 */ /* 0x001fe400078eb8ff */
[----:B------:R-:W-:Y:S01]  /*0540*/  FSEL R12, RZ, +INF , !P2 ;  /* 0x7f800000ff0c7808 */ /* 0x000fe20005000000 */
[----:B------:R-:W-:-:S04]  /*0550*/  FMUL R16, R16, R19 ;  /* 0x0000001310107220 */ /* 0x000fc80000400000 */
[----:B------:R-:W-:Y:S01]  /*0560*/  @!P1 FMUL R12, R17, R16 ;  /* 0x00000010110c9220 */ /* 0x000fe20000400000 */
[----:B------:R-:W-:-:S07]  /*0570*/  @P3 FADD R12, R13, 2 ;  /* 0x400000000d0c3421 */ /* 0x000fce0000000000 */
.L_x_303:
[----:B------:R-:W-:Y:S05]  /*0580*/  BSYNC.RECONVERGENT B0 ;  /* 0x0000000000007941 */ /* 0x000fea0003800200 */
.L_x_302:
[----:B------:R-:W-:Y:S01]  /*0590*/  FSETP.NEU.AND P1, PT, R12, R9, PT ;  /* 0x000000090c00720b */ /* 0x000fe20003f2d000 */
[----:B------:R-:W-:-:S12]  /*05a0*/  BSSY.RECONVERGENT B0, `(.L_x_304) ;  /* 0x0000020000007945 */ /* 0x000fd80003800200 */
[----:B------:R-:W-:Y:S05]  /*05b0*/  @!P1 BRA `(.L_x_305) ;  /* 0x0000000000789947 */ /* 0x000fea0003800000 */
[----:B------:R-:W-:Y:S02]  /*05c0*/  IADD3 R10, PT, PT, R10, 0x1, RZ ;  /* 0x000000010a0a7810 */ /* 0x000fe40007ffe0ff */
[----:B------:R-:W-:Y:S02]  /*05d0*/  MOV R9, 0x3f800000 ;  /* 0x3f80000000097802 */ /* 0x000fe40000000f00 */
[----:B------:R-:W-:-:S13]  /*05e0*/  ISETP.NE.AND P1, PT, R10, RZ, PT ;  /* 0x000000ff0a00720c */ /* 0x000fda0003f25270 */
[----:B------:R-:W-:Y:S05]  /*05f0*/  @!P1 BRA `(.L_x_305) ;  /* 0x0000000000689947 */ /* 0x000fea0003800000 */
[----:B------:R-:W-:Y:S01]  /*0600*/  I2FP.F32.S32 R17, R10 ;  /* 0x0000000a00117245 */ /* 0x000fe20000201400 */
[----:B------:R-:W-:-:S03]  /*0610*/  HFMA2 R15, -RZ, RZ, 0.64013671875, -15.109375 ;  /* 0x391fcb8eff0f7431 */ /* 0x000fc600000001ff */
        /* <DEDUP_REMOVED lines=14> */
[----:B------:R0:W1:Y:S02]  /*0700*/  F2I.NTZ R13, R9 ;  /* 0x00000009000d7305 */ /* 0x0000640000203100 */
[----:B------:R-:W-:-:S04]  /*0710*/  FFMA R15, R12, R15, 0.055503588169813156128 ;  /* 0x3d6357bb0c0f7423 */ /* 0x000fc8000000000f */
[----:B------:R-:W-:Y:S01]  /*0720*/  FFMA R15, R12, R15, 0.24022644758224487305 ;  /* 0x3e75fdec0c0f7423 */ /* 0x000fe2000000000f */
[----:B0-----:R-:W-:-:S03]  /*0730*/  FSEL R9, RZ, +INF , !P2 ;  /* 0x7f800000ff097808 */ /* 0x001fc60005000000 */
[----:B------:R-:W-:-:S04]  /*0740*/  FFMA R15, R12, R15, 0.69314718246459960938 ;  /* 0x3f3172180c0f7423 */ /* 0x000fc8000000000f */
[----:B------:R-:W-:Y:S01]  /*0750*/  FFMA R15, R12, R15, 1 ;  /* 0x3f8000000c0f7423 */ /* 0x000fe2000000000f */
[----:B-1----:R-:W-:-:S03]  /*0760*/  LEA R13, R13, -R10, 0x17 ;  /* 0x8000000a0d0d7211 */ /* 0x002fc600078eb8ff */
[----:B------:R-:W-:-:S04]  /*0770*/  FMUL R14, R14, R15 ;  /* 0x0000000f0e0e7220 */ /* 0x000fc80000400000 */
[----:B------:R-:W-:Y:S01]  /*0780*/  @!P1 FMUL R9, R13, R14 ;  /* 0x0000000e0d099220 */ /* 0x000fe20000400000 */
[----:B------:R-:W-:-:S07]  /*0790*/  @P3 FADD R9, R17, 2 ;  /* 0x4000000011093421 */ /* 0x000fce0000000000 */
.L_x_305:
[----:B------:R-:W-:Y:S05]  /*07a0*/  BSYNC.RECONVERGENT B0 ;  /* 0x0000000000007941 */ /* 0x000fea0003800200 */
.L_x_304:
[----:B------:R-:W0:Y:S01]  /*07b0*/  F2I.TRUNC.NTZ R9, R9 ;  /* 0x0000000900097305 */ /* 0x000e22000020f100 */
[----:B---3--:R-:W-:Y:S01]  /*07c0*/  IMAD.WIDE R10, R11, 0x4, R4 ;  /* 0x000000040b0a7825 */ /* 0x008fe200078e0204 */
[C---:B0-----:R-:W-:Y:S02]  /*07d0*/  ISETP.NE.AND P1, PT, R9.reuse, RZ, PT ;  /* 0x000000ff0900720c */ /* 0x041fe40003f25270 */
[----:B------:R-:W-:-:S04]  /*07e0*/  VIMNMX R12, PT, PT, R9, 0x8, !PT ;  /* 0x00000008090c7848 */ /* 0x000fc80007fe0100 */
[----:B------:R-:W-:-:S05]  /*07f0*/  SEL R13, R12, RZ, P1 ;  /* 0x000000ff0c0d7207 */ /* 0x000fca0000800000 */
[----:B------:R1:W-:Y:S01]  /*0800*/  STG.E desc[UR6][R10.64], R13 ;  /* 0x0000000d0a007986 */ /* 0x0003e2000c101906 */
[----:B------:R-:W-:Y:S05]  /*0810*/  @!P0 BRA `(.L_x_306) ;  /* 0xfffffff8004c8947 */ /* 0x000fea000383ffff */
[----:B------:R-:W-:Y:S05]  /*0820*/  EXIT ;  /* 0x000000000000794d */ /* 0x000fea0003800000 */
.L_x_307:
        /* <DEDUP_REMOVED lines=13> */
.L_x_316:


//--------------------- .nv.shared._ZN3cub18CUB_300001_SM_10006detail6reduce28DeviceReduceSingleTileKernelINS2_10policy_hubIijN4cuda3__47maximumIvEEE10Policy1000EPiSB_iS8_iiNS5_3std3__410__identityEEEvT0_T1_T2_T3_T4_T6_ --------------------------
	.section	.nv.shared._ZN3cub18CUB_300001_SM_10006detail6reduce28DeviceReduceSingleTileKernelINS2_10policy_hubIijN4cuda3__47maximumIvEEE10Policy1000EPiSB_iS8_iiNS5_3std3__410__identityEEEvT0_T1_T2_T3_T4_T6_,"aw",@nobits
	.sectionflags	@""
	.align	16
.nv.shared._ZN3cub18CUB_300001_SM_10006detail6reduce28DeviceReduceSingleTileKernelINS2_10policy_hubIijN4cuda3__47maximumIvEEE10Policy1000EPiSB_iS8_iiNS5_3std3__410__identityEEEvT0_T1_T2_T3_T4_T6_:
	.zero		1072


//--------------------- .nv.shared.reserved.0     --------------------------
	.section	.nv.shared.reserved.0,"aw",@nobits
	.weak		__nv_reservedSMEM_offset_0_alias
	.size		__nv_reservedSMEM_offset_0_alias, 0, 64
	.other		__nv_reservedSMEM_offset_0_alias,@"STO_CUDA_RESERVED_SHARED STV_DEFAULT"
__nv_reservedSMEM_offset_0_alias:
	.zero		0
	.zero		64


//--------------------- .nv.global                --------------------------
	.section	.nv.global,"aw",@nobits
.nv.global:
	.type		_ZN34_INTERNAL_c4ceb863_4_k_cu_377d26b36thrust24THRUST_300001_SM_1000_NS12placeholders2_8E,@object
	.size		_ZN34_INTERNAL_c4ceb863_4_k_cu_377d26b36thrust24THRUST_300001_SM_1000_NS12placeholders2_8E,(_ZN34_INTERNAL_c4ceb863_4_k_cu_377d26b34cuda3std3__436_GLOBAL__N__c4ceb863_4_k_cu_377d26b36ignoreE - _ZN34_INTERNAL_c4ceb863_4_k_cu_377d26b36thrust24THRUST_300001_SM_1000_NS12placeholders2_8E)
_ZN34_INTERNAL_c4ceb863_4_k_cu_377d26b36thrust24THRUST_300001_SM_1000_NS12placeholders2_8E:
	.zero		1
	.type		_ZN34_INTERNAL_c4ceb863_4_k_cu_377d26b34cuda3std3__436_GLOBAL__N__c4ceb863_4_k_cu_377d26b36ignoreE,@object
	.size		_ZN34_INTERNAL_c4ceb863_4_k_cu_377d26b34cuda3std3__436_GLOBAL__N__c4ceb863_4_k_cu_377d26b36ignoreE,(_ZN34_INTERNAL_c4ceb863_4_k_cu_377d26b34cuda3std6ranges3__45__cpo4dataE - _ZN34_INTERNAL_c4ceb863_4_k_cu_377d26b34cuda3std3__436_GLOBAL__N__c4ceb863_4_k_cu_377d26b36ignoreE)
_ZN34_INTERNAL_c4ceb863_4_k_cu_377d26b34cuda3std3__436_GLOBAL__N__c4ceb863_4_k_cu_377d26b36ignoreE:
	.zero		1
	.type		_ZN34_INTERNAL_c4ceb863_4_k_cu_377d26b34cuda3std6ranges3__45__cpo4dataE,@object
	.size		_ZN34_INTERNAL_c4ceb863_4_k_cu_377d26b34cuda3std6ranges3__45__cpo4dataE,(_ZN34_INTERNAL_c4ceb863_4_k_cu_377d26b36thrust24THRUST_300001_SM_1000_NS6system3cpp3parE - _ZN34_INTERNAL_c4ceb863_4_k_cu_377d26b34cuda3std6ranges3__45__cpo4dataE)
_ZN34_INTERNAL_c4ceb863_4_k_cu_377d26b34cuda3std6ranges3__45__cpo4dataE:
	.zero		1
	.type		_ZN34_INTERNAL_c4ceb863_4_k_cu_377d26b36thrust24THRUST_300001_SM_1000_NS6system3cpp3parE,@object
	.size		_ZN34_INTERNAL_c4ceb863_4_k_cu_377d26b36thrust24THRUST_300001_SM_1000_NS6system3cpp3parE,(_ZN34_INTERNAL_c4ceb863_4_k_cu_377d26b34cuda3std3__45__cpo5beginE - _ZN34_INTERNAL_c4ceb863_4_k_cu_377d26b36thrust24THRUST_300001_SM_1000_NS6system3cpp3parE)
_ZN34_INTERNAL_c4ceb863_4_k_cu_377d26b36thrust24THRUST_300001_SM_1000_NS6system3cpp3parE:
	.zero		1
	.type		_ZN34_INTERNAL_c4ceb863_4_k_cu_377d26b34cuda3std3__45__cpo5beginE,@object
	.size		_ZN34_INTERNAL_c4ceb863_4_k_cu_377d26b34cuda3std3__45__cpo5beginE,(_ZN34_INTERNAL_c4ceb863_4_k_cu_377d26b34cuda3std6ranges3__45__cpo5beginE - _ZN34_INTERNAL_c4ceb863_4_k_cu_377d26b34cuda3std3__45__cpo5beginE)
_ZN34_INTERNAL_c4ceb863_4_k_cu_377d26b34cuda3std3__45__cpo5beginE:
	.zero		1
	.type		_ZN34_INTERNAL_c4ceb863_4_k_cu_377d26b34cuda3std6ranges3__45__cpo5beginE,@object
	.size		_ZN34_INTERNAL_c4ceb863_4_k_cu_377d26b34cuda3std6ranges3__45__cpo5beginE,(_ZN34_INTERNAL_c4ceb863_4_k_cu_377d26b36thrust24THRUST_300001_SM_1000_NS6deviceE - _ZN34_INTERNAL_c4ceb863_4_k_cu_377d26b34cuda3std6ranges3__45__cpo5beginE)
_ZN34_INTERNAL_c4ceb863_4_k_cu_377d26b34cuda3std6ranges3__45__cpo5beginE:
	.zero		1
	.type		_ZN34_INTERNAL_c4ceb863_4_k_cu_377d26b36thrust24THRUST_300001_SM_1000_NS6deviceE,@object
	.size		_ZN34_INTERNAL_c4ceb863_4_k_cu_377d26b36thrust24THRUST_300001_SM_1000_NS6deviceE,(_ZN34_INTERNAL_c4ceb863_4_k_cu_377d26b34cuda3std3__47nulloptE - _ZN34_INTERNAL_c4ceb863_4_k_cu_377d26b36thrust24THRUST_300001_SM_1000_NS6deviceE)
_ZN34_INTERNAL_c4ceb863_4_k_cu_377d26b36thrust24THRUST_300001_SM_1000_NS6deviceE:
	.zero		1
	.type		_ZN34_INTERNAL_c4ceb863_4_k_cu_377d26b34cuda3std3__47nulloptE,@object
	.size		_ZN34_INTERNAL_c4ceb863_4_k_cu_377d26b34cuda3std3__47nulloptE,(_ZN34_INTERNAL_c4ceb863_4_k_cu_377d26b34cuda3std6ranges3__45__cpo8distanceE - _ZN34_INTERNAL_c4ceb863_4_k_cu_377d26b34cuda3std3__47nulloptE)
_ZN34_INTERNAL_c4ceb863_4_k_cu_377d26b34cuda3std3__47nulloptE:
	.zero		1
	.type		_ZN34_INTERNAL_c4ceb863_4_k_cu_377d26b34cuda3std6ranges3__45__cpo8distanceE,@object
	.size		_ZN34_INTERNAL_c4ceb863_4_k_cu_377d26b34cuda3std6ranges3__45__cpo8distanceE,(_ZN34_INTERNAL_c4ceb863_4_k_cu_377d26b36thrust24THRUST_300001_SM_1000_NS12placeholders2_4E - _ZN34_INTERNAL_c4ceb863_4_k_cu_377d26b34cuda3std6ranges3__45__cpo8distanceE)
_ZN34_INTERNAL_c4ceb863_4_k_cu_377d26b34cuda3std6ranges3__45__cpo8distanceE:
	.zero		1
	.type		_ZN34_INTERNAL_c4ceb863_4_k_cu_377d26b36thrust24THRUST_300001_SM_1000_NS12placeholders2_4E,@object
	.size		_ZN34_INTERNAL_c4ceb863_4_k_cu_377d26b36thrust24THRUST_300001_SM_1000_NS12placeholders2_4E,(_ZN34_INTERNAL_c4ceb863_4_k_cu_377d26b34cuda3std3__45__cpo6rbeginE - _ZN34_INTERNAL_c4ceb863_4_k_cu_377d26b36thrust24THRUST_300001_SM_1000_NS12placeholders2_4E)
_ZN34_INTERNAL_c4ceb863_4_k_cu_377d26b36thrust24THRUST_300001_SM_1000_NS12placeholders2_4E:
	.zero		1
	.type		_ZN34_INTERNAL_c4ceb863_4_k_cu_377d26b34cuda3std3__45__cpo6rbeginE,@object
	.size		_ZN34_INTERNAL_c4ceb863_4_k_cu_377d26b34cuda3std3__45__cpo6rbeginE,(_ZN34_INTERNAL_c4ceb863_4_k_cu_377d26b34cuda3std6ranges3__45__cpo7advanceE - _ZN34_INTERNAL_c4ceb863_4_k_cu_377d26b34cuda3std3__45__cpo6rbeginE)
_ZN34_INTERNAL_c4ceb863_4_k_cu_377d26b34cuda3std3__45__cpo6rbeginE:
	.zero		1
	.type		_ZN34_INTERNAL_c4ceb863_4_k_cu_377d26b34cuda3std6ranges3__45__cpo7advanceE,@object
	.size		_ZN34_INTERNAL_c4ceb863_4_k_cu_377d26b34cuda3std6ranges3__45__cpo7advanceE,(_ZN34_INTERNAL_c4ceb863_4_k_cu_377d26b36thrust24THRUST_300001_SM_1000_NS12placeholders3_10E - _ZN34_INTERNAL_c4ceb863_4_k_cu_377d26b34cuda3std6ranges3__45__cpo7advanceE)
_ZN34_INTERNAL_c4ceb863_4_k_cu_377d26b34cuda3std6ranges3__45__cpo7advanceE:
	.zero		1
	.type		_ZN34_INTERNAL_c4ceb863_4_k_cu_377d26b36thrust24THRUST_300001_SM_1000_NS12placeholders3_10E,@object
	.size		_ZN34_INTERNAL_c4ceb863_4_k_cu_377d26b36thrust24THRUST_300001_SM_1000_NS12placeholders3_10E,(_ZN34_INTERNAL_c4ceb863_4_k_cu_377d26b34cuda3std3__48in_placeE - _ZN34_INTERNAL_c4ceb863_4_k_cu_377d26b36thrust24THRUST_300001_SM_1000_NS12placeholders3_10E)
_ZN34_INTERNAL_c4ceb863_4_k_cu_377d26b36thrust24THRUST_300001_SM_1000_NS12placeholders3_10E:
	.zero		1
	.type		_ZN34_INTERNAL_c4ceb863_4_k_cu_377d26b34cuda3std3__48in_placeE,@object
	.size		_ZN34_INTERNAL_c4ceb863_4_k_cu_377d26b34cuda3std3__48in_placeE,(_ZN34_INTERNAL_c4ceb863_4_k_cu_377d26b34cuda3std6ranges3__45__cpo4sizeE - _ZN34_INTERNAL_c4ceb863_4_k_cu_377d26b34cuda3std3__48in_placeE)
_ZN34_INTERNAL_c4ceb863_4_k_cu_377d26b34cuda3std3__48in_placeE:
	.zero		1
	.type		_ZN34_INTERNAL_c4ceb863_4_k_cu_377d26b34cuda3std6ranges3__45__cpo4sizeE,@object
	.size		_ZN34_INTERNAL_c4ceb863_4_k_cu_377d26b34cuda3std6ranges3__45__cpo4sizeE,(_ZN34_INTERNAL_c4ceb863_4_k_cu_377d26b36thrust24THRUST_300001_SM_1000_NS12placeholders2_2E - _ZN34_INTERNAL_c4ceb863_4_k_cu_377d26b34cuda3std6ranges3__45__cpo4sizeE)
_ZN34_INTERNAL_c4ceb863_4_k_cu_377d26b34cuda3std6ranges3__45__cpo4sizeE:
	.zero		1
	.type		_ZN34_INTERNAL_c4ceb863_4_k_cu_377d26b36thrust24THRUST_300001_SM_1000_NS12placeholders2_2E,@object
	.size		_ZN34_INTERNAL_c4ceb863_4_k_cu_377d26b36thrust24THRUST_300001_SM_1000_NS12placeholders2_2E,(_ZN34_INTERNAL_c4ceb863_4_k_cu_377d26b34cuda3std3__45__cpo6cbeginE - _ZN34_INTERNAL_c4ceb863_4_k_cu_377d26b36thrust24THRUST_300001_SM_1000_NS12placeholders2_2E)
_ZN34_INTERNAL_c4ceb863_4_k_cu_377d26b36thrust24THRUST_300001_SM_1000_NS12placeholders2_2E:
	.zero		1
	.type		_ZN34_INTERNAL_c4ceb863_4_k_cu_377d26b34cuda3std3__45__cpo6cbeginE,@object
	.size		_ZN34_INTERNAL_c4ceb863_4_k_cu_377d26b34cuda3std3__45__cpo6cbeginE,(_ZN34_INTERNAL_c4ceb863_4_k_cu_377d26b34cuda3std6ranges3__45__cpo6cbeginE - _ZN34_INTERNAL_c4ceb863_4_k_cu_377d26b34cuda3std3__45__cpo6cbeginE)
_ZN34_INTERNAL_c4ceb863_4_k_cu_377d26b34cuda3std3__45__cpo6cbeginE:
	.zero		1
	.type		_ZN34_INTERNAL_c4ceb863_4_k_cu_377d26b34cuda3std6ranges3__45__cpo6cbeginE,@object
	.size		_ZN34_INTERNAL_c4ceb863_4_k_cu_377d26b34cuda3std6ranges3__45__cpo6cbeginE,(_ZN34_INTERNAL_c4ceb863_4_k_cu_377d26b36thrust24THRUST_300001_SM_1000_NS12placeholders2_6E - _ZN34_INTERNAL_c4ceb863_4_k_cu_377d26b34cuda3std6ranges3__45__cpo6cbeginE)
_ZN34_INTERNAL_c4ceb863_4_k_cu_377d26b34cuda3std6ranges3__45__cpo6cbeginE:
	.zero		1
	.type		_ZN34_INTERNAL_c4ceb863_4_k_cu_377d26b36thrust24THRUST_300001_SM_1000_NS12placeholders2_6E,@object
	.size		_ZN34_INTERNAL_c4ceb863_4_k_cu_377d26b36thrust24THRUST_300001_SM_1000_NS12placeholders2_6E,(_ZN34_INTERNAL_c4ceb863_4_k_cu_377d26b34cuda3std3__45__cpo7crbeginE - _ZN34_INTERNAL_c4ceb863_4_k_cu_377d26b36thrust24THRUST_300001_SM_1000_NS12placeholders2_6E)
_ZN34_INTERNAL_c4ceb863_4_k_cu_377d26b36thrust24THRUST_300001_SM_1000_NS12placeholders2_6E:
	.zero		1
	.type		_ZN34_INTERNAL_c4ceb863_4_k_cu_377d26b34cuda3std3__45__cpo7crbeginE,@object
	.size		_ZN34_INTERNAL_c4ceb863_4_k_cu_377d26b34cuda3std3__45__cpo7crbeginE,(_ZN34_INTERNAL_c4ceb863_4_k_cu_377d26b34cuda3std6ranges3__45__cpo4nextE - _ZN34_INTERNAL_c4ceb863_4_k_cu_377d26b34cuda3std3__45__cpo7crbeginE)
_ZN34_INTERNAL_c4ceb863_4_k_cu_377d26b34cuda3std3__45__cpo7crbeginE:
	.zero		1
	.type		_ZN34_INTERNAL_c4ceb863_4_k_cu_377d26b34cuda3std6ranges3__45__cpo4nextE,@object
	.size		_ZN34_INTERNAL_c4ceb863_4_k_cu_377d26b34cuda3std6ranges3__45__cpo4nextE,(_ZN34_INTERNAL_c4ceb863_4_k_cu_377d26b34cuda3std6ranges3__45__cpo4swapE - _ZN34_INTERNAL_c4ceb863_4_k_cu_377d26b34cuda3std6ranges3__45__cpo4nextE)
_ZN34_INTERNAL_c4ceb863_4_k_cu_377d26b34cuda3std6ranges3__45__cpo4nextE:
	.zero		1
	.type		_ZN34_INTERNAL_c4ceb863_4_k_cu_377d26b34cuda3std6ranges3__45__cpo4swapE,@object
	.size		_ZN34_INTERNAL_c4ceb863_4_k_cu_377d26b34cuda3std6ranges3__45__cpo4swapE,(_ZN34_INTERNAL_c4ceb863_4_k_cu_377d26b36thrust24THRUST_300001_SM_1000_NS8cuda_cub10par_nosyncE - _ZN34_INTERNAL_c4ceb863_4_k_cu_377d26b34cuda3std6ranges3__45__cpo4swapE)
_ZN34_INTERNAL_c4ceb863_4_k_cu_377d26b34cuda3std6ranges3__45__cpo4swapE:
	.zero		1
	.type		_ZN34_INTERNAL_c4ceb863_4_k_cu_377d26b36thrust24THRUST_300001_SM_1000_NS8cuda_cub10par_nosyncE,@object
	.size		_ZN34_INTERNAL_c4ceb863_4_k_cu_377d26b36thrust24THRUST_300001_SM_1000_NS8cuda_cub10par_nosyncE,(_ZN34_INTERNAL_c4ceb863_4_k_cu_377d26b36thrust24THRUST_300001_SM_1000_NS3seqE - _ZN34_INTERNAL_c4ceb863_4_k_cu_377d26b36thrust24THRUST_300001_SM_1000_NS8cuda_cub10par_nosyncE)
_ZN34_INTERNAL_c4ceb863_4_k_cu_377d26b36thrust24THRUST_300001_SM_1000_NS8cuda_cub10par_nosyncE:
	.zero		1
	.type		_ZN34_INTERNAL_c4ceb863_4_k_cu_377d26b36thrust24THRUST_300001_SM_1000_NS3seqE,@object
	.size		_ZN34_INTERNAL_c4ceb863_4_k_cu_377d26b36thrust24THRUST_300001_SM_1000_NS3seqE,(_ZN34_INTERNAL_c4ceb863_4_k_cu_377d26b34cuda3std3__420unreachable_sentinelE - _ZN34_INTERNAL_c4ceb863_4_k_cu_377d26b36thrust24THRUST_300001_SM_1000_NS3seqE)
_ZN34_INTERNAL_c4ceb863_4_k_cu_377d26b36thrust24THRUST_300001_SM_1000_NS3seqE:
	.zero		1
	.type		_ZN34_INTERNAL_c4ceb863_4_k_cu_377d26b34cuda3std3__420unreachable_sentinelE,@object
	.size		_ZN34_INTERNAL_c4ceb863_4_k_cu_377d26b34cuda3std3__420unreachable_sentinelE,(_ZN34_INTERNAL_c4ceb863_4_k_cu_377d26b34cuda3std6ranges3__45__cpo5ssizeE - _ZN34_INTERNAL_c4ceb863_4_k_cu_377d26b34cuda3std3__420unreachable_sentinelE)
_ZN34_INTERNAL_c4ceb863_4_k_cu_377d26b34cuda3std3__420unreachable_sentinelE:
	.zero		1
	.type		_ZN34_INTERNAL_c4ceb863_4_k_cu_377d26b34cuda3std6ranges3__45__cpo5ssizeE,@object
	.size		_ZN34_INTERNAL_c4ceb863_4_k_cu_377d26b34cuda3std6ranges3__45__cpo5ssizeE,(_ZN34_INTERNAL_c4ceb863_4_k_cu_377d26b36thrust24THRUST_300001_SM_1000_NS12placeholders2_3E - _ZN34_INTERNAL_c4ceb863_4_k_cu_377d26b34cuda3std6ranges3__45__cpo5ssizeE)
_ZN34_INTERNAL_c4ceb863_4_k_cu_377d26b34cuda3std6ranges3__45__cpo5ssizeE:
	.zero		1
	.type		_ZN34_INTERNAL_c4ceb863_4_k_cu_377d26b36thrust24THRUST_300001_SM_1000_NS12placeholders2_3E,@object
	.size		_ZN34_INTERNAL_c4ceb863_4_k_cu_377d26b36thrust24THRUST_300001_SM_1000_NS12placeholders2_3E,(_ZN34_INTERNAL_c4ceb863_4_k_cu_377d26b34cuda3std3__45__cpo4cendE - _ZN34_INTERNAL_c4ceb863_4_k_cu_377d26b36thrust24THRUST_300001_SM_1000_NS12placeholders2_3E)
_ZN34_INTERNAL_c4ceb863_4_k_cu_377d26b36thrust24THRUST_300001_SM_1000_NS12placeholders2_3E:
	.zero		1
	.type		_ZN34_INTERNAL_c4ceb863_4_k_cu_377d26b34cuda3std3__45__cpo4cendE,@object
	.size		_ZN34_INTERNAL_c4ceb863_4_k_cu_377d26b34cuda3std3__45__cpo4cendE,(_ZN34_INTERNAL_c4ceb863_4_k_cu_377d26b34cuda3std6ranges3__45__cpo4cendE - _ZN34_INTERNAL_c4ceb863_4_k_cu_377d26b34cuda3std3__45__cpo4cendE)
_ZN34_INTERNAL_c4ceb863_4_k_cu_377d26b34cuda3std3__45__cpo4cendE:
	.zero		1
	.type		_ZN34_INTERNAL_c4ceb863_4_k_cu_377d26b34cuda3std6ranges3__45__cpo4cendE,@object
	.size		_ZN34_INTERNAL_c4ceb863_4_k_cu_377d26b34cuda3std6ranges3__45__cpo4cendE,(_ZN34_INTERNAL_c4ceb863_4_k_cu_377d26b36thrust24THRUST_300001_SM_1000_NS12placeholders2_7E - _ZN34_INTERNAL_c4ceb863_4_k_cu_377d26b34cuda3std6ranges3__45__cpo4cendE)
_ZN34_INTERNAL_c4ceb863_4_k_cu_377d26b34cuda3std6ranges3__45__cpo4cendE:
	.zero		1
	.type		_ZN34_INTERNAL_c4ceb863_4_k_cu_377d26b36thrust24THRUST_300001_SM_1000_NS12placeholders2_7E,@object
	.size		_ZN34_INTERNAL_c4ceb863_4_k_cu_377d26b36thrust24THRUST_300001_SM_1000_NS12placeholders2_7E,(_ZN34_INTERNAL_c4ceb863_4_k_cu_377d26b34cuda3std3__45__cpo5crendE - _ZN34_INTERNAL_c4ceb863_4_k_cu_377d26b36thrust24THRUST_300001_SM_1000_NS12placeholders2_7E)
_ZN34_INTERNAL_c4ceb863_4_k_cu_377d26b36thrust24THRUST_300001_SM_1000_NS12placeholders2_7E:
	.zero		1
	.type		_ZN34_INTERNAL_c4ceb863_4_k_cu_377d26b34cuda3std3__45__cpo5crendE,@object
	.size		_ZN34_INTERNAL_c4ceb863_4_k_cu_377d26b34cuda3std3__45__cpo5crendE,(_ZN34_INTERNAL_c4ceb863_4_k_cu_377d26b34cuda3std6ranges3__45__cpo4prevE - _ZN34_INTERNAL_c4ceb863_4_k_cu_377d26b34cuda3std3__45__cpo5crendE)
_ZN34_INTERNAL_c4ceb863_4_k_cu_377d26b34cuda3std3__45__cpo5crendE:
	.zero		1
	.type		_ZN34_INTERNAL_c4ceb863_4_k_cu_377d26b34cuda3std6ranges3__45__cpo4prevE,@object
	.size		_ZN34_INTERNAL_c4ceb863_4_k_cu_377d26b34cuda3std6ranges3__45__cpo4prevE,(_ZN34_INTERNAL_c4ceb863_4_k_cu_377d26b34cuda3std6ranges3__45__cpo9iter_moveE - _ZN34_INTERNAL_c4ceb863_4_k_cu_377d26b34cuda3std6ranges3__45__cpo4prevE)
_ZN34_INTERNAL_c4ceb863_4_k_cu_377d26b34cuda3std6ranges3__45__cpo4prevE:
	.zero		1
	.type		_ZN34_INTERNAL_c4ceb863_4_k_cu_377d26b34cuda3std6ranges3__45__cpo9iter_moveE,@object
	.size		_ZN34_INTERNAL_c4ceb863_4_k_cu_377d26b34cuda3std6ranges3__45__cpo9iter_moveE,(_ZN34_INTERNAL_c4ceb863_4_k_cu_377d26b36thrust24THRUST_300001_SM_1000_NS6system6detail10sequential3seqE - _ZN34_INTERNAL_c4ceb863_4_k_cu_377d26b34cuda3std6ranges3__45__cpo9iter_moveE)
_ZN34_INTERNAL_c4ceb863_4_k_cu_377d26b34cuda3std6ranges3__45__cpo9iter_moveE:
	.zero		1
	.type		_ZN34_INTERNAL_c4ceb863_4_k_cu_377d26b36thrust24THRUST_300001_SM_1000_NS6system6detail10sequential3seqE,@object
	.size		_ZN34_INTERNAL_c4ceb863_4_k_cu_377d26b36thrust24THRUST_300001_SM_1000_NS6system6detail10sequential3seqE,(_ZN34_INTERNAL_c4ceb863_4_k_cu_377d26b36thrust24THRUST_300001_SM_1000_NS12placeholders2_9E - _ZN34_INTERNAL_c4ceb863_4_k_cu_377d26b36thrust24THRUST_300001_SM_1000_NS6system6detail10sequential3seqE)
_ZN34_INTERNAL_c4ceb863_4_k_cu_377d26b36thrust24THRUST_300001_SM_1000_NS6system6detail10sequential3seqE:
	.zero		1
	.type		_ZN34_INTERNAL_c4ceb863_4_k_cu_377d26b36thrust24THRUST_300001_SM_1000_NS12placeholders2_9E,@object
	.size		_ZN34_INTERNAL_c4ceb863_4_k_cu_377d26b36thrust24THRUST_300001_SM_1000_NS12placeholders2_9E,(_ZN34_INTERNAL_c4ceb863_4_k_cu_377d26b34cuda3std3__419piecewise_constructE - _ZN34_INTERNAL_c4ceb863_4_k_cu_377d26b36thrust24THRUST_300001_SM_1000_NS12placeholders2_9E)
_ZN34_INTERNAL_c4ceb863_4_k_cu_377d26b36thrust24THRUST_300001_SM_1000_NS12placeholders2_9E:
	.zero		1
	.type		_ZN34_INTERNAL_c4ceb863_4_k_cu_377d26b34cuda3std3__419piecewise_constructE,@object
	.size		_ZN34_INTERNAL_c4ceb863_4_k_cu_377d26b34cuda3std3__419piecewise_constructE,(_ZN34_INTERNAL_c4ceb863_4_k_cu_377d26b34cuda3std6ranges3__45__cpo5cdataE - _ZN34_INTERNAL_c4ceb863_4_k_cu_377d26b34cuda3std3__419piecewise_constructE)
_ZN34_INTERNAL_c4ceb863_4_k_cu_377d26b34cuda3std3__419piecewise_constructE:
	.zero		1
	.type		_ZN34_INTERNAL_c4ceb863_4_k_cu_377d26b34cuda3std6ranges3__45__cpo5cdataE,@object
	.size		_ZN34_INTERNAL_c4ceb863_4_k_cu_377d26b34cuda3std6ranges3__45__cpo5cdataE,(_ZN34_INTERNAL_c4ceb863_4_k_cu_377d26b36thrust24THRUST_300001_SM_1000_NS12placeholders2_1E - _ZN34_INTERNAL_c4ceb863_4_k_cu_377d26b34cuda3std6ranges3__45__cpo5cdataE)
_ZN34_INTERNAL_c4ceb863_4_k_cu_377d26b34cuda3std6ranges3__45__cpo5cdataE:
	.zero		1
	.type		_ZN34_INTERNAL_c4ceb863_4_k_cu_377d26b36thrust24THRUST_300001_SM_1000_NS12placeholders2_1E,@object
	.size		_ZN34_INTERNAL_c4ceb863_4_k_cu_377d26b36thrust24THRUST_300001_SM_1000_NS12placeholders2_1E,(_ZN34_INTERNAL_c4ceb863_4_k_cu_377d26b34cuda3std3__45__cpo3endE - _ZN34_INTERNAL_c4ceb863_4_k_cu_377d26b36thrust24THRUST_300001_SM_1000_NS12placeholders2_1E)
_ZN34_INTERNAL_c4ceb863_4_k_cu_377d26b36thrust24THRUST_300001_SM_1000_NS12placeholders2_1E:
	.zero		1
	.type		_ZN34_INTERNAL_c4ceb863_4_k_cu_377d26b34cuda3std3__45__cpo3endE,@object
	.size		_ZN34_INTERNAL_c4ceb863_4_k_cu_377d26b34cuda3std3__45__cpo3endE,(_ZN34_INTERNAL_c4ceb863_4_k_cu_377d26b34cuda3std6ranges3__45__cpo3endE - _ZN34_INTERNAL_c4ceb863_4_k_cu_377d26b34cuda3std3__45__cpo3endE)
_ZN34_INTERNAL_c4ceb863_4_k_cu_377d26b34cuda3std3__45__cpo3endE:
	.zero		1
	.type		_ZN34_INTERNAL_c4ceb863_4_k_cu_377d26b34cuda3std6ranges3__45__cpo3endE,@object
	.size		_ZN34_INTERNAL_c4ceb863_4_k_cu_377d26b34cuda3std6ranges3__45__cpo3endE,(_ZN34_INTERNAL_c4ceb863_4_k_cu_377d26b36thrust24THRUST_300001_SM_1000_NS12placeholders2_5E - _ZN34_INTERNAL_c4ceb863_4_k_cu_377d26b34cuda3std6ranges3__45__cpo3endE)
_ZN34_INTERNAL_c4ceb863_4_k_cu_377d26b34cuda3std6ranges3__45__cpo3endE:
	.zero		1
	.type		_ZN34_INTERNAL_c4ceb863_4_k_cu_377d26b36thrust24THRUST_300001_SM_1000_NS12placeholders2_5E,@object
	.size		_ZN34_INTERNAL_c4ceb863_4_k_cu_377d26b36thrust24THRUST_300001_SM_1000_NS12placeholders2_5E,(_ZN34_INTERNAL_c4ceb863_4_k_cu_377d26b34cuda3std3__45__cpo4rendE - _ZN34_INTERNAL_c4ceb863_4_k_cu_377d26b36thrust24THRUST_300001_SM_1000_NS12placeholders2_5E)
_ZN34_INTERNAL_c4ceb863_4_k_cu_377d26b36thrust24THRUST_300001_SM_1000_NS12placeholders2_5E:
	.zero		1
	.type		_ZN34_INTERNAL_c4ceb863_4_k_cu_377d26b34cuda3std3__45__cpo4rendE,@object
	.size		_ZN34_INTERNAL_c4ceb863_4_k_cu_377d26b34cuda3std3__45__cpo4rendE,(_ZN34_INTERNAL_c4ceb863_4_k_cu_377d26b34cuda3std6ranges3__45__cpo9iter_swapE - _ZN34_INTERNAL_c4ceb863_4_k_cu_377d26b34cuda3std3__45__cpo4rendE)
_ZN34_INTERNAL_c4ceb863_4_k_cu_377d26b34cuda3std3__45__cpo4rendE:
	.zero		1
	.type		_ZN34_INTERNAL_c4ceb863_4_k_cu_377d26b34cuda3std6ranges3__45__cpo9iter_swapE,@object
	.size		_ZN34_INTERNAL_c4ceb863_4_k_cu_377d26b34cuda3std6ranges3__45__cpo9iter_swapE,(_ZN34_INTERNAL_c4ceb863_4_k_cu_377d26b34cuda3std3__48unexpectE - _ZN34_INTERNAL_c4ceb863_4_k_cu_377d26b34cuda3std6ranges3__45__cpo9iter_swapE)
_ZN34_INTERNAL_c4ceb863_4_k_cu_377d26b34cuda3std6ranges3__45__cpo9iter_swapE:
	.zero		1
	.type		_ZN34_INTERNAL_c4ceb863_4_k_cu_377d26b34cuda3std3__48unexpectE,@object
	.size		_ZN34_INTERNAL_c4ceb863_4_k_cu_377d26b34cuda3std3__48unexpectE,(_ZN34_INTERNAL_c4ceb863_4_k_cu_377d26b36thrust24THRUST_300001_SM_1000_NS8cuda_cub3parE - _ZN34_INTERNAL_c4ceb863_4_k_cu_377d26b34cuda3std3__48unexpectE)
_ZN34_INTERNAL_c4ceb863_4_k_cu_377d26b34cuda3std3__48unexpectE:
	.zero		1
	.type		_ZN34_INTERNAL_c4ceb863_4_k_cu_377d26b36thrust24THRUST_300001_SM_1000_NS8cuda_cub3parE,@object
	.size		_ZN34_INTERNAL_c4ceb863_4_k_cu_377d26b36thrust24THRUST_300001_SM_1000_NS8cuda_cub3parE,(.L_29 - _ZN34_INTERNAL_c4ceb863_4_k_cu_377d26b36thrust24THRUST_300001_SM_1000_NS8cuda_cub3parE)
_ZN34_INTERNAL_c4ceb863_4_k_cu_377d26b36thrust24THRUST_300001_SM_1000_NS8cuda_cub3parE:
	.zero		1
.L_29:


//--------------------- .nv.shared._ZN3cub18CUB_300001_SM_10006detail6reduce18DeviceReduceKernelINS2_10policy_hubIijN4cuda3__47maximumIvEEE10Policy1000EPijS8_iNS5_3std3__410__identityEEEvT0_PT3_T1_NS0_13GridEvenShareISI_EET2_T4_ --------------------------
	.section	.nv.shared._ZN3cub18CUB_300001_SM_10006detail6reduce18DeviceReduceKernelINS2_10policy_hubIijN4cuda3__47maximumIvEEE10Policy1000EPijS8_iNS5_3std3__410__identityEEEvT0_PT3_T1_NS0_13GridEvenShareISI_EET2_T4_,"aw",@nobits
	.sectionflags	@""
	.align	16
.nv.shared._ZN3cub18CUB_300001_SM_10006detail6reduce18DeviceReduceKernelINS2_10policy_hubIijN4cuda3__47maximumIvEEE10Policy1000EPijS8_iNS5_3std3__410__identityEEEvT0_PT3_T1_NS0_13GridEvenShareISI_EET2_T4_:
	.zero		1072


//--------------------- .nv.shared._ZN3cub18CUB_300001_SM_10006detail6reduce28DeviceReduceSingleTileKernelINS2_10policy_hubIijN4cuda3__47maximumIvEEE10Policy1000EPiSB_jS8_iiNS5_3std3__410__identityEEEvT0_T1_T2_T3_T4_T6_ --------------------------
	.section	.nv.shared._ZN3cub18CUB_300001_SM_10006detail6reduce28DeviceReduceSingleTileKernelINS2_10policy_hubIijN4cuda3__47maximumIvEEE10Policy1000EPiSB_jS8_iiNS5_3std3__410__identityEEEvT0_T1_T2_T3_T4_T6_,"aw",@nobits
	.sectionflags	@""
	.align	16
.nv.shared._ZN3cub18CUB_300001_SM_10006detail6reduce28DeviceReduceSingleTileKernelINS2_10policy_hubIijN4cuda3__47maximumIvEEE10Policy1000EPiSB_jS8_iiNS5_3std3__410__identityEEEvT0_T1_T2_T3_T4_T6_:
	.zero		1072


//--------------------- .nv.shared._ZN3cub18CUB_300001_SM_10006detail4scan16DeviceScanKernelINS2_10policy_hubIiiijN4cuda3std3__44plusIvEEE10Policy1000EPiSC_NS0_13ScanTileStateIiLb1EEES9_NS1_10InputValueIiSC_EEjiLb0EiEEvT0_T1_T2_iT3_T4_T5_ --------------------------
	.section	.nv.shared._ZN3cub18CUB_300001_SM_10006detail4scan16DeviceScanKernelINS2_10policy_hubIiiijN4cuda3std3__44plusIvEEE10Policy1000EPiSC_NS0_13ScanTileStateIiLb1EEES9_NS1_10InputValueIiSC_EEjiLb0EiEEvT0_T1_T2_iT3_T4_T5_,"aw",@nobits
	.sectionflags	@""
	.align	16
.nv.shared._ZN3cub18CUB_300001_SM_10006detail4scan16DeviceScanKernelINS2_10policy_hubIiiijN4cuda3std3__44plusIvEEE10Policy1000EPiSC_NS0_13ScanTileStateIiLb1EEES9_NS1_10InputValueIiSC_EEjiLb0EiEEvT0_T1_T2_iT3_T4_T5_:
	.zero		34832


//--------------------- .nv.shared._ZN3cub18CUB_300001_SM_10006detail4scan20DeviceScanInitKernelINS0_13ScanTileStateIiLb1EEEEEvT_i --------------------------
	.section	.nv.shared._ZN3cub18CUB_300001_SM_10006detail4scan20DeviceScanInitKernelINS0_13ScanTileStateIiLb1EEEEEvT_i,"aw",@nobits
	.sectionflags	@""
	.align	16
	.zero		1024


//--------------------- .nv.shared._ZN3cub18CUB_300001_SM_10006detail11EmptyKernelIvEEvv --------------------------
	.section	.nv.shared._ZN3cub18CUB_300001_SM_10006detail11EmptyKernelIvEEvv,"aw",@nobits
	.sectionflags	@""
	.align	16
	.zero		1024


//--------------------- .nv.shared._Z9DFSKerneliiiiiPiS_S_S_S_S_S_S_S_ --------------------------
	.section	.nv.shared._Z9DFSKerneliiiiiPiS_S_S_S_S_S_S_S_,"aw",@nobits
	.sectionflags	@""
	.align	16
	.zero		1024


//--------------------- .nv.shared._Z14buildHashTablePiS_S_S_iiii --------------------------
	.section	.nv.shared._Z14buildHashTablePiS_S_S_iiii,"aw",@nobits
	.sectionflags	@""
	.align	16
	.zero		1024


//--------------------- .nv.shared._Z18buildHashTablelensPiS_ii --------------------------
	.section	.nv.shared._Z18buildHashTablelensPiS_ii,"aw",@nobits
	.sectionflags	@""
	.align	16
	.zero		1024


//--------------------- .nv.constant0._ZN3cub18CUB_300001_SM_10006detail6reduce28DeviceReduceSingleTileKernelINS2_10policy_hubIijN4cuda3__47maximumIvEEE10Policy1000EPiSB_iS8_iiNS5_3std3__410__identityEEEvT0_T1_T2_T3_T4_T6_ --------------------------
	.section	.nv.constant0._ZN3cub18CUB_300001_SM_10006detail6reduce28DeviceReduceSingleTileKernelINS2_10policy_hubIijN4cuda3__47maximumIvEEE10Policy1000EPiSB_iS8_iiNS5_3std3__410__identityEEEvT0_T1_T2_T3_T4_T6_,"a",@progbits
	.sectionflags	@""
	.align	4
.nv.constant0._ZN3cub18CUB_300001_SM_10006detail6reduce28DeviceReduceSingleTileKernelINS2_10policy_hubIijN4cuda3__47maximumIvEEE10Policy1000EPiSB_iS8_iiNS5_3std3__410__identityEEEvT0_T1_T2_T3_T4_T6_:
	.zero		925


//--------------------- .nv.constant0._ZN3cub18CUB_300001_SM_10006detail6reduce18DeviceReduceKernelINS2_10policy_hubIijN4cuda3__47maximumIvEEE10Policy1000EPijS8_iNS5_3std3__410__identityEEEvT0_PT3_T1_NS0_13GridEvenShareISI_EET2_T4_ --------------------------
	.section	.nv.constant0._ZN3cub18CUB_300001_SM_10006detail6reduce18DeviceReduceKernelINS2_10policy_hubIijN4cuda3__47maximumIvEEE10Policy1000EPijS8_iNS5_3std3__410__identityEEEvT0_PT3_T1_NS0_13GridEvenShareISI_EET2_T4_,"a",@progbits
	.sectionflags	@""
	.align	4
.nv.constant0._ZN3cub18CUB_300001_SM_10006detail6reduce18DeviceReduceKernelINS2_10policy_hubIijN4cuda3__47maximumIvEEE10Policy1000EPijS8_iNS5_3std3__410__identityEEEvT0_PT3_T1_NS0_13GridEvenShareISI_EET2_T4_:
	.zero		958


//--------------------- .nv.constant0._ZN3cub18CUB_300001_SM_10006detail6reduce28DeviceReduceSingleTileKernelINS2_10policy_hubIijN4cuda3__47maximumIvEEE10Policy1000EPiSB_jS8_iiNS5_3std3__410__identityEEEvT0_T1_T2_T3_T4_T6_ --------------------------
	.section	.nv.constant0._ZN3cub18CUB_300001_SM_10006detail6reduce28DeviceReduceSingleTileKernelINS2_10policy_hubIijN4cuda3__47maximumIvEEE10Policy1000EPiSB_jS8_iiNS5_3std3__410__identityEEEvT0_T1_T2_T3_T4_T6_,"a",@progbits
	.sectionflags	@""
	.align	4
.nv.constant0._ZN3cub18CUB_300001_SM_10006detail6reduce28DeviceReduceSingleTileKernelINS2_10policy_hubIijN4cuda3__47maximumIvEEE10Policy1000EPiSB_jS8_iiNS5_3std3__410__identityEEEvT0_T1_T2_T3_T4_T6_:
	.zero		925


//--------------------- .nv.constant0._ZN3cub18CUB_300001_SM_10006detail4scan16DeviceScanKernelINS2_10policy_hubIiiijN4cuda3std3__44plusIvEEE10Policy1000EPiSC_NS0_13ScanTileStateIiLb1EEES9_NS1_10InputValueIiSC_EEjiLb0EiEEvT0_T1_T2_iT3_T4_T5_ --------------------------
	.section	.nv.constant0._ZN3cub18CUB_300001_SM_10006detail4scan16DeviceScanKernelINS2_10policy_hubIiiijN4cuda3std3__44plusIvEEE10Policy1000EPiSC_NS0_13ScanTileStateIiLb1EEES9_NS1_10InputValueIiSC_EEjiLb0EiEEvT0_T1_T2_iT3_T4_T5_,"a",@progbits
	.sectionflags	@""
	.align	4
.nv.constant0._ZN3cub18CUB_300001_SM_10006detail4scan16DeviceScanKernelINS2_10policy_hubIiiijN4cuda3std3__44plusIvEEE10Policy1000EPiSC_NS0_13ScanTileStateIiLb1EEES9_NS1_10InputValueIiSC_EEjiLb0EiEEvT0_T1_T2_iT3_T4_T5_:
	.zero		948


//--------------------- .nv.constant0._ZN3cub18CUB_300001_SM_10006detail4scan20DeviceScanInitKernelINS0_13ScanTileStateIiLb1EEEEEvT_i --------------------------
	.section	.nv.constant0._ZN3cub18CUB_300001_SM_10006detail4scan20DeviceScanInitKernelINS0_13ScanTileStateIiLb1EEEEEvT_i,"a",@progbits
	.sectionflags	@""
	.align	4
.nv.constant0._ZN3cub18CUB_300001_SM_10006detail4scan20DeviceScanInitKernelINS0_13ScanTileStateIiLb1EEEEEvT_i:
	.zero		908


//--------------------- .nv.constant0._ZN3cub18CUB_300001_SM_10006detail11EmptyKernelIvEEvv --------------------------
	.section	.nv.constant0._ZN3cub18CUB_300001_SM_10006detail11EmptyKernelIvEEvv,"a",@progbits
	.sectionflags	@""
	.align	4
.nv.constant0._ZN3cub18CUB_300001_SM_10006detail11EmptyKernelIvEEvv:
	.zero		896


//--------------------- .nv.constant0._Z9DFSKerneliiiiiPiS_S_S_S_S_S_S_S_ --------------------------
	.section	.nv.constant0._Z9DFSKerneliiiiiPiS_S_S_S_S_S_S_S_,"a",@progbits
	.sectionflags	@""
	.align	4
.nv.constant0._Z9DFSKerneliiiiiPiS_S_S_S_S_S_S_S_:
	.zero		992


//--------------------- .nv.constant0._Z14buildHashTablePiS_S_S_iiii --------------------------
	.section	.nv.constant0._Z14buildHashTablePiS_S_S_iiii,"a",@progbits
	.sectionflags	@""
	.align	4
.nv.constant0._Z14buildHashTablePiS_S_S_iiii:
	.zero		944


//--------------------- .nv.constant0._Z18buildHashTablelensPiS_ii --------------------------
	.section	.nv.constant0._Z18buildHashTablelensPiS_ii,"a",@progbits
	.sectionflags	@""
	.align	4
.nv.constant0._Z18buildHashTablelensPiS_ii:
	.zero		920


//--------------------- SYMBOLS --------------------------

	.type		.nv.reservedSmem.offset0,@object
	.size		.nv.reservedSmem.offset0,0x4
	.type		.nv.reservedSmem.cap,@object
	.size		.nv.reservedSmem.cap,0x4
